def matmul_kernel(
    a_ptr,
    b_ptr,
    c_ptr,
    M,
    N,
    K,
    stride_am,
    stride_ak,
    stride_bk,
    stride_bn,
    stride_cm,
    stride_cn,
    BLOCK_M: tl.constexpr,
    BLOCK_N: tl.constexpr,
    BLOCK_K: tl.constexpr,
    GROUP_M: tl.constexpr,
):
    pid = tl.program_id(axis=0)
    num_pid_m = tl.cdiv(M, BLOCK_M)
    num_pid_n = tl.cdiv(N, BLOCK_N)
    num_pid_in_group = GROUP_M * num_pid_n
    group_id = pid // num_pid_in_group
    first_pid_m = group_id * GROUP_M
    group_size_m = min(num_pid_m - first_pid_m, GROUP_M)
    pid_m = first_pid_m + ((pid % num_pid_in_group) % group_size_m)
    pid_n = (pid % num_pid_in_group) // group_size_m

    offs_am = (pid_m * BLOCK_M + tl.arange(0, BLOCK_M)) % M
    offs_bn = (pid_n * BLOCK_N + tl.arange(0, BLOCK_N)) % N
    offs_k = tl.arange(0, BLOCK_K)
    a_ptrs = a_ptr + offs_am[:, None] * stride_am + offs_k[None, :] * stride_ak
    b_ptrs = b_ptr + offs_k[:, None] * stride_bk + offs_bn[None, :] * stride_bn

    acc = tl.zeros((BLOCK_M, BLOCK_N), dtype=tl.float32)
    for kk in range(0, tl.cdiv(K, BLOCK_K)):
        a = tl.load(a_ptrs, mask=offs_k[None, :] < K - kk * BLOCK_K, other=0.0)
        b = tl.load(b_ptrs, mask=offs_k[:, None] < K - kk * BLOCK_K, other=0.0)
        acc = tl.dot(a, b, acc)
        a_ptrs += BLOCK_K * stride_ak
        b_ptrs += BLOCK_K * stride_bk

    c = acc.to(c_ptr.dtype.element_ty)
    offs_cm = pid_m * BLOCK_M + tl.arange(0, BLOCK_M)
    offs_cn = pid_n * BLOCK_N + tl.arange(0, BLOCK_N)
    c_ptrs = c_ptr + offs_cm[:, None] * stride_cm + offs_cn[None, :] * stride_cn
    mask = (offs_cm[:, None] < M) & (offs_cn[None, :] < N)
    tl.store(c_ptrs, c, mask=mask)

# config = {"BLOCK_K": 128, "BLOCK_M": 64, "BLOCK_N": 64, "GROUP_M": 4, "arch": "sm_100", "dtype": "fp32", "num_ctas": 1, "num_stages": 3, "num_warps": 4}
# arch = sm_100


// ===== COMPILED SASS (sm_100a) =====

	.target	sm_100a

	.elftype	@"ET_EXEC"


//--------------------- .note.nv.tkinfo           --------------------------
	.section	.note.nv.tkinfo,"",@"SHT_NOTE"
	.sectionflags	@"SHF_NOTE_NV_TKINFO"
	.tkinfo
        /*0018*/ 	.word	0x00000081
        /*0030*/ 	.string	""
        /*0030*/ 	.string	"ptxas-blackwell"
        /*0030*/ 	.string	"Cuda compilation tools, release 12.9, V12.9.86"
        /*0030*/ 	.string	"Build cuda_12.9.r12.9/compiler.36037853_0"
        /*0030*/ 	.string	"-v  -suppress-debug-info  -lineinfo  -arch sm_100a "



//--------------------- .note.nv.cuver            --------------------------
	.section	.note.nv.cuver,"",@"SHT_NOTE"
	.sectionflags	@"SHF_NOTE_NV_CUVER"
        /*0018*/ 	.short	0x0001
        /*001a*/ 	.short	0x0064
        /*001c*/ 	.short	0x0001
        /*001e*/ 	.short	0x0000
        /*0020*/ 	.short	0x0001
        /*0022*/ 	.short	0x0000


//--------------------- .nv.info                  --------------------------
	.section	.nv.info,"",@"SHT_CUDA_INFO"
	.align	4


	//----- nvinfo : EIATTR_REGCOUNT
	.align		4
        /*0000*/ 	.byte	0x04, 0x2f
        /*0002*/ 	.short	(.L_4 - .L_3)
	.align		4
.L_3:
        /*0004*/ 	.word	index@(matmul_kernel)
        /*0008*/ 	.word	0x000000ff


	//----- nvinfo : EIATTR_FRAME_SIZE
	.align		4
.L_4:
        /*000c*/ 	.byte	0x04, 0x11
        /*000e*/ 	.short	(.L_6 - .L_5)
	.align		4
.L_5:
        /*0010*/ 	.word	index@($__internal_2_$__cuda_sm10x_tcgen05_guardrail_trap_unallocated_columns_being_dealloced)
        /*0014*/ 	.word	0x00000280


	//----- nvinfo : EIATTR_FRAME_SIZE
	.align		4
.L_6:
        /*0018*/ 	.byte	0x04, 0x11
        /*001a*/ 	.short	(.L_8 - .L_7)
	.align		4
.L_7:
        /*001c*/ 	.word	index@($__internal_1_$__cuda_sm10x_tcgen05_guardrail_trap_phase_invalid_during_alloc)
        /*0020*/ 	.word	0x00000280


	//----- nvinfo : EIATTR_FRAME_SIZE
	.align		4
.L_8:
        /*0024*/ 	.byte	0x04, 0x11
        /*0026*/ 	.short	(.L_10 - .L_9)
	.align		4
.L_9:
        /*0028*/ 	.word	index@($__internal_0_$__cuda_sm10x_tcgen05_guardrail_trap_col_being_dealloced_not_returned_by_alloc)
        /*002c*/ 	.word	0x00000280


	//----- nvinfo : EIATTR_FRAME_SIZE
	.align		4
.L_10:
        /*0030*/ 	.byte	0x04, 0x11
        /*0032*/ 	.short	(.L_12 - .L_11)
	.align		4
.L_11:
        /*0034*/ 	.word	index@(matmul_kernel)
        /*0038*/ 	.word	0x00000280


	//----- nvinfo : EIATTR_MIN_STACK_SIZE
	.align		4
.L_12:
        /*003c*/ 	.byte	0x04, 0x12
        /*003e*/ 	.short	(.L_14 - .L_13)
	.align		4
.L_13:
        /*0040*/ 	.word	index@(matmul_kernel)
        /*0044*/ 	.word	0x00000280
.L_14:


//--------------------- .nv.info.matmul_kernel    --------------------------
	.section	.nv.info.matmul_kernel,"",@"SHT_CUDA_INFO"
	.sectionflags	@""
	.align	4


	//----- nvinfo : EIATTR_CUDA_API_VERSION
	.align		4
        /*0000*/ 	.byte	0x04, 0x37
        /*0002*/ 	.short	(.L_16 - .L_15)
.L_15:
        /*0004*/ 	.word	0x00000081


	//----- nvinfo : EIATTR_KPARAM_INFO
	.align		4
.L_16:
        /*0008*/ 	.byte	0x04, 0x17
        /*000a*/ 	.short	(.L_18 - .L_17)
.L_17:
        /*000c*/ 	.word	0x00000000
        /*0010*/ 	.short	0x000d
        /*0012*/ 	.short	0x0048
        /*0014*/ 	.byte	0x00, 0xf4, 0x21, 0x00


	//----- nvinfo : EIATTR_KPARAM_INFO
	.align		4
.L_18:
        /*0018*/ 	.byte	0x04, 0x17
        /*001a*/ 	.short	(.L_20 - .L_19)
.L_19:
        /*001c*/ 	.word	0x00000000
        /*0020*/ 	.short	0x000c
        /*0022*/ 	.short	0x0040
        /*0024*/ 	.byte	0x00, 0xf4, 0x21, 0x00


	//----- nvinfo : EIATTR_KPARAM_INFO
	.align		4
.L_20:
        /*0028*/ 	.byte	0x04, 0x17
        /*002a*/ 	.short	(.L_22 - .L_21)
.L_21:
        /*002c*/ 	.word	0x00000000
        /*0030*/ 	.short	0x000b
        /*0032*/ 	.short	0x0038
        /*0034*/ 	.byte	0x00, 0xf0, 0x11, 0x00


	//----- nvinfo : EIATTR_KPARAM_INFO
	.align		4
.L_22:
        /*0038*/ 	.byte	0x04, 0x17
        /*003a*/ 	.short	(.L_24 - .L_23)
.L_23:
        /*003c*/ 	.word	0x00000000
        /*0040*/ 	.short	0x000a
        /*0042*/ 	.short	0x0034
        /*0044*/ 	.byte	0x00, 0xf0, 0x11, 0x00


	//----- nvinfo : EIATTR_KPARAM_INFO
	.align		4
.L_24:
        /*0048*/ 	.byte	0x04, 0x17
        /*004a*/ 	.short	(.L_26 - .L_25)
.L_25:
        /*004c*/ 	.word	0x00000000
        /*0050*/ 	.short	0x0009
        /*0052*/ 	.short	0x0030
        /*0054*/ 	.byte	0x00, 0xf0, 0x11, 0x00


	//----- nvinfo : EIATTR_KPARAM_INFO
	.align		4
.L_26:
        /*0058*/ 	.byte	0x04, 0x17
        /*005a*/ 	.short	(.L_28 - .L_27)
.L_27:
        /*005c*/ 	.word	0x00000000
        /*0060*/ 	.short	0x0008
        /*0062*/ 	.short	0x002c
        /*0064*/ 	.byte	0x00, 0xf0, 0x11, 0x00


	//----- nvinfo : EIATTR_KPARAM_INFO
	.align		4
.L_28:
        /*0068*/ 	.byte	0x04, 0x17
        /*006a*/ 	.short	(.L_30 - .L_29)
.L_29:
        /*006c*/ 	.word	0x00000000
        /*0070*/ 	.short	0x0007
        /*0072*/ 	.short	0x0028
        /*0074*/ 	.byte	0x00, 0xf0, 0x11, 0x00


	//----- nvinfo : EIATTR_KPARAM_INFO
	.align		4
.L_30:
        /*0078*/ 	.byte	0x04, 0x17
        /*007a*/ 	.short	(.L_32 - .L_31)
.L_31:
        /*007c*/ 	.word	0x00000000
        /*0080*/ 	.short	0x0006
        /*0082*/ 	.short	0x0024
        /*0084*/ 	.byte	0x00, 0xf0, 0x11, 0x00


	//----- nvinfo : EIATTR_KPARAM_INFO
	.align		4
.L_32:
        /*0088*/ 	.byte	0x04, 0x17
        /*008a*/ 	.short	(.L_34 - .L_33)
.L_33:
        /*008c*/ 	.word	0x00000000
        /*0090*/ 	.short	0x0005
        /*0092*/ 	.short	0x0020
        /*0094*/ 	.byte	0x00, 0xf0, 0x11, 0x00


	//----- nvinfo : EIATTR_KPARAM_INFO
	.align		4
.L_34:
        /*0098*/ 	.byte	0x04, 0x17
        /*009a*/ 	.short	(.L_36 - .L_35)
.L_35:
        /*009c*/ 	.word	0x00000000
        /*00a0*/ 	.short	0x0004
        /*00a2*/ 	.short	0x001c
        /*00a4*/ 	.byte	0x00, 0xf0, 0x11, 0x00


	//----- nvinfo : EIATTR_KPARAM_INFO
	.align		4
.L_36:
        /*00a8*/ 	.byte	0x04, 0x17
        /*00aa*/ 	.short	(.L_38 - .L_37)
.L_37:
        /*00ac*/ 	.word	0x00000000
        /*00b0*/ 	.short	0x0003
        /*00b2*/ 	.short	0x0018
        /*00b4*/ 	.byte	0x00, 0xf0, 0x11, 0x00


	//----- nvinfo : EIATTR_KPARAM_INFO
	.align		4
.L_38:
        /*00b8*/ 	.byte	0x04, 0x17
        /*00ba*/ 	.short	(.L_40 - .L_39)
.L_39:
        /*00bc*/ 	.word	0x00000000
        /*00c0*/ 	.short	0x0002
        /*00c2*/ 	.short	0x0010
        /*00c4*/ 	.byte	0x00, 0xf4, 0x21, 0x00


	//----- nvinfo : EIATTR_KPARAM_INFO
	.align		4
.L_40:
        /*00c8*/ 	.byte	0x04, 0x17
        /*00ca*/ 	.short	(.L_42 - .L_41)
.L_41:
        /*00cc*/ 	.word	0x00000000
        /*00d0*/ 	.short	0x0001
        /*00d2*/ 	.short	0x0008
        /*00d4*/ 	.byte	0x00, 0xf4, 0x21, 0x00


	//----- nvinfo : EIATTR_KPARAM_INFO
	.align		4
.L_42:
        /*00d8*/ 	.byte	0x04, 0x17
        /*00da*/ 	.short	(.L_44 - .L_43)
.L_43:
        /*00dc*/ 	.word	0x00000000
        /*00e0*/ 	.short	0x0000
        /*00e2*/ 	.short	0x0000
        /*00e4*/ 	.byte	0x00, 0xf4, 0x21, 0x00


	//----- nvinfo : EIATTR_AT_ENTRY_FRAGMENTS
	.align		4
.L_44:
        /*00e8*/ 	.byte	0x04, 0x4f
        /*00ea*/ 	.short	(.L_46 - .L_45)


	//   ....[0]....
.L_45:
        /*00ec*/ 	.word	0x00000004


	//----- nvinfo : EIATTR_RESERVED_SMEM_USED
	.align		4
.L_46:
        /*00f0*/ 	.byte	0x01, 0x41
	.zero		2


	//----- nvinfo : EIATTR_SPARSE_MMA_MASK
	.align		4
        /*00f4*/ 	.byte	0x03, 0x50
        /*00f6*/ 	.short	0x0000


	//----- nvinfo : EIATTR_TCGEN05_1CTA_USED
	.align		4
        /*00f8*/ 	.byte	0x01, 0x51
	.zero		2


	//----- nvinfo : EIATTR_MAXREG_COUNT
	.align		4
        /*00fc*/ 	.byte	0x03, 0x1b
        /*00fe*/ 	.short	0x00ff


	//----- nvinfo : EIATTR_NUM_BARRIERS
	.align		4
        /*0100*/ 	.byte	0x02, 0x4c
        /*0102*/ 	.byte	0x01
	.zero		1


	//----- nvinfo : EIATTR_ANNOTATIONS
	.align		4
        /*0104*/ 	.byte	0x04, 0x55
        /*0106*/ 	.short	(.L_48 - .L_47)


	//   ....[0]....
.L_47:
        /*0108*/ 	.word	0x00000001
        /*010c*/ 	.byte	0xa0, 0x0a, 0x00, 0x00, 0x01, 0x00, 0x00, 0x00, 0xe0, 0x2b, 0x00, 0x00, 0x01, 0x00, 0x00, 0x00
        /* <DEDUP_REMOVED lines=152> */
        /*0a9c*/ 	.byte	0xd0, 0x46, 0x01, 0x00, 0x01, 0x00, 0x00, 0x00, 0xe0, 0x47, 0x01, 0x00


	//----- nvinfo : EIATTR_INT_WARP_WIDE_INSTR_OFFSETS
	.align		4
.L_48:
        /*0aa8*/ 	.byte	0x04, 0x31
        /*0aaa*/ 	.short	(.L_50 - .L_49)


	//   ....[0]....
.L_49:
        /*0aac*/ 	.word	0x00004d70


	//   ....[1]....
        /*0ab0*/ 	.word	0x00004da0


	//   ....[2]....
        /*0ab4*/ 	.word	0x00004eb0


	//   ....[3]....
        /*0ab8*/ 	.word	0x000159a0


	//   ....[4]....
        /*0abc*/ 	.word	0x000159f0


	//----- nvinfo : EIATTR_COOP_GROUP_MASK_REGIDS
	.align		4
.L_50:
        /*0ac0*/ 	.byte	0x04, 0x29
        /*0ac2*/ 	.short	(.L_52 - .L_51)


	//   ....[0]....
.L_51:
        /*0ac4*/ 	.word	0xffffffff


	//   ....[1]....
        /*0ac8*/ 	.word	0xffffffff


	//   ....[2]....
        /*0acc*/ 	.word	0xffffffff


	//   ....[3]....
        /*0ad0*/ 	.word	0xffffffff


	//----- nvinfo : EIATTR_COOP_GROUP_INSTR_OFFSETS
	.align		4
.L_52:
        /*0ad4*/ 	.byte	0x04, 0x28
        /*0ad6*/ 	.short	(.L_54 - .L_53)


	//   ....[0]....
.L_53:
        /*0ad8*/ 	.word	0x00000070


	//   ....[1]....
        /*0adc*/ 	.word	0x00000330


	//   ....[2]....
        /*0ae0*/ 	.word	0x00015830


	//   ....[3]....
        /*0ae4*/ 	.word	0x00015aa0


	//----- nvinfo : EIATTR_VRC_CTA_INIT_COUNT
	.align		4
.L_54:
        /*0ae8*/ 	.byte	0x02, 0x4a
        /*0aea*/ 	.byte	0x80
	.zero		1


	//----- nvinfo : EIATTR_MBARRIER_INSTR_OFFSETS
	.align		4
        /*0aec*/ 	.byte	0x04, 0x39
        /*0aee*/ 	.short	(.L_56 - .L_55)


	//   ....[0]....
.L_55:
        /*0af0*/ 	.word	0x00004f10
        /*0af4*/ 	.word	0x000000ff
        /*0af8*/ 	.word	0x00000000
        /*0afc*/ 	.short	0x0100
        /*0afe*/ 	.byte	0x09
	.zero		1


	//   ....[1]....
        /*0b00*/ 	.word	0x00004f30
        /*0b04*/ 	.word	0x000000ff
        /*0b08*/ 	.word	0x00030008
        /*0b0c*/ 	.short	0x0100
        /*0b0e*/ 	.byte	0x07
	.zero		1


	//   ....[2]....
        /*0b10*/ 	.word	0x00011570
        /*0b14*/ 	.word	0x000000ff
        /*0b18*/ 	.word	0x00000000
        /*0b1c*/ 	.short	0x010a
        /*0b1e*/ 	.byte	0x0e
	.zero		1


	//   ....[3]....
        /*0b20*/ 	.word	0x000146b0
        /*0b24*/ 	.word	0x000000ff
        /*0b28*/ 	.word	0x00000000
        /*0b2c*/ 	.short	0x010a
        /*0b2e*/ 	.byte	0x09
	.zero		1


	//   ....[4]....
        /*0b30*/ 	.word	0x00014730
        /*0b34*/ 	.word	0x000000ff
        /*0b38*/ 	.word	0x00030000
        /*0b3c*/ 	.short	0x0108
        /*0b3e*/ 	.byte	0x07
	.zero		1


	//   ....[5]....
        /*0b40*/ 	.word	0x000147f0
        /*0b44*/ 	.word	0x000000ff
        /*0b48*/ 	.word	0x00030008
        /*0b4c*/ 	.short	0x0108
        /*0b4e*/ 	.byte	0x07
	.zero		1


	//   ....[6]....
        /*0b50*/ 	.word	0x00015ac0
        /*0b54*/ 	.word	0x000000ff
        /*0b58*/ 	.word	0x00000000
        /*0b5c*/ 	.short	0x010a
        /*0b5e*/ 	.byte	0x0e
	.zero		1


	//   ....[7]....
        /*0b60*/ 	.word	0x00015af0
        /*0b64*/ 	.word	0x000000ff
        /*0b68*/ 	.word	0x00000000
        /*0b6c*/ 	.short	0x010a
        /*0b6e*/ 	.byte	0x09
	.zero		1


	//----- nvinfo : EIATTR_NUM_MBARRIERS
	.align		4
.L_56:
        /*0b70*/ 	.byte	0x03, 0x38
        /*0b72*/ 	.short	0x0002


	//----- nvinfo : EIATTR_EXIT_INSTR_OFFSETS
	.align		4
        /*0b74*/ 	.byte	0x04, 0x1c
        /*0b76*/ 	.short	(.L_58 - .L_57)


	//   ....[0]....
.L_57:
        /*0b78*/ 	.word	0x00015ab0


	//----- nvinfo : EIATTR_REQNTID
	.align		4
.L_58:
        /*0b7c*/ 	.byte	0x04, 0x10
        /*0b7e*/ 	.short	(.L_60 - .L_59)
.L_59:
        /*0b80*/ 	.word	0x00000080
        /*0b84*/ 	.word	0x00000001
        /*0b88*/ 	.word	0x00000001


	//----- nvinfo : EIATTR_CRS_STACK_SIZE
	.align		4
.L_60:
        /*0b8c*/ 	.byte	0x04, 0x1e
        /*0b8e*/ 	.short	(.L_62 - .L_61)
.L_61:
        /*0b90*/ 	.word	0x00000000


	//----- nvinfo : EIATTR_CBANK_PARAM_SIZE
	.align		4
.L_62:
        /*0b94*/ 	.byte	0x03, 0x19
        /*0b96*/ 	.short	0x0050


	//----- nvinfo : EIATTR_PARAM_CBANK
	.align		4
        /*0b98*/ 	.byte	0x04, 0x0a
        /*0b9a*/ 	.short	(.L_64 - .L_63)
	.align		4
.L_63:
        /*0b9c*/ 	.word	index@(.nv.constant0.matmul_kernel)
        /*0ba0*/ 	.short	0x0380
        /*0ba2*/ 	.short	0x0050


	//----- nvinfo : EIATTR_SW_WAR
	.align		4
.L_64:
        /*0ba4*/ 	.byte	0x04, 0x36
        /*0ba6*/ 	.short	(.L_66 - .L_65)
.L_65:
        /*0ba8*/ 	.word	0x00000008
.L_66:


//--------------------- .nv.compat                --------------------------
	.section	.nv.compat,"",@"SHT_CUDA_COMPAT_INFO"
	.align	4
        /*0000*/ 	.byte	0x02, 0x02, 0x02, 0x00, 0x02, 0x05, 0x05, 0x00, 0x02, 0x03, 0x00, 0x00, 0x02, 0x06, 0x01, 0x00


//--------------------- .nv.callgraph             --------------------------
	.section	.nv.callgraph,"",@"SHT_CUDA_CALLGRAPH"
	.align	4
	.sectionentsize	8
	.align		4
        /*0000*/ 	.word	0x00000000
	.align		4
        /*0004*/ 	.word	0xffffffff
	.align		4
        /*0008*/ 	.word	0x00000000
	.align		4
        /*000c*/ 	.word	0xfffffffe
	.align		4
        /*0010*/ 	.word	0x00000000
	.align		4
        /*0014*/ 	.word	0xfffffffd
	.align		4
        /*0018*/ 	.word	0x00000000
	.align		4
        /*001c*/ 	.word	0xfffffffc


//--------------------- .text.matmul_kernel       --------------------------
	.section	.text.matmul_kernel,"ax",@progbits
	.align	128
        .global         matmul_kernel
        .type           matmul_kernel,@function
        .size           matmul_kernel,(.L_x_20 - matmul_kernel)
        .other          matmul_kernel,@"STO_CUDA_ENTRY STV_DEFAULT"
matmul_kernel:
.text.matmul_kernel:
[----:B------:R-:W1:Y:S01]  /*0000*/  LDC R1, c[0x0][0x37c] ;  /* 0x0000df00ff017b82 */ /* 0x000e620000000800 */
[----:B------:R-:W2:Y:S01]  /*0010*/  S2R R0, SR_TID.X ;  /* 0x0000000000007919 */ /* 0x000ea20000002100 */
[----:B-1----:R-:W-:Y:S01]  /*0020*/  VIADD R1, R1, 0xfffffd80 ;  /* 0xfffffd8001017836 */ /* 0x002fe20000000000 */
[----:B--2---:R-:W-:-:S13]  /*0030*/  ISETP.GE.U32.AND P0, PT, R0, 0x20, PT ;  /* 0x000000200000780c */ /* 0x004fda0003f06070 */
[----:B------:R-:W-:Y:S02]  /*0040*/  VOTEU.ANY UP0, P0 ;  /* 0x0000000000ff7886 */ /* 0x000fe40000000100 */
[----:B------:R-:W-:Y:S05]  /*0050*/  BRA.U UP0, `(.L_x_0) ;  /* 0x0000000100b87547 */ /* 0x000fea000b800000 */
[----:B------:R-:W1:Y:S01]  /*0060*/  S2UR UR6, SR_CgaCtaId ;  /* 0x00000000000679c3 */ /* 0x000e620000008800 */
[----:B------:R-:W-:Y:S01]  /*0070*/  NOP ;  /* 0x0000000000007918 */ /* 0x000fe20000000000 */
[----:B------:R-:W-:Y:S02]  /*0080*/  UMOV UR4, 0x40 ;  /* 0x0000004000047882 */ /* 0x000fe40000000000 */
[----:B-1----:R-:W-:-:S09]  /*0090*/  ULEA UR4, UR6, UR4, 0x18 ;  /* 0x0000000406047291 */ /* 0x002fd2000f8ec0ff */
[----:B------:R-:W1:Y:S01]  /*00a0*/  LDS.U8 R0, [UR4] ;  /* 0x00000004ff007984 */ /* 0x000e620008000000 */
[----:B------:R-:W-:Y:S02]  /*00b0*/  UMOV UR4, 0x400 ;  /* 0x0000040000047882 */ /* 0x000fe40000000000 */
[----:B------:R-:W-:Y:S01]  /*00c0*/  ULEA UR4, UR6, UR4, 0x18 ;  /* 0x0000000406047291 */ /* 0x000fe2000f8ec0ff */
[----:B-1----:R-:W-:-:S13]  /*00d0*/  ISETP.NE.AND P0, PT, R0, RZ, PT ;  /* 0x000000ff0000720c */ /* 0x002fda0003f05270 */
[----:B------:R-:W-:Y:S05]  /*00e0*/  @P0 BRA `(.L_x_1) ;  /* 0x00000000007c0947 */ /* 0x000fea0003800000 */
[----:B------:R-:W-:-:S13]  /*00f0*/  ELECT P0, URZ, PT ;  /* 0x0000000000ff782f */ /* 0x000fda0003800000 */
[----:B------:R-:W-:Y:S05]  /*0100*/  @!P0 BRA `(.L_x_2) ;  /* 0x0000000000848947 */ /* 0x000fea0003800000 */
[----:B------:R-:W-:Y:S01]  /*0110*/  UMOV UR5, 0x2 ;  /* 0x0000000200057882 */ /* 0x000fe20000000000 */
[----:B------:R-:W-:Y:S02]  /*0120*/  IMAD.MOV.U32 R4, RZ, RZ, 0x1 ;  /* 0x00000001ff047424 */ /* 0x000fe400078e00ff */
[----:B------:R-:W-:Y:S02]  /*0130*/  IMAD.MOV.U32 R5, RZ, RZ, 0x3 ;  /* 0x00000003ff057424 */ /* 0x000fe400078e00ff */
[----:B------:R-:W-:Y:S04]  /*0140*/  DEPBAR.LE SB1, 0x36 ;  /* 0x00009d800000791a */ /* 0x000fe80000000000 */
[----:B------:R-:W1:Y:S02]  /*0150*/  UTCATOMSWS.FIND_AND_SET.ALIGN UP1, UR5, UR5 ;  /* 0x00000005000575e3 */ /* 0x000e640008020800 */
[----:B-1----:R-:W-:-:S04]  /*0160*/  PLOP3.LUT P0, PT, PT, PT, UP1, 0x80, 0x8 ;  /* 0x000000000008781c */ /* 0x002fc80003f0f018 */
[----:B------:R-:W-:-:S04]  /*0170*/  SEL R0, RZ, 0xffffffff, !P0 ;  /* 0xffffffffff007807 */ /* 0x000fc80004000000 */
[----:B------:R-:W-:Y:S01]  /*0180*/  ISETP.NE.AND P0, PT, R0, RZ, PT ;  /* 0x000000ff0000720c */ /* 0x000fe20003f05270 */
[----:B------:R-:W-:-:S12]  /*0190*/  IMAD.U32 R0, RZ, RZ, UR5 ;  /* 0x00000005ff007e24 */ /* 0x000fd8000f8e00ff */
[----:B------:R-:W-:Y:S05]  /*01a0*/  @P0 BRA `(.L_x_3) ;  /* 0x0000000000240947 */ /* 0x000fea0003800000 */
.L_x_4:
[----:B------:R-:W-:Y:S05]  /*01b0*/  NANOSLEEP 0x64 ;  /* 0x000000640000795d */ /* 0x000fea0003800000 */
[----:B------:R-:W-:-:S05]  /*01c0*/  UMOV UR5, 0x2 ;  /* 0x0000000200057882 */ /* 0x000fca0000000000 */
[----:B------:R-:W-:Y:S04]  /*01d0*/  DEPBAR.LE SB1, 0x36 ;  /* 0x00009d800000791a */ /* 0x000fe80000000000 */
[----:B------:R-:W1:Y:S02]  /*01e0*/  UTCATOMSWS.FIND_AND_SET.ALIGN UP1, UR5, UR5 ;  /* 0x00000005000575e3 */ /* 0x000e640008020800 */
[----:B-1----:R-:W-:-:S04]  /*01f0*/  PLOP3.LUT P0, PT, PT, PT, UP1, 0x80, 0x8 ;  /* 0x000000000008781c */ /* 0x002fc80003f0f018 */
[----:B------:R-:W-:-:S04]  /*0200*/  SEL R0, RZ, 0xffffffff, !P0 ;  /* 0xffffffffff007807 */ /* 0x000fc80004000000 */
[----:B------:R-:W-:Y:S01]  /*0210*/  ISETP.NE.AND P0, PT, R0, RZ, PT ;  /* 0x000000ff0000720c */ /* 0x000fe20003f05270 */
[----:B------:R-:W-:-:S12]  /*0220*/  IMAD.U32 R0, RZ, RZ, UR5 ;  /* 0x00000005ff007e24 */ /* 0x000fd8000f8e00ff */
[----:B------:R-:W-:Y:S05]  /*0230*/  @!P0 BRA `(.L_x_4) ;  /* 0xfffffffc00dc8947 */ /* 0x000fea000383ffff */
.L_x_3:
[C---:B------:R-:W-:Y:S01]  /*0240*/  VIADD R3, R0.reuse, 0x10 ;  /* 0x0000001000037836 */ /* 0x040fe20000000000 */
[----:B------:R-:W-:Y:S01]  /*0250*/  UMOV UR5, 0x50 ;  /* 0x0000005000057882 */ /* 0x000fe20000000000 */
[----:B------:R-:W-:Y:S01]  /*0260*/  SHF.L.U32 R2, R5, R0, RZ ;  /* 0x0000000005027219 */ /* 0x000fe200000006ff */
[----:B------:R-:W-:Y:S01]  /*0270*/  ULEA UR5, UR6, UR5, 0x18 ;  /* 0x0000000506057291 */ /* 0x000fe2000f8ec0ff */
[----:B------:R-:W-:Y:S01]  /*0280*/  IMAD.SHL.U32 R0, R0, 0x20, RZ ;  /* 0x0000002000007824 */ /* 0x000fe200078e00ff */
[----:B------:R-:W-:-:S04]  /*0290*/  SHF.L.U32 R3, R4, R3, RZ ;  /* 0x0000000304037219 */ /* 0x000fc800000006ff */
[----:B------:R-:W-:-:S05]  /*02a0*/  LOP3.LUT R2, R3, R2, RZ, 0xfc, !PT ;  /* 0x0000000203027212 */ /* 0x000fca00078efcff */
[----:B------:R1:W-:Y:S04]  /*02b0*/  ATOMS.OR RZ, [UR5], R2 ;  /* 0x00000002ffff798c */ /* 0x0003e8000b000005 */
[----:B------:R1:W-:Y:S01]  /*02c0*/  STS [UR4], R0 ;  /* 0x00000000ff007988 */ /* 0x0003e20008000804 */
[----:B------:R-:W-:Y:S05]  /*02d0*/  BRA `(.L_x_2) ;  /* 0x0000000000107947 */ /* 0x000fea0003800000 */
.L_x_1:
[----:B------:R-:W-:Y:S01]  /*02e0*/  IMAD.MOV.U32 R0, RZ, RZ, -0x1 ;  /* 0xffffffffff007424 */ /* 0x000fe200078e00ff */
[----:B------:R-:W-:-:S04]  /*02f0*/  MOV R2, 0x320 ;  /* 0x0000032000027802 */ /* 0x000fc80000000f00 */
[----:B------:R1:W-:Y:S03]  /*0300*/  STS [UR4], R0 ;  /* 0x00000000ff007988 */ /* 0x0003e60008000804 */
[----:B-1----:R-:W-:Y:S05]  /*0310*/  CALL.REL.NOINC `($__internal_1_$__cuda_sm10x_tcgen05_guardrail_trap_phase_invalid_during_alloc) ;  /* 0x00000158000c7944 */ /* 0x002fea0003c00000 */
.L_x_2:
[----:B------:R-:W-:Y:S05]  /*0320*/  WARPSYNC.ALL ;  /* 0x0000000000007948 */ /* 0x000fea0003800000 */
[----:B------:R-:W-:Y:S01]  /*0330*/  NOP ;  /* 0x0000000000007918 */ /* 0x000fe20000000000 */
.L_x_0:
[----:B------:R-:W2:Y:S01]  /*0340*/  LDC.64 R12, c[0x0][0x398] ;  /* 0x0000e600ff0c7b82 */ /* 0x000ea20000000a00 */
[----:B------:R-:W3:Y:S01]  /*0350*/  S2R R5, SR_CTAID.X ;  /* 0x0000000000057919 */ /* 0x000ee20000002500 */
[----:B------:R-:W-:Y:S01]  /*0360*/  UMOV UR7, 0x400 ;  /* 0x0000040000077882 */ /* 0x000fe20000000000 */
[----:B------:R-:W4:Y:S01]  /*0370*/  LDCU.64 UR16, c[0x0][0x3a8] ;  /* 0x00007500ff1077ac */ /* 0x000f220008000a00 */
[----:B------:R-:W5:Y:S01]  /*0380*/  S2R R137, SR_TID.X ;  /* 0x0000000000897919 */ /* 0x000f620000002100 */
[----:B------:R-:W1:Y:S03]  /*0390*/  LDCU UR4, c[0x0][0x3a4] ;  /* 0x00007480ff0477ac */ /* 0x000e660008000800 */
[----:B------:R-:W1:Y:S01]  /*03a0*/  S2UR UR5, SR_CgaCtaId ;  /* 0x00000000000579c3 */ /* 0x000e620000008800 */
[----:B------:R-:W1:Y:S01]  /*03b0*/  LDCU.128 UR20, c[0x0][0x380] ;  /* 0x00007000ff1477ac */ /* 0x000e620008000c00 */
[----:B------:R-:W1:Y:S06]  /*03c0*/  LDCU UR13, c[0x0][0x3b0] ;  /* 0x00007600ff0d77ac */ /* 0x000e6c0008000800 */
[----:B------:R-:W5:Y:S01]  /*03d0*/  LDC R233, c[0x0][0x3a0] ;  /* 0x0000e800ffe97b82 */ /* 0x000f620000000800 */
[----:B------:R-:W-:Y:S01]  /*03e0*/  UMOV UR9, 0x1 ;  /* 0x0000000100097882 */ /* 0x000fe20000000000 */
[----:B----4-:R-:W-:-:S02]  /*03f0*/  IMAD.U32 R23, RZ, RZ, UR16 ;  /* 0x00000010ff177e24 */ /* 0x010fc4000f8e00ff */
[----:B------:R-:W-:Y:S01]  /*0400*/  IMAD.U32 R20, RZ, RZ, UR16 ;  /* 0x00000010ff147e24 */ /* 0x000fe2000f8e00ff */
[----:B--2---:R-:W-:Y:S01]  /*0410*/  ISETP.NE.AND P4, PT, R12, RZ, PT ;  /* 0x000000ff0c00720c */ /* 0x004fe20003f85270 */
[----:B-1----:R-:W-:Y:S02]  /*0420*/  VIADD R0, R13, 0x3f ;  /* 0x0000003f0d007836 */ /* 0x002fe40000000000 */
[----:B------:R-:W-:Y:S02]  /*0430*/  IMAD.U32 R22, RZ, RZ, UR16 ;  /* 0x00000010ff167e24 */ /* 0x000fe4000f8e00ff */
[----:B------:R-:W-:Y:S01]  /*0440*/  IMAD.U32 R24, RZ, RZ, UR16 ;  /* 0x00000010ff187e24 */ /* 0x000fe2000f8e00ff */
[----:B------:R-:W-:Y:S01]  /*0450*/  SHF.R.S32.HI R3, RZ, 0x1f, R0 ;  /* 0x0000001fff037819 */ /* 0x000fe20000011400 */
[----:B------:R-:W-:Y:S01]  /*0460*/  IMAD.U32 R26, RZ, RZ, UR16 ;  /* 0x00000010ff1a7e24 */ /* 0x000fe2000f8e00ff */
[----:B------:R-:W-:Y:S01]  /*0470*/  ULEA UR7, UR5, UR7, 0x18 ;  /* 0x0000000705077291 */ /* 0x000fe2000f8ec0ff */
[----:B---3--:R-:W-:Y:S01]  /*0480*/  IABS R8, R5 ;  /* 0x0000000500087213 */ /* 0x008fe20000000000 */
[----:B------:R-:W-:Y:S01]  /*0490*/  IMAD.U32 R28, RZ, RZ, UR16 ;  /* 0x00000010ff1c7e24 */ /* 0x000fe2000f8e00ff */
[----:B------:R-:W-:Y:S01]  /*04a0*/  LEA.HI R3, R3, R0, RZ, 0x6 ;  /* 0x0000000003037211 */ /* 0x000fe200078f30ff */
[----:B------:R-:W-:Y:S01]  /*04b0*/  IMAD.U32 R30, RZ, RZ, UR16 ;  /* 0x00000010ff1e7e24 */ /* 0x000fe2000f8e00ff */
[----:B-----5:R-:W-:Y:S01]  /*04c0*/  LOP3.LUT R148, R137, 0x7f, RZ, 0xc0, !PT ;  /* 0x0000007f89947812 */ /* 0x020fe200078ec0ff */
[----:B------:R-:W-:Y:S01]  /*04d0*/  IMAD.U32 R32, RZ, RZ, UR16 ;  /* 0x00000010ff207e24 */ /* 0x000fe2000f8e00ff */
[----:B------:R-:W-:Y:S01]  /*04e0*/  SHF.R.S32.HI R3, RZ, 0x6, R3 ;  /* 0x00000006ff037819 */ /* 0x000fe20000011403 */
[----:B------:R-:W-:-:S02]  /*04f0*/  IMAD.U32 R36, RZ, RZ, UR16 ;  /* 0x00000010ff247e24 */ /* 0x000fc4000f8e00ff */
[----:B------:R-:W-:Y:S02]  /*0500*/  IMAD.U32 R38, RZ, RZ, UR16 ;  /* 0x00000010ff267e24 */ /* 0x000fe4000f8e00ff */
[----:B------:R-:W-:Y:S02]  /*0510*/  IMAD.SHL.U32 R4, R3, 0x4, RZ ;  /* 0x0000000403047824 */ /* 0x000fe400078e00ff */
[----:B------:R-:W-:-:S03]  /*0520*/  IMAD R232, R148, UR17, RZ ;  /* 0x0000001194e87c24 */ /* 0x000fc6000f8e02ff */
[-C--:B------:R-:W-:Y:S02]  /*0530*/  IABS R7, R4.reuse ;  /* 0x0000000400077213 */ /* 0x080fe40000000000 */
[----:B------:R-:W-:Y:S02]  /*0540*/  IABS R10, R4 ;  /* 0x00000004000a7213 */ /* 0x000fe40000000000 */
[----:B------:R-:W1:Y:S08]  /*0550*/  I2F.RP R0, R7 ;  /* 0x0000000700007306 */ /* 0x000e700000209400 */
[----:B-1----:R-:W1:Y:S02]  /*0560*/  MUFU.RCP R0, R0 ;  /* 0x0000000000007308 */ /* 0x002e640000001000 */
[----:B-1----:R-:W-:-:S02]  /*0570*/  VIADD R2, R0, 0xffffffe ;  /* 0x0ffffffe00027836 */ /* 0x002fc40000000000 */
[----:B------:R-:W-:Y:S01]  /*0580*/  IMAD.MOV R0, RZ, RZ, -R10 ;  /* 0x000000ffff007224 */ /* 0x000fe200078e0a0a */
[----:B------:R-:W-:-:S03]  /*0590*/  IABS R10, R12 ;  /* 0x0000000c000a7213 */ /* 0x000fc60000000000 */
[----:B------:R1:W2:Y:S02]  /*05a0*/  F2I.FTZ.U32.TRUNC.NTZ R3, R2 ;  /* 0x0000000200037305 */ /* 0x0002a4000021f000 */
[----:B-1----:R-:W-:Y:S02]  /*05b0*/  IMAD.MOV.U32 R2, RZ, RZ, RZ ;  /* 0x000000ffff027224 */ /* 0x002fe400078e00ff */
[----:B--2---:R-:W-:-:S04]  /*05c0*/  IMAD.MOV R6, RZ, RZ, -R3 ;  /* 0x000000ffff067224 */ /* 0x004fc800078e0a03 */
[----:B------:R-:W-:Y:S02]  /*05d0*/  IMAD R9, R6, R7, RZ ;  /* 0x0000000706097224 */ /* 0x000fe400078e02ff */
[----:B------:R-:W-:Y:S02]  /*05e0*/  IMAD.MOV.U32 R6, RZ, RZ, R8 ;  /* 0x000000ffff067224 */ /* 0x000fe400078e0008 */
[----:B------:R-:W-:-:S06]  /*05f0*/  IMAD.HI.U32 R3, R3, R9, R2 ;  /* 0x0000000903037227 */ /* 0x000fcc00078e0002 */
[----:B------:R-:W-:-:S04]  /*0600*/  IMAD.HI.U32 R3, R3, R6, RZ ;  /* 0x0000000603037227 */ /* 0x000fc800078e00ff */
[----:B------:R-:W-:Y:S01]  /*0610*/  IMAD R0, R3, R0, R6 ;  /* 0x0000000003007224 */ /* 0x000fe200078e0206 */
[----:B------:R-:W-:Y:S04]  /*0620*/  BAR.SYNC.DEFER_BLOCKING 0x0 ;  /* 0x0000000000007b1d */ /* 0x000fe80000010000 */
[----:B------:R-:W-:-:S13]  /*0630*/  ISETP.GT.U32.AND P1, PT, R7, R0, PT ;  /* 0x000000000700720c */ /* 0x000fda0003f24070 */
[----:B------:R-:W-:Y:S02]  /*0640*/  @!P1 IMAD.IADD R0, R0, 0x1, -R7 ;  /* 0x0000000100009824 */ /* 0x000fe400078e0a07 */
[----:B------:R-:W-:Y:S01]  /*0650*/  @!P1 VIADD R3, R3, 0x1 ;  /* 0x0000000103039836 */ /* 0x000fe20000000000 */
[----:B------:R-:W-:Y:S02]  /*0660*/  ISETP.NE.AND P1, PT, R4, RZ, PT ;  /* 0x000000ff0400720c */ /* 0x000fe40003f25270 */
[----:B------:R-:W-:Y:S02]  /*0670*/  ISETP.GE.U32.AND P0, PT, R0, R7, PT ;  /* 0x000000070000720c */ /* 0x000fe40003f06070 */
[----:B------:R-:W-:-:S04]  /*0680*/  LOP3.LUT R0, R5, R4, RZ, 0x3c, !PT ;  /* 0x0000000405007212 */ /* 0x000fc800078e3cff */
[----:B------:R-:W-:Y:S01]  /*0690*/  ISETP.GE.AND P2, PT, R0, RZ, PT ;  /* 0x000000ff0000720c */ /* 0x000fe20003f46270 */
[----:B------:R-:W-:-:S06]  /*06a0*/  VIADD R0, R12, 0x3f ;  /* 0x0000003f0c007836 */ /* 0x000fcc0000000000 */
[----:B------:R-:W-:-:S04]  /*06b0*/  @P0 VIADD R3, R3, 0x1 ;  /* 0x0000000103030836 */ /* 0x000fc80000000000 */
[----:B------:R-:W-:Y:S01]  /*06c0*/  IMAD.MOV.U32 R2, RZ, RZ, R3 ;  /* 0x000000ffff027224 */ /* 0x000fe200078e0003 */
[----:B------:R-:W-:-:S03]  /*06d0*/  SHF.R.S32.HI R3, RZ, 0x1f, R0 ;  /* 0x0000001fff037819 */ /* 0x000fc60000011400 */
[----:B------:R-:W-:Y:S01]  /*06e0*/  @!P2 IMAD.MOV R2, RZ, RZ, -R2 ;  /* 0x000000ffff02a224 */ /* 0x000fe200078e0a02 */
[----:B------:R-:W-:Y:S02]  /*06f0*/  @!P1 LOP3.LUT R2, RZ, R4, RZ, 0x33, !PT ;  /* 0x00000004ff029212 */ /* 0x000fe400078e33ff */
[----:B------:R-:W-:-:S03]  /*0700*/  LEA.HI R3, R3, R0, RZ, 0x6 ;  /* 0x0000000003037211 */ /* 0x000fc600078f30ff */
[----:B------:R-:W-:Y:S02]  /*0710*/  IMAD.SHL.U32 R8, R2, 0x4, RZ ;  /* 0x0000000402087824 */ /* 0x000fe400078e00ff */
[----:B------:R-:W-:-:S03]  /*0720*/  IMAD.MOV R2, RZ, RZ, -R2 ;  /* 0x000000ffff027224 */ /* 0x000fc600078e0a02 */
[----:B------:R-:W-:Y:S01]  /*0730*/  LEA.HI.SX32 R3, R3, -R8, 0x1a ;  /* 0x8000000803037211 */ /* 0x000fe200078fd2ff */
[----:B------:R-:W-:-:S03]  /*0740*/  IMAD R14, R4, R2, R5 ;  /* 0x00000002040e7224 */ /* 0x000fc600078e0205 */
[----:B------:R-:W-:Y:S02]  /*0750*/  VIMNMX R11, PT, PT, R3, 0x4, PT ;  /* 0x00000004030b7848 */ /* 0x000fe40003fe0100 */
[----:B------:R-:W-:Y:S02]  /*0760*/  IABS R9, R14 ;  /* 0x0000000e00097213 */ /* 0x000fe40000000000 */
[-C--:B------:R-:W-:Y:S02]  /*0770*/  IABS R7, R11.reuse ;  /* 0x0000000b00077213 */ /* 0x080fe40000000000 */
[----:B------:R-:W-:Y:S02]  /*0780*/  IABS R4, R11 ;  /* 0x0000000b00047213 */ /* 0x000fe40000000000 */
[----:B------:R-:W1:Y:S08]  /*0790*/  I2F.RP R0, R7 ;  /* 0x0000000700007306 */ /* 0x000e700000209400 */
[----:B-1----:R-:W1:Y:S02]  /*07a0*/  MUFU.RCP R0, R0 ;  /* 0x0000000000007308 */ /* 0x002e640000001000 */
[----:B-1----:R-:W-:-:S02]  /*07b0*/  VIADD R3, R0, 0xffffffe ;  /* 0x0ffffffe00037836 */ /* 0x002fc40000000000 */
[----:B------:R-:W-:-:S04]  /*07c0*/  IMAD.MOV R0, RZ, RZ, -R4 ;  /* 0x000000ffff007224 */ /* 0x000fc800078e0a04 */
[----:B------:R-:W1:Y:S02]  /*07d0*/  F2I.FTZ.U32.TRUNC.NTZ R3, R3 ;  /* 0x0000000300037305 */ /* 0x000e64000021f000 */
[----:B-1----:R-:W-:-:S04]  /*07e0*/  IMAD.MOV R6, RZ, RZ, -R3 ;  /* 0x000000ffff067224 */ /* 0x002fc800078e0a03 */
[----:B------:R-:W-:-:S04]  /*07f0*/  IMAD.MOV.U32 R2, RZ, RZ, R6 ;  /* 0x000000ffff027224 */ /* 0x000fc800078e0006 */
[----:B------:R-:W-:Y:S02]  /*0800*/  IMAD R5, R2, R7, RZ ;  /* 0x0000000702057224 */ /* 0x000fe400078e02ff */
[----:B------:R-:W-:-:S04]  /*0810*/  IMAD.MOV.U32 R2, RZ, RZ, RZ ;  /* 0x000000ffff027224 */ /* 0x000fc800078e00ff */
[----:B------:R-:W-:Y:S01]  /*0820*/  IMAD.HI.U32 R2, R3, R5, R2 ;  /* 0x0000000503027227 */ /* 0x000fe200078e0002 */
[----:B------:R-:W-:Y:S01]  /*0830*/  IABS R5, R13 ;  /* 0x0000000d00057213 */ /* 0x000fe20000000000 */
[----:B------:R-:W1:Y:S04]  /*0840*/  I2F.RP R3, R10 ;  /* 0x0000000a00037306 */ /* 0x000e680000209400 */
[----:B------:R-:W-:-:S04]  /*0850*/  IMAD.HI.U32 R2, R2, R9, RZ ;  /* 0x0000000902027227 */ /* 0x000fc800078e00ff */
[----:B------:R-:W-:Y:S01]  /*0860*/  IMAD R0, R2, R0, R9 ;  /* 0x0000000002007224 */ /* 0x000fe200078e0209 */
[----:B------:R-:W2:Y:S04]  /*0870*/  I2F.RP R4, R5 ;  /* 0x0000000500047306 */ /* 0x000ea80000209400 */
[----:B------:R-:W-:-:S04]  /*0880*/  ISETP.GT.U32.AND P1, PT, R7, R0, PT ;  /* 0x000000000700720c */ /* 0x000fc80003f24070 */
[----:B-1----:R-:W-:Y:S08]  /*0890*/  MUFU.RCP R3, R3 ;  /* 0x0000000300037308 */ /* 0x002ff00000001000 */
[----:B--2---:R-:W1:Y:S01]  /*08a0*/  MUFU.RCP R4, R4 ;  /* 0x0000000400047308 */ /* 0x004e620000001000 */
[----:B------:R-:W-:Y:S02]  /*08b0*/  @!P1 IMAD.IADD R0, R0, 0x1, -R7 ;  /* 0x0000000100009824 */ /* 0x000fe400078e0a07 */
[----:B------:R-:W-:Y:S01]  /*08c0*/  @!P1 VIADD R2, R2, 0x1 ;  /* 0x0000000102029836 */ /* 0x000fe20000000000 */
[----:B------:R-:W-:-:S02]  /*08d0*/  ISETP.NE.AND P1, PT, R11, RZ, PT ;  /* 0x000000ff0b00720c */ /* 0x000fc40003f25270 */
[----:B------:R-:W-:Y:S02]  /*08e0*/  ISETP.GE.U32.AND P0, PT, R0, R7, PT ;  /* 0x000000070000720c */ /* 0x000fe40003f06070 */
[----:B------:R-:W-:-:S04]  /*08f0*/  LOP3.LUT R0, R14, R11, RZ, 0x3c, !PT ;  /* 0x0000000b0e007212 */ /* 0x000fc800078e3cff */
[----:B------:R-:W-:Y:S01]  /*0900*/  ISETP.GE.AND P2, PT, R0, RZ, PT ;  /* 0x000000ff0000720c */ /* 0x000fe20003f46270 */
[----:B-1----:R-:W-:Y:S01]  /*0910*/  VIADD R6, R4, 0xffffffe ;  /* 0x0ffffffe04067836 */ /* 0x002fe20000000000 */
[----:B------:R-:W-:-:S05]  /*0920*/  LOP3.LUT R4, R137, 0x3f, RZ, 0xc0, !PT ;  /* 0x0000003f89047812 */ /* 0x000fca00078ec0ff */
[----:B------:R-:W-:Y:S01]  /*0930*/  @P0 VIADD R2, R2, 0x1 ;  /* 0x0000000102020836 */ /* 0x000fe20000000000 */
[----:B------:R1:W-:Y:S03]  /*0940*/  F2I.FTZ.U32.TRUNC.NTZ R7, R6 ;  /* 0x0000000600077305 */ /* 0x0003e6000021f000 */
[----:B------:R-:W-:Y:S02]  /*0950*/  IMAD.MOV.U32 R15, RZ, RZ, R2 ;  /* 0x000000ffff0f7224 */ /* 0x000fe400078e0002 */
[----:B------:R-:W-:Y:S02]  /*0960*/  VIADD R2, R3, 0xffffffe ;  /* 0x0ffffffe03027836 */ /* 0x000fe40000000000 */
[----:B------:R-:W-:Y:S01]  /*0970*/  @!P2 IMAD.MOV R15, RZ, RZ, -R15 ;  /* 0x000000ffff0fa224 */ /* 0x000fe200078e0a0f */
[----:B------:R-:W-:Y:S01]  /*0980*/  @!P1 LOP3.LUT R15, RZ, R11, RZ, 0x33, !PT ;  /* 0x0000000bff0f9212 */ /* 0x000fe200078e33ff */
[----:B------:R2:W3:Y:S01]  /*0990*/  F2I.FTZ.U32.TRUNC.NTZ R3, R2 ;  /* 0x0000000200037305 */ /* 0x0004e2000021f000 */
[----:B-1----:R-:W-:-:S03]  /*09a0*/  IMAD.MOV.U32 R6, RZ, RZ, RZ ;  /* 0x000000ffff067224 */ /* 0x002fc600078e00ff */
[----:B------:R-:W-:-:S04]  /*09b0*/  IMAD.MOV R0, RZ, RZ, -R15 ;  /* 0x000000ffff007224 */ /* 0x000fc800078e0a0f */
[----:B------:R-:W-:Y:S02]  /*09c0*/  IMAD R0, R11, R0, R14 ;  /* 0x000000000b007224 */ /* 0x000fe400078e020e */
[----:B------:R-:W1:Y:S01]  /*09d0*/  LDS R11, [UR7] ;  /* 0x00000007ff0b7984 */ /* 0x000e620008000800 */
[----:B--2---:R-:W-:Y:S02]  /*09e0*/  IMAD.MOV.U32 R2, RZ, RZ, RZ ;  /* 0x000000ffff027224 */ /* 0x004fe400078e00ff */
[----:B------:R-:W-:Y:S01]  /*09f0*/  IMAD.IADD R9, R8, 0x1, R0 ;  /* 0x0000000108097824 */ /* 0x000fe200078e0200 */
[----:B------:R-:W-:Y:S01]  /*0a00*/  SHF.R.U32.HI R8, RZ, 0x5, R137 ;  /* 0x00000005ff087819 */ /* 0x000fe20000011689 */
[----:B---3--:R-:W-:Y:S02]  /*0a10*/  IMAD.MOV R17, RZ, RZ, -R3 ;  /* 0x000000ffff117224 */ /* 0x008fe400078e0a03 */
[----:B------:R-:W-:Y:S01]  /*0a20*/  IMAD R18, R9, 0x40, R4 ;  /* 0x0000004009127824 */ /* 0x000fe200078e0204 */
[----:B------:R-:W-:Y:S01]  /*0a30*/  R2UR UR12, R8 ;  /* 0x00000000080c72ca */ /* 0x000fe200000e0000 */
[----:B------:R-:W-:Y:S01]  /*0a40*/  IMAD R9, R17, R10, RZ ;  /* 0x0000000a11097224 */ /* 0x000fe200078e02ff */
[----:B------:R-:W-:Y:S01]  /*0a50*/  SHF.R.U32.HI R17, RZ, 0x6, R137 ;  /* 0x00000006ff117819 */ /* 0x000fe20000011689 */
[----:B------:R-:W-:Y:S01]  /*0a60*/  IMAD.MOV R0, RZ, RZ, -R7 ;  /* 0x000000ffff007224 */ /* 0x000fe200078e0a07 */
[----:B------:R-:W-:Y:S01]  /*0a70*/  IABS R21, R18 ;  /* 0x0000001200157213 */ /* 0x000fe20000000000 */
[----:B------:R-:W-:Y:S01]  /*0a80*/  IMAD.HI.U32 R2, R3, R9, R2 ;  /* 0x0000000903027227 */ /* 0x000fe200078e0002 */
[----:B------:R-:W-:Y:S01]  /*0a90*/  LOP3.LUT R9, R137, 0x40, RZ, 0xc0, !PT ;  /* 0x0000004089097812 */ /* 0x000fe200078ec0ff */
[----:B------:R2:W-:Y:S02]  /*0aa0*/  STL [R1+0x1f0], R18 ;  /* 0x0001f01201007387 */ /* 0x0005e40000100800 */
[----:B------:R-:W-:-:S02]  /*0ab0*/  IMAD R3, R0, R5, RZ ;  /* 0x0000000500037224 */ /* 0x000fc400078e02ff */
[----:B------:R-:W-:Y:S02]  /*0ac0*/  IMAD.SHL.U32 R0, R15, 0x40, RZ ;  /* 0x000000400f007824 */ /* 0x000fe400078e00ff */
[----:B------:R-:W-:-:S04]  /*0ad0*/  IMAD.HI.U32 R2, R2, R21, RZ ;  /* 0x0000001502027227 */ /* 0x000fc800078e00ff */
[----:B------:R-:W-:-:S04]  /*0ae0*/  IMAD.HI.U32 R6, R7, R3, R6 ;  /* 0x0000000307067227 */ /* 0x000fc800078e0006 */
[----:B------:R-:W-:Y:S02]  /*0af0*/  IMAD.MOV R7, RZ, RZ, -R2 ;  /* 0x000000ffff077224 */ /* 0x000fe400078e0a02 */
[----:B------:R-:W-:Y:S02]  /*0b00*/  VIADD R16, R0, 0x3f ;  /* 0x0000003f00107836 */ /* 0x000fe40000000000 */
[----:B------:R-:W-:Y:S02]  /*0b10*/  IMAD.SHL.U32 R3, R137, 0x10, RZ ;  /* 0x0000001089037824 */ /* 0x000fe400078e00ff */
[----:B------:R-:W-:Y:S01]  /*0b20*/  IMAD R21, R10, R7, R21 ;  /* 0x000000070a157224 */ /* 0x000fe200078e0215 */
[----:B------:R-:W-:Y:S01]  /*0b30*/  IABS R8, R16 ;  /* 0x0000001000087213 */ /* 0x000fe20000000000 */
[C---:B------:R-:W-:Y:S01]  /*0b40*/  VIADD R14, R0.reuse, 0x1 ;  /* 0x00000001000e7836 */ /* 0x040fe20000000000 */
[----:B------:R-:W-:Y:S01]  /*0b50*/  LOP3.LUT R2, R3, 0x70, RZ, 0xc0, !PT ;  /* 0x0000007003027812 */ /* 0x000fe200078ec0ff */
[----:B------:R-:W-:Y:S01]  /*0b60*/  VIADD R7, R0, 0x2 ;  /* 0x0000000200077836 */ /* 0x000fe20000000000 */
[----:B------:R-:W-:Y:S01]  /*0b70*/  ISETP.GT.U32.AND P1, PT, R10, R21, PT ;  /* 0x000000150a00720c */ /* 0x000fe20003f24070 */
[----:B------:R-:W-:Y:S01]  /*0b80*/  IMAD.HI.U32 R3, R6, R8, RZ ;  /* 0x0000000806037227 */ /* 0x000fe200078e00ff */
[----:B-1----:R-:W-:-:S02]  /*0b90*/  R2UR UR8, R11 ;  /* 0x000000000b0872ca */ /* 0x002fc400000e0000 */
[----:B------:R-:W-:Y:S01]  /*0ba0*/  IABS R146, R14 ;  /* 0x0000000e00927213 */ /* 0x000fe20000000000 */
[----:B------:R-:W-:Y:S01]  /*0bb0*/  IMAD.MOV R3, RZ, RZ, -R3 ;  /* 0x000000ffff037224 */ /* 0x000fe200078e0a03 */
[----:B------:R-:W-:Y:S01]  /*0bc0*/  LEA.HI R9, R9, R2, RZ, 0x1c ;  /* 0x0000000209097211 */ /* 0x000fe200078fe0ff */
[----:B------:R-:W-:Y:S01]  /*0bd0*/  VIADD R11, R0, 0x3 ;  /* 0x00000003000b7836 */ /* 0x000fe20000000000 */
[----:B------:R-:W-:Y:S01]  /*0be0*/  IABS R161, R7 ;  /* 0x0000000700a17213 */ /* 0x000fe20000000000 */
[C---:B------:R-:W-:Y:S01]  /*0bf0*/  IMAD R8, R5.reuse, R3, R8 ;  /* 0x0000000305087224 */ /* 0x040fe200078e0208 */
[----:B------:R-:W-:Y:S01]  /*0c00*/  ISETP.GE.AND P0, PT, R14, RZ, PT ;  /* 0x000000ff0e00720c */ /* 0x000fe20003f06270 */
[----:B------:R-:W-:Y:S01]  /*0c10*/  IMAD.HI.U32 R2, R6, R146, RZ ;  /* 0x0000009206027227 */ /* 0x000fe200078e00ff */
[----:B------:R-:W-:Y:S02]  /*0c20*/  IABS R174, R11 ;  /* 0x0000000b00ae7213 */ /* 0x000fe40000000000 */
[----:B------:R-:W-:Y:S01]  /*0c30*/  ISETP.GT.U32.AND P3, PT, R5, R8, PT ;  /* 0x000000080500720c */ /* 0x000fe20003f64070 */
[----:B------:R-:W-:Y:S01]  /*0c40*/  @!P1 IMAD.IADD R21, R21, 0x1, -R10 ;  /* 0x0000000115159824 */ /* 0x000fe200078e0a0a */
[----:B------:R-:W-:Y:S01]  /*0c50*/  ISETP.GE.AND P1, PT, R18, RZ, PT ;  /* 0x000000ff1200720c */ /* 0x000fe20003f26270 */
[----:B------:R-:W-:-:S02]  /*0c60*/  IMAD.MOV R2, RZ, RZ, -R2 ;  /* 0x000000ffff027224 */ /* 0x000fc400078e0a02 */
[----:B------:R-:W-:Y:S01]  /*0c70*/  IMAD.HI.U32 R3, R6, R174, RZ ;  /* 0x000000ae06037227 */ /* 0x000fe200078e00ff */
[----:B------:R-:W-:-:S03]  /*0c80*/  ISETP.GT.U32.AND P2, PT, R10, R21, PT ;  /* 0x000000150a00720c */ /* 0x000fc60003f44070 */
[----:B------:R-:W-:Y:S02]  /*0c90*/  IMAD R146, R5, R2, R146 ;  /* 0x0000000205927224 */ /* 0x000fe400078e0292 */
[----:B------:R-:W-:-:S03]  /*0ca0*/  IMAD.HI.U32 R2, R6, R161, RZ ;  /* 0x000000a106027227 */ /* 0x000fc600078e00ff */
[C---:B------:R-:W-:Y:S01]  /*0cb0*/  ISETP.GT.U32.AND P5, PT, R5.reuse, R146, PT ;  /* 0x000000920500720c */ /* 0x040fe20003fa4070 */
[----:B------:R-:W-:Y:S02]  /*0cc0*/  IMAD.MOV R3, RZ, RZ, -R3 ;  /* 0x000000ffff037224 */ /* 0x000fe400078e0a03 */
[----:B------:R-:W-:Y:S02]  /*0cd0*/  VIADD R14, R0, 0x4 ;  /* 0x00000004000e7836 */ /* 0x000fe40000000000 */
[----:B------:R-:W-:Y:S02]  /*0ce0*/  IMAD.MOV R2, RZ, RZ, -R2 ;  /* 0x000000ffff027224 */ /* 0x000fe400078e0a02 */
[C---:B------:R-:W-:Y:S01]  /*0cf0*/  IMAD R174, R5.reuse, R3, R174 ;  /* 0x0000000305ae7224 */ /* 0x040fe200078e02ae */
[----:B------:R-:W-:Y:S01]  /*0d00*/  IABS R186, R14 ;  /* 0x0000000e00ba7213 */ /* 0x000fe20000000000 */
[----:B------:R-:W-:Y:S02]  /*0d10*/  @!P3 IMAD.IADD R8, R8, 0x1, -R5 ;  /* 0x000000010808b824 */ /* 0x000fe400078e0a05 */
[----:B------:R-:W-:Y:S01]  /*0d20*/  VIADD R15, R0, 0x5 ;  /* 0x00000005000f7836 */ /* 0x000fe20000000000 */
[C---:B------:R-:W-:Y:S01]  /*0d30*/  ISETP.GT.U32.AND P3, PT, R5.reuse, R174, PT ;  /* 0x000000ae0500720c */ /* 0x040fe20003f64070 */
[----:B------:R-:W-:-:S02]  /*0d40*/  IMAD R161, R5, R2, R161 ;  /* 0x0000000205a17224 */ /* 0x000fc400078e02a1 */
[----:B------:R-:W-:Y:S01]  /*0d50*/  @!P2 IMAD.IADD R21, R21, 0x1, -R10 ;  /* 0x000000011515a824 */ /* 0x000fe200078e0a0a */
[C---:B------:R-:W-:Y:S01]  /*0d60*/  ISETP.GT.U32.AND P2, PT, R5.reuse, R8, PT ;  /* 0x000000080500720c */ /* 0x040fe20003f44070 */
[C---:B------:R-:W-:Y:S01]  /*0d70*/  IMAD.HI.U32 R2, R6.reuse, R186, RZ ;  /* 0x000000ba06027227 */ /* 0x040fe200078e00ff */
[----:B------:R-:W-:Y:S02]  /*0d80*/  IABS R194, R15 ;  /* 0x0000000f00c27213 */ /* 0x000fe40000000000 */
[----:B------:R-:W-:Y:S01]  /*0d90*/  ISETP.GT.U32.AND P6, PT, R5, R161, PT ;  /* 0x000000a10500720c */ /* 0x000fe20003fc4070 */
[----:B------:R-:W-:Y:S01]  /*0da0*/  @!P1 IMAD.MOV R21, RZ, RZ, -R21 ;  /* 0x000000ffff159224 */ /* 0x000fe200078e0a15 */
[----:B------:R-:W-:Y:S01]  /*0db0*/  @!P4 LOP3.LUT R21, RZ, R12, RZ, 0x33, !PT ;  /* 0x0000000cff15c212 */ /* 0x000fe200078e33ff */
[----:B------:R-:W-:Y:S01]  /*0dc0*/  IMAD.HI.U32 R3, R6, R194, RZ ;  /* 0x000000c206037227 */ /* 0x000fe200078e00ff */
[----:B------:R-:W-:Y:S02]  /*0dd0*/  ISETP.GE.AND P4, PT, R16, RZ, PT ;  /* 0x000000ff1000720c */ /* 0x000fe40003f86270 */
[----:B------:R-:W-:Y:S01]  /*0de0*/  ISETP.GE.AND P1, PT, R7, RZ, PT ;  /* 0x000000ff0700720c */ /* 0x000fe20003f26270 */
[----:B------:R-:W-:-:S02]  /*0df0*/  IMAD.MOV R2, RZ, RZ, -R2 ;  /* 0x000000ffff027224 */ /* 0x000fc400078e0a02 */
[----:B------:R-:W-:Y:S02]  /*0e00*/  IMAD.MOV R3, RZ, RZ, -R3 ;  /* 0x000000ffff037224 */ /* 0x000fe400078e0a03 */
[--C-:B------:R-:W-:Y:S02]  /*0e10*/  @!P5 IMAD.IADD R146, R146, 0x1, -R5.reuse ;  /* 0x000000019292d824 */ /* 0x100fe400078e0a05 */
[C---:B------:R-:W-:Y:S02]  /*0e20*/  IMAD R186, R5.reuse, R2, R186 ;  /* 0x0000000205ba7224 */ /* 0x040fe400078e02ba */
[--C-:B------:R-:W-:Y:S01]  /*0e30*/  @!P2 IMAD.IADD R8, R8, 0x1, -R5.reuse ;  /* 0x000000010808a824 */ /* 0x100fe200078e0a05 */
[C---:B------:R-:W-:Y:S01]  /*0e40*/  ISETP.GT.U32.AND P5, PT, R5.reuse, R146, PT ;  /* 0x000000920500720c */ /* 0x040fe20003fa4070 */
[----:B------:R-:W-:Y:S01]  /*0e50*/  @!P3 IMAD.IADD R174, R174, 0x1, -R5 ;  /* 0x00000001aeaeb824 */ /* 0x000fe200078e0a05 */
[----:B------:R-:W-:Y:S01]  /*0e60*/  ISETP.GT.U32.AND P2, PT, R5, R186, PT ;  /* 0x000000ba0500720c */ /* 0x000fe20003f44070 */
[----:B------:R-:W-:-:S02]  /*0e70*/  VIADD R7, R0, 0x6 ;  /* 0x0000000600077836 */ /* 0x000fc40000000000 */
[----:B------:R-:W-:Y:S02]  /*0e80*/  IMAD R194, R5, R3, R194 ;  /* 0x0000000305c27224 */ /* 0x000fe400078e02c2 */
[----:B------:R-:W-:Y:S01]  /*0e90*/  @!P6 IMAD.IADD R161, R161, 0x1, -R5 ;  /* 0x00000001a1a1e824 */ /* 0x000fe200078e0a05 */
[C---:B------:R-:W-:Y:S01]  /*0ea0*/  ISETP.GT.U32.AND P6, PT, R5.reuse, R174, PT ;  /* 0x000000ae0500720c */ /* 0x040fe20003fc4070 */
[----:B------:R-:W-:Y:S01]  /*0eb0*/  IMAD.MOV.U32 R3, RZ, RZ, R8 ;  /* 0x000000ffff037224 */ /* 0x000fe200078e0008 */
[----:B------:R-:W-:Y:S01]  /*0ec0*/  IABS R208, R7 ;  /* 0x0000000700d07213 */ /* 0x000fe20000000000 */
[----:B------:R-:W-:Y:S01]  /*0ed0*/  VIADD R8, R0, 0x7 ;  /* 0x0000000700087836 */ /* 0x000fe20000000000 */
[----:B------:R-:W-:Y:S01]  /*0ee0*/  ISETP.GT.U32.AND P3, PT, R5, R161, PT ;  /* 0x000000a10500720c */ /* 0x000fe20003f64070 */
[----:B------:R-:W-:Y:S01]  /*0ef0*/  @!P4 IMAD.MOV R3, RZ, RZ, -R3 ;  /* 0x000000ffff03c224 */ /* 0x000fe200078e0a03 */
[----:B------:R-:W-:Y:S01]  /*0f00*/  ISETP.GE.AND P4, PT, R11, RZ, PT ;  /* 0x000000ff0b00720c */ /* 0x000fe20003f86270 */
[----:B------:R-:W-:Y:S01]  /*0f10*/  IMAD.HI.U32 R2, R6, R208, RZ ;  /* 0x000000d006027227 */ /* 0x000fe200078e00ff */
[----:B------:R-:W-:-:S03]  /*0f20*/  IABS R226, R8 ;  /* 0x0000000800e27213 */ /* 0x000fc60000000000 */
[----:B------:R-:W-:Y:S02]  /*0f30*/  IMAD.MOV R2, RZ, RZ, -R2 ;  /* 0x000000ffff027224 */ /* 0x000fe400078e0a02 */
[--C-:B------:R-:W-:Y:S01]  /*0f40*/  @!P5 IMAD.IADD R146, R146, 0x1, -R5.reuse ;  /* 0x000000019292d824 */ /* 0x100fe200078e0a05 */
[----:B------:R-:W-:Y:S01]  /*0f50*/  ISETP.GT.U32.AND P5, PT, R5, R194, PT ;  /* 0x000000c20500720c */ /* 0x000fe20003fa4070 */
[--C-:B------:R-:W-:Y:S01]  /*0f60*/  @!P6 IMAD.IADD R174, R174, 0x1, -R5.reuse ;  /* 0x00000001aeaee824 */ /* 0x100fe200078e0a05 */
[----:B------:R-:W-:Y:S01]  /*0f70*/  ISETP.GE.AND P6, PT, R15, RZ, PT ;  /* 0x000000ff0f00720c */ /* 0x000fe20003fc6270 */
[--C-:B------:R-:W-:Y:S01]  /*0f80*/  @!P2 IMAD.IADD R186, R186, 0x1, -R5.reuse ;  /* 0x00000001babaa824 */ /* 0x100fe200078e0a05 */
[----:B------:R-:W-:Y:S01]  /*0f90*/  ISETP.GE.AND P2, PT, R7, RZ, PT ;  /* 0x000000ff0700720c */ /* 0x000fe20003f46270 */
[C---:B------:R-:W-:Y:S02]  /*0fa0*/  IMAD R208, R5.reuse, R2, R208 ;  /* 0x0000000205d07224 */ /* 0x040fe400078e02d0 */
[----:B------:R-:W-:Y:S01]  /*0fb0*/  @!P0 IMAD.MOV R146, RZ, RZ, -R146 ;  /* 0x000000ffff928224 */ /* 0x000fe200078e0a92 */
[C---:B------:R-:W-:Y:S01]  /*0fc0*/  ISETP.GT.U32.AND P0, PT, R5.reuse, R186, PT ;  /* 0x000000ba0500720c */ /* 0x040fe20003f04070 */
[----:B------:R-:W-:Y:S01]  /*0fd0*/  @!P4 IMAD.MOV R174, RZ, RZ, -R174 ;  /* 0x000000ffffaec224 */ /* 0x000fe200078e0aae */
[----:B------:R-:W-:Y:S01]  /*0fe0*/  ISETP.GT.U32.AND P4, PT, R5, R208, PT ;  /* 0x000000d00500720c */ /* 0x000fe20003f84070 */
[--C-:B------:R-:W-:Y:S01]  /*0ff0*/  @!P3 IMAD.IADD R161, R161, 0x1, -R5.reuse ;  /* 0x00000001a1a1b824 */ /* 0x100fe200078e0a05 */
[----:B------:R-:W-:Y:S01]  /*1000*/  ISETP.GE.AND P3, PT, R14, RZ, PT ;  /* 0x000000ff0e00720c */ /* 0x000fe20003f66270 */
[----:B------:R-:W-:Y:S01]  /*1010*/  @!P5 IMAD.IADD R194, R194, 0x1, -R5 ;  /* 0x00000001c2c2d824 */ /* 0x000fe200078e0a05 */
[----:B------:R-:W-:Y:S01]  /*1020*/  ISETP.GE.AND P5, PT, R8, RZ, PT ;  /* 0x000000ff0800720c */ /* 0x000fe20003fa6270 */
[----:B------:R-:W-:-:S02]  /*1030*/  VIADD R2, R0, 0x8 ;  /* 0x0000000800027836 */ /* 0x000fc40000000000 */
[----:B------:R-:W-:Y:S01]  /*1040*/  @!P1 IMAD.MOV R161, RZ, RZ, -R161 ;  /* 0x000000ffffa19224 */ /* 0x000fe200078e0aa1 */
[----:B------:R-:W-:Y:S01]  /*1050*/  ISETP.GT.U32.AND P1, PT, R5, R194, PT ;  /* 0x000000c20500720c */ /* 0x000fe20003f24070 */
[----:B------:R-:W-:Y:S01]  /*1060*/  IMAD.HI.U32 R7, R6, R226, RZ ;  /* 0x000000e206077227 */ /* 0x000fe200078e00ff */
[----:B------:R-:W-:-:S03]  /*1070*/  IABS R145, R2 ;  /* 0x0000000200917213 */ /* 0x000fc60000000000 */
[--C-:B------:R-:W-:Y:S01]  /*1080*/  @!P0 IMAD.IADD R186, R186, 0x1, -R5.reuse ;  /* 0x00000001baba8824 */ /* 0x100fe200078e0a05 */
[----:B------:R-:W-:Y:S01]  /*1090*/  ISETP.GE.AND P0, PT, R2, RZ, PT ;  /* 0x000000ff0200720c */ /* 0x000fe20003f06270 */
[----:B------:R-:W-:Y:S02]  /*10a0*/  @!P4 IMAD.IADD R208, R208, 0x1, -R5 ;  /* 0x00000001d0d0c824 */ /* 0x000fe400078e0a05 */
[----:B------:R-:W-:Y:S02]  /*10b0*/  @!P3 IMAD.MOV R186, RZ, RZ, -R186 ;  /* 0x000000ffffbab224 */ /* 0x000fe400078e0aba */
[----:B------:R-:W-:Y:S01]  /*10c0*/  IMAD.MOV R7, RZ, RZ, -R7 ;  /* 0x000000ffff077224 */ /* 0x000fe200078e0a07 */
[----:B------:R-:W-:Y:S01]  /*10d0*/  ISETP.GT.U32.AND P3, PT, R5, R208, PT ;  /* 0x000000d00500720c */ /* 0x000fe20003f64070 */
[----:B------:R-:W-:-:S04]  /*10e0*/  IMAD.HI.U32 R2, R6, R145, RZ ;  /* 0x0000009106027227 */ /* 0x000fc800078e00ff */
[C---:B------:R-:W-:Y:S02]  /*10f0*/  IMAD R226, R5.reuse, R7, R226 ;  /* 0x0000000705e27224 */ /* 0x040fe400078e02e2 */
[----:B------:R-:W-:Y:S02]  /*1100*/  VIADD R10, R0, 0xa ;  /* 0x0000000a000a7836 */ /* 0x000fe40000000000 */
[----:B------:R-:W-:Y:S02]  /*1110*/  IMAD.MOV R2, RZ, RZ, -R2 ;  /* 0x000000ffff027224 */ /* 0x000fe400078e0a02 */
[----:B------:R-:W-:Y:S01]  /*1120*/  @!P1 IMAD.IADD R194, R194, 0x1, -R5 ;  /* 0x00000001c2c29824 */ /* 0x000fe200078e0a05 */
[C---:B------:R-:W-:Y:S01]  /*1130*/  ISETP.GT.U32.AND P1, PT, R5.reuse, R226, PT ;  /* 0x000000e20500720c */ /* 0x040fe20003f24070 */
[----:B------:R-:W-:Y:S01]  /*1140*/  IMAD R145, R5, R2, R145 ;  /* 0x0000000205917224 */ /* 0x000fe200078e0291 */
[----:B------:R-:W-:Y:S01]  /*1150*/  IABS R173, R10 ;  /* 0x0000000a00ad7213 */ /* 0x000fe20000000000 */
[----:B------:R-:W-:-:S02]  /*1160*/  @!P3 IMAD.IADD R208, R208, 0x1, -R5 ;  /* 0x00000001d0d0b824 */ /* 0x000fc400078e0a05 */
[----:B------:R-:W-:Y:S01]  /*1170*/  VIADD R7, R0, 0x9 ;  /* 0x0000000900077836 */ /* 0x000fe20000000000 */
[----:B------:R-:W-:Y:S01]  /*1180*/  ISETP.GT.U32.AND P3, PT, R5, R145, PT ;  /* 0x000000910500720c */ /* 0x000fe20003f64070 */
[----:B------:R-:W-:-:S03]  /*1190*/  IMAD.HI.U32 R8, R6, R173, RZ ;  /* 0x000000ad06087227 */ /* 0x000fc600078e00ff */
[----:B------:R-:W-:Y:S01]  /*11a0*/  IABS R160, R7 ;  /* 0x0000000700a07213 */ /* 0x000fe20000000000 */
[----:B------:R-:W-:Y:S01]  /*11b0*/  IMAD.MOV R8, RZ, RZ, -R8 ;  /* 0x000000ffff087224 */ /* 0x000fe200078e0a08 */
[----:B------:R-:W-:Y:S01]  /*11c0*/  ISETP.GE.AND P4, PT, R7, RZ, PT ;  /* 0x000000ff0700720c */ /* 0x000fe20003f86270 */
[----:B------:R-:W-:Y:S02]  /*11d0*/  @!P1 IMAD.IADD R226, R226, 0x1, -R5 ;  /* 0x00000001e2e29824 */ /* 0x000fe400078e0a05 */
[C---:B------:R-:W-:Y:S02]  /*11e0*/  IMAD R173, R5.reuse, R8, R173 ;  /* 0x0000000805ad7224 */ /* 0x040fe400078e02ad */
[----:B------:R-:W-:Y:S01]  /*11f0*/  IMAD.HI.U32 R7, R6, R160, RZ ;  /* 0x000000a006077227 */ /* 0x000fe200078e00ff */
[----:B------:R-:W-:-:S03]  /*1200*/  ISETP.GT.U32.AND P1, PT, R5, R226, PT ;  /* 0x000000e20500720c */ /* 0x000fc60003f24070 */
[----:B------:R-:W-:Y:S01]  /*1210*/  @!P3 IMAD.IADD R145, R145, 0x1, -R5 ;  /* 0x000000019191b824 */ /* 0x000fe200078e0a05 */
[C---:B------:R-:W-:Y:S01]  /*1220*/  ISETP.GT.U32.AND P3, PT, R5.reuse, R173, PT ;  /* 0x000000ad0500720c */ /* 0x040fe20003f64070 */
[----:B------:R-:W-:Y:S02]  /*1230*/  IMAD.MOV R7, RZ, RZ, -R7 ;  /* 0x000000ffff077224 */ /* 0x000fe400078e0a07 */
[C---:B------:R-:W-:Y:S02]  /*1240*/  VIADD R12, R0.reuse, 0xd ;  /* 0x0000000d000c7836 */ /* 0x040fe40000000000 */
[C---:B------:R-:W-:Y:S02]  /*1250*/  IMAD R160, R5.reuse, R7, R160 ;  /* 0x0000000705a07224 */ /* 0x040fe400078e02a0 */
[----:B------:R-:W-:Y:S01]  /*1260*/  VIADD R7, R0, 0xb ;  /* 0x0000000b00077836 */ /* 0x000fe20000000000 */
[----:B------:R-:W-:Y:S01]  /*1270*/  IABS R209, R12 ;  /* 0x0000000c00d17213 */ /* 0x000fe20000000000 */
[--C-:B------:R-:W-:Y:S01]  /*1280*/  @!P1 IMAD.IADD R226, R226, 0x1, -R5.reuse ;  /* 0x00000001e2e29824 */ /* 0x100fe200078e0a05 */
[----:B------:R-:W-:Y:S01]  /*1290*/  ISETP.GT.U32.AND P1, PT, R5, R160, PT ;  /* 0x000000a00500720c */ /* 0x000fe20003f24070 */
[----:B------:R-:W-:Y:S01]  /*12a0*/  VIADD R14, R0, 0xe ;  /* 0x0000000e000e7836 */ /* 0x000fe20000000000 */
[----:B------:R-:W-:Y:S01]  /*12b0*/  IABS R185, R7 ;  /* 0x0000000700b97213 */ /* 0x000fe20000000000 */
[----:B------:R-:W-:-:S02]  /*12c0*/  @!P3 IMAD.IADD R173, R173, 0x1, -R5 ;  /* 0x00000001adadb824 */ /* 0x000fc400078e0a05 */
[----:B------:R-:W-:Y:S01]  /*12d0*/  @!P2 IMAD.MOV R208, RZ, RZ, -R208 ;  /* 0x000000ffffd0a224 */ /* 0x000fe200078e0ad0 */
[----:B------:R-:W-:Y:S01]  /*12e0*/  IABS R225, R14 ;  /* 0x0000000e00e17213 */ /* 0x000fe20000000000 */
[----:B------:R-:W-:Y:S01]  /*12f0*/  @!P5 IMAD.MOV R226, RZ, RZ, -R226 ;  /* 0x000000ffffe2d224 */ /* 0x000fe200078e0ae2 */
[----:B------:R-:W-:Y:S01]  /*1300*/  ISETP.GT.U32.AND P2, PT, R5, R145, PT ;  /* 0x000000910500720c */ /* 0x000fe20003f44070 */
[C---:B------:R-:W-:Y:S01]  /*1310*/  IMAD.HI.U32 R2, R6.reuse, R185, RZ ;  /* 0x000000b906027227 */ /* 0x040fe200078e00ff */
[----:B------:R-:W-:Y:S02]  /*1320*/  ISETP.GE.AND P5, PT, R7, RZ, PT ;  /* 0x000000ff0700720c */ /* 0x000fe40003fa6270 */
[----:B------:R-:W-:Y:S01]  /*1330*/  ISETP.GT.U32.AND P3, PT, R5, R173, PT ;  /* 0x000000ad0500720c */ /* 0x000fe20003f64070 */
[----:B------:R-:W-:-:S04]  /*1340*/  IMAD.HI.U32 R7, R6, R209, RZ ;  /* 0x000000d106077227 */ /* 0x000fc800078e00ff */
[----:B------:R-:W-:Y:S01]  /*1350*/  @!P6 IMAD.MOV R194, RZ, RZ, -R194 ;  /* 0x000000ffffc2e224 */ /* 0x000fe200078e0ac2 */
[----:B------:R-:W-:Y:S01]  /*1360*/  ISETP.GE.AND P6, PT, R10, RZ, PT ;  /* 0x000000ff0a00720c */ /* 0x000fe20003fc6270 */
[----:B------:R-:W-:Y:S02]  /*1370*/  VIADD R11, R0, 0xc ;  /* 0x0000000c000b7836 */ /* 0x000fe40000000000 */
[----:B------:R-:W-:Y:S02]  /*1380*/  IMAD.MOV R2, RZ, RZ, -R2 ;  /* 0x000000ffff027224 */ /* 0x000fe400078e0a02 */
[----:B------:R-:W-:Y:S01]  /*1390*/  IMAD.HI.U32 R8, R6, R225, RZ ;  /* 0x000000e106087227 */ /* 0x000fe200078e00ff */
[----:B------:R-:W-:-:S03]  /*13a0*/  IABS R195, R11 ;  /* 0x0000000b00c37213 */ /* 0x000fc60000000000 */
[----:B------:R-:W-:Y:S02]  /*13b0*/  IMAD.MOV R10, RZ, RZ, -R7 ;  /* 0x000000ffff0a7224 */ /* 0x000fe400078e0a07 */
[C---:B------:R-:W-:Y:S02]  /*13c0*/  IMAD R185, R5.reuse, R2, R185 ;  /* 0x0000000205b97224 */ /* 0x040fe400078e02b9 */
[----:B------:R-:W-:Y:S02]  /*13d0*/  IMAD.MOV R8, RZ, RZ, -R8 ;  /* 0x000000ffff087224 */ /* 0x000fe400078e0a08 */
[----:B------:R-:W-:Y:S02]  /*13e0*/  IMAD R209, R5, R10, R209 ;  /* 0x0000000a05d17224 */ /* 0x000fe400078e02d1 */
[----:B------:R-:W-:Y:S01]  /*13f0*/  @!P2 IMAD.IADD R145, R145, 0x1, -R5 ;  /* 0x000000019191a824 */ /* 0x000fe200078e0a05 */
[C---:B------:R-:W-:Y:S01]  /*1400*/  ISETP.GT.U32.AND P2, PT, R5.reuse, R185, PT ;  /* 0x000000b90500720c */ /* 0x040fe20003f44070 */
[----:B------:R-:W-:-:S02]  /*1410*/  IMAD R225, R5, R8, R225 ;  /* 0x0000000805e17224 */ /* 0x000fc400078e02e1 */
[----:B------:R-:W-:Y:S01]  /*1420*/  @!P3 IMAD.IADD R173, R173, 0x1, -R5 ;  /* 0x00000001adadb824 */ /* 0x000fe200078e0a05 */
[----:B------:R-:W-:Y:S01]  /*1430*/  ISETP.GT.U32.AND P3, PT, R5, R209, PT ;  /* 0x000000d10500720c */ /* 0x000fe20003f64070 */
[----:B------:R-:W-:Y:S02]  /*1440*/  VIADD R7, R0, 0xf ;  /* 0x0000000f00077836 */ /* 0x000fe40000000000 */
[----:B------:R-:W-:-:S03]  /*1450*/  IMAD.HI.U32 R2, R6, R195, RZ ;  /* 0x000000c306027227 */ /* 0x000fc600078e00ff */
[----:B------:R-:W-:Y:S01]  /*1460*/  IABS R234, R7 ;  /* 0x0000000700ea7213 */ /* 0x000fe20000000000 */
[----:B------:R-:W-:Y:S01]  /*1470*/  @!P6 IMAD.MOV R173, RZ, RZ, -R173 ;  /* 0x000000ffffade224 */ /* 0x000fe200078e0aad */
[C---:B------:R-:W-:Y:S01]  /*1480*/  ISETP.GT.U32.AND P6, PT, R5.reuse, R225, PT ;  /* 0x000000e10500720c */ /* 0x040fe20003fc4070 */
[----:B------:R-:W-:Y:S02]  /*1490*/  IMAD.MOV R2, RZ, RZ, -R2 ;  /* 0x000000ffff027224 */ /* 0x000fe400078e0a02 */
[----:B------:R-:W-:Y:S02]  /*14a0*/  VIADD R8, R0, 0x10 ;  /* 0x0000001000087836 */ /* 0x000fe40000000000 */
[----:B------:R-:W-:Y:S02]  /*14b0*/  IMAD R195, R5, R2, R195 ;  /* 0x0000000205c37224 */ /* 0x000fe400078e02c3 */
[----:B------:R-:W-:Y:S01]  /*14c0*/  IMAD.HI.U32 R2, R6, R234, RZ ;  /* 0x000000ea06027227 */ /* 0x000fe200078e00ff */
[----:B------:R-:W-:-:S03]  /*14d0*/  IABS R144, R8 ;  /* 0x0000000800907213 */ /* 0x000fc60000000000 */
[--C-:B------:R-:W-:Y:S01]  /*14e0*/  @!P2 IMAD.IADD R185, R185, 0x1, -R5.reuse ;  /* 0x00000001b9b9a824 */ /* 0x100fe200078e0a05 */
[----:B------:R-:W-:Y:S01]  /*14f0*/  ISETP.GT.U32.AND P2, PT, R5, R195, PT ;  /* 0x000000c30500720c */ /* 0x000fe20003f44070 */
[--C-:B------:R-:W-:Y:S02]  /*1500*/  @!P3 IMAD.IADD R209, R209, 0x1, -R5.reuse ;  /* 0x00000001d1d1b824 */ /* 0x100fe400078e0a05 */
[----:B------:R-:W-:Y:S02]  /*1510*/  IMAD.MOV R2, RZ, RZ, -R2 ;  /* 0x000000ffff027224 */ /* 0x000fe400078e0a02 */
[----:B------:R-:W-:Y:S02]  /*1520*/  @!P1 IMAD.IADD R160, R160, 0x1, -R5 ;  /* 0x00000001a0a09824 */ /* 0x000fe400078e0a05 */
[----:B------:R-:W-:Y:S01]  /*1530*/  @!P0 IMAD.MOV R145, RZ, RZ, -R145 ;  /* 0x000000ffff918224 */ /* 0x000fe200078e0a91 */
[----:B------:R-:W-:Y:S01]  /*1540*/  ISETP.GT.U32.AND P0, PT, R5, R185, PT ;  /* 0x000000b90500720c */ /* 0x000fe20003f04070 */
[----:B------:R-:W-:Y:S01]  /*1550*/  @!P6 IMAD.IADD R225, R225, 0x1, -R5 ;  /* 0x00000001e1e1e824 */ /* 0x000fe200078e0a05 */
[C---:B------:R-:W-:Y:S01]  /*1560*/  ISETP.GT.U32.AND P6, PT, R5.reuse, R209, PT ;  /* 0x000000d10500720c */ /* 0x040fe20003fc4070 */
[C---:B------:R-:W-:Y:S01]  /*1570*/  IMAD R234, R5.reuse, R2, R234 ;  /* 0x0000000205ea7224 */ /* 0x040fe200078e02ea */
[----:B------:R-:W-:Y:S01]  /*1580*/  ISETP.GT.U32.AND P1, PT, R5, R160, PT ;  /* 0x000000a00500720c */ /* 0x000fe20003f24070 */
[----:B------:R-:W-:-:S04]  /*1590*/  IMAD.HI.U32 R2, R6, R144, RZ ;  /* 0x0000009006027227 */ /* 0x000fc800078e00ff */
[----:B------:R-:W-:Y:S02]  /*15a0*/  IMAD.MOV R2, RZ, RZ, -R2 ;  /* 0x000000ffff027224 */ /* 0x000fe400078e0a02 */
[--C-:B------:R-:W-:Y:S01]  /*15b0*/  @!P2 IMAD.IADD R195, R195, 0x1, -R5.reuse ;  /* 0x00000001c3c3a824 */ /* 0x100fe200078e0a05 */
[----:B------:R-:W-:Y:S01]  /*15c0*/  ISETP.GE.AND P2, PT, R7, RZ, PT ;  /* 0x000000ff0700720c */ /* 0x000fe20003f46270 */
[----:B------:R-:W-:Y:S02]  /*15d0*/  IMAD R144, R5, R2, R144 ;  /* 0x0000000205907224 */ /* 0x000fe400078e0290 */
[--C-:B------:R-:W-:Y:S01]  /*15e0*/  @!P0 IMAD.IADD R185, R185, 0x1, -R5.reuse ;  /* 0x00000001b9b98824 */ /* 0x100fe200078e0a05 */
[----:B------:R-:W-:Y:S01]  /*15f0*/  ISETP.GT.U32.AND P3, PT, R5, R195, PT ;  /* 0x000000c30500720c */ /* 0x000fe20003f64070 */
[--C-:B------:R-:W-:Y:S01]  /*1600*/  @!P6 IMAD.IADD R209, R209, 0x1, -R5.reuse ;  /* 0x00000001d1d1e824 */ /* 0x100fe200078e0a05 */
[----:B------:R-:W-:Y:S01]  /*1610*/  ISETP.GT.U32.AND P6, PT, R5, R144, PT ;  /* 0x000000900500720c */ /* 0x000fe20003fc4070 */
[----:B------:R-:W-:Y:S01]  /*1620*/  @!P1 IMAD.IADD R160, R160, 0x1, -R5 ;  /* 0x00000001a0a09824 */ /* 0x000fe200078e0a05 */
[----:B------:R-:W-:Y:S01]  /*1630*/  ISETP.GE.AND P1, PT, R11, RZ, PT ;  /* 0x000000ff0b00720c */ /* 0x000fe20003f26270 */
[----:B------:R-:W-:Y:S01]  /*1640*/  @!P5 IMAD.MOV R185, RZ, RZ, -R185 ;  /* 0x000000ffffb9d224 */ /* 0x000fe200078e0ab9 */
[----:B------:R-:W-:Y:S01]  /*1650*/  ISETP.GT.U32.AND P5, PT, R5, R225, PT ;  /* 0x000000e10500720c */ /* 0x000fe20003fa4070 */
[----:B------:R-:W-:Y:S01]  /*1660*/  VIADD R11, R0, 0x12 ;  /* 0x00000012000b7836 */ /* 0x000fe20000000000 */
[----:B------:R-:W-:Y:S01]  /*1670*/  ISETP.GE.AND P0, PT, R14, RZ, PT ;  /* 0x000000ff0e00720c */ /* 0x000fe20003f06270 */
[----:B------:R-:W-:Y:S01]  /*1680*/  @!P4 IMAD.MOV R160, RZ, RZ, -R160 ;  /* 0x000000ffffa0c224 */ /* 0x000fe200078e0aa0 */
[----:B------:R-:W-:Y:S01]  /*1690*/  ISETP.GE.AND P4, PT, R12, RZ, PT ;  /* 0x000000ff0c00720c */ /* 0x000fe20003f86270 */
[----:B------:R-:W-:Y:S01]  /*16a0*/  VIADD R12, R0, 0x13 ;  /* 0x00000013000c7836 */ /* 0x000fe20000000000 */
[----:B------:R-:W-:Y:S01]  /*16b0*/  IABS R172, R11 ;  /* 0x0000000b00ac7213 */ /* 0x000fe20000000000 */
[--C-:B------:R-:W-:Y:S01]  /*16c0*/  @!P3 IMAD.IADD R195, R195, 0x1, -R5.reuse ;  /* 0x00000001c3c3b824 */ /* 0x100fe200078e0a05 */
[----:B------:R-:W-:Y:S01]  /*16d0*/  ISETP.GT.U32.AND P3, PT, R5, R234, PT ;  /* 0x000000ea0500720c */ /* 0x000fe20003f64070 */
[----:B------:R-:W-:Y:S01]  /*16e0*/  @!P6 IMAD.IADD R144, R144, 0x1, -R5 ;  /* 0x000000019090e824 */ /* 0x000fe200078e0a05 */
[----:B------:R-:W-:Y:S01]  /*16f0*/  IABS R184, R12 ;  /* 0x0000000c00b87213 */ /* 0x000fe20000000000 */
[----:B------:R-:W-:-:S03]  /*1700*/  IMAD.HI.U32 R7, R6, R172, RZ ;  /* 0x000000ac06077227 */ /* 0x000fc600078e00ff */
[----:B------:R-:W-:Y:S01]  /*1710*/  ISETP.GT.U32.AND P6, PT, R5, R144, PT ;  /* 0x000000900500720c */ /* 0x000fe20003fc4070 */
[----:B------:R-:W-:Y:S01]  /*1720*/  @!P5 IMAD.IADD R225, R225, 0x1, -R5 ;  /* 0x00000001e1e1d824 */ /* 0x000fe200078e0a05 */
[----:B------:R-:W-:Y:S01]  /*1730*/  ISETP.GE.AND P5, PT, R8, RZ, PT ;  /* 0x000000ff0800720c */ /* 0x000fe20003fa6270 */
[----:B------:R-:W-:-:S04]  /*1740*/  IMAD.HI.U32 R8, R6, R184, RZ ;  /* 0x000000b806087227 */ /* 0x000fc800078e00ff */
[----:B------:R-:W-:Y:S02]  /*1750*/  IMAD.MOV R7, RZ, RZ, -R7 ;  /* 0x000000ffff077224 */ /* 0x000fe400078e0a07 */
[----:B------:R-:W-:Y:S02]  /*1760*/  VIADD R10, R0, 0x11 ;  /* 0x00000011000a7836 */ /* 0x000fe40000000000 */
[----:B------:R-:W-:Y:S02]  /*1770*/  IMAD.MOV R8, RZ, RZ, -R8 ;  /* 0x000000ffff087224 */ /* 0x000fe400078e0a08 */
[C---:B------:R-:W-:Y:S01]  /*1780*/  IMAD R172, R5.reuse, R7, R172 ;  /* 0x0000000705ac7224 */ /* 0x040fe200078e02ac */
[----:B------:R-:W-:Y:S01]  /*1790*/  IABS R159, R10 ;  /* 0x0000000a009f7213 */ /* 0x000fe20000000000 */
[C---:B------:R-:W-:Y:S02]  /*17a0*/  IMAD R184, R5.reuse, R8, R184 ;  /* 0x0000000805b87224 */ /* 0x040fe400078e02b8 */
[----:B------:R-:W-:Y:S01]  /*17b0*/  @!P0 IMAD.MOV R225, RZ, RZ, -R225 ;  /* 0x000000ffffe18224 */ /* 0x000fe200078e0ae1 */
[C---:B------:R-:W-:Y:S01]  /*17c0*/  ISETP.GT.U32.AND P0, PT, R5.reuse, R172, PT ;  /* 0x000000ac0500720c */ /* 0x040fe20003f04070 */
[----:B------:R-:W-:Y:S01]  /*17d0*/  @!P6 IMAD.IADD R144, R144, 0x1, -R5 ;  /* 0x000000019090e824 */ /* 0x000fe200078e0a05 */
[----:B------:R-:W-:Y:S01]  /*17e0*/  ISETP.GT.U32.AND P6, PT, R5, R184, PT ;  /* 0x000000b80500720c */ /* 0x000fe20003fc4070 */
[----:B------:R-:W-:-:S02]  /*17f0*/  VIADD R8, R0, 0x14 ;  /* 0x0000001400087836 */ /* 0x000fc40000000000 */
[----:B------:R-:W-:-:S03]  /*1800*/  IMAD.HI.U32 R2, R6, R159, RZ ;  /* 0x0000009f06027227 */ /* 0x000fc600078e00ff */
[----:B------:R-:W-:Y:S01]  /*1810*/  IABS R196, R8 ;  /* 0x0000000800c47213 */ /* 0x000fe20000000000 */
[----:B------:R-:W-:Y:S01]  /*1820*/  @!P3 IMAD.IADD R234, R234, 0x1, -R5 ;  /* 0x00000001eaeab824 */ /* 0x000fe200078e0a05 */
[----:B------:R-:W-:Y:S01]  /*1830*/  ISETP.GE.AND P3, PT, R10, RZ, PT ;  /* 0x000000ff0a00720c */ /* 0x000fe20003f66270 */
[----:B------:R-:W-:Y:S02]  /*1840*/  IMAD.MOV R2, RZ, RZ, -R2 ;  /* 0x000000ffff027224 */ /* 0x000fe400078e0a02 */
[----:B------:R-:W-:Y:S02]  /*1850*/  VIADD R10, R0, 0x15 ;  /* 0x00000015000a7836 */ /* 0x000fe40000000000 */
[----:B------:R-:W-:Y:S02]  /*1860*/  IMAD R159, R5, R2, R159 ;  /* 0x00000002059f7224 */ /* 0x000fe400078e029f */
[----:B------:R-:W-:Y:S01]  /*1870*/  @!P0 IMAD.IADD R172, R172, 0x1, -R5 ;  /* 0x00000001acac8824 */ /* 0x000fe200078e0a05 */
[----:B------:R-:W-:Y:S01]  /*1880*/  IABS R210, R10 ;  /* 0x0000000a00d27213 */ /* 0x000fe20000000000 */
[----:B------:R-:W-:-:S04]  /*1890*/  IMAD.HI.U32 R2, R6, R196, RZ ;  /* 0x000000c406027227 */ /* 0x000fc800078e00ff */
[----:B------:R-:W-:Y:S01]  /*18a0*/  @!P6 IMAD.IADD R184, R184, 0x1, -R5 ;  /* 0x00000001b8b8e824 */ /* 0x000fe200078e0a05 */
[----:B------:R-:W-:Y:S01]  /*18b0*/  ISETP.GT.U32.AND P6, PT, R5, R172, PT ;  /* 0x000000ac0500720c */ /* 0x000fe20003fc4070 */
[----:B------:R-:W-:Y:S02]  /*18c0*/  IMAD.MOV R7, RZ, RZ, -R2 ;  /* 0x000000ffff077224 */ /* 0x000fe400078e0a02 */
[----:B------:R-:W-:-:S04]  /*18d0*/  IMAD.HI.U32 R2, R6, R210, RZ ;  /* 0x000000d206027227 */ /* 0x000fc800078e00ff */
[----:B------:R-:W-:Y:S01]  /*18e0*/  @!P1 IMAD.MOV R195, RZ, RZ, -R195 ;  /* 0x000000ffffc39224 */ /* 0x000fe200078e0ac3 */
[C---:B------:R-:W-:Y:S01]  /*18f0*/  ISETP.GT.U32.AND P1, PT, R5.reuse, R234, PT ;  /* 0x000000ea0500720c */ /* 0x040fe20003f24070 */
[----:B------:R-:W-:Y:S02]  /*1900*/  IMAD.MOV R2, RZ, RZ, -R2 ;  /* 0x000000ffff027224 */ /* 0x000fe400078e0a02 */
[----:B------:R-:W-:Y:S01]  /*1910*/  @!P4 IMAD.MOV R209, RZ, RZ, -R209 ;  /* 0x000000ffffd1c224 */ /* 0x000fe200078e0ad1 */
[C---:B------:R-:W-:Y:S01]  /*1920*/  ISETP.GT.U32.AND P4, PT, R5.reuse, R159, PT ;  /* 0x0000009f0500720c */ /* 0x040fe20003f84070 */
[C---:B------:R-:W-:Y:S02]  /*1930*/  IMAD R210, R5.reuse, R2, R210 ;  /* 0x0000000205d27224 */ /* 0x040fe400078e02d2 */
[----:B------:R-:W-:Y:S02]  /*1940*/  @!P6 IMAD.IADD R172, R172, 0x1, -R5 ;  /* 0x00000001acace824 */ /* 0x000fe400078e0a05 */
[C---:B------:R-:W-:Y:S01]  /*1950*/  IMAD R196, R5.reuse, R7, R196 ;  /* 0x0000000705c47224 */ /* 0x040fe200078e02c4 */
[----:B------:R-:W-:Y:S01]  /*1960*/  ISETP.GT.U32.AND P6, PT, R5, R210, PT ;  /* 0x000000d20500720c */ /* 0x000fe20003fc4070 */
[----:B------:R-:W-:-:S02]  /*1970*/  VIADD R14, R0, 0x18 ;  /* 0x00000018000e7836 */ /* 0x000fc40000000000 */
[--C-:B------:R-:W-:Y:S01]  /*1980*/  @!P1 IMAD.IADD R234, R234, 0x1, -R5.reuse ;  /* 0x00000001eaea9824 */ /* 0x100fe200078e0a05 */
[----:B------:R-:W-:Y:S01]  /*1990*/  ISETP.GE.AND P1, PT, R11, RZ, PT ;  /* 0x000000ff0b00720c */ /* 0x000fe20003f26270 */
[----:B------:R-:W-:Y:S01]  /*19a0*/  VIADD R11, R0, 0x16 ;  /* 0x00000016000b7836 */ /* 0x000fe20000000000 */
[----:B------:R-:W-:Y:S01]  /*19b0*/  IABS R143, R14 ;  /* 0x0000000e008f7213 */ /* 0x000fe20000000000 */
[--C-:B------:R-:W-:Y:S01]  /*19c0*/  @!P4 IMAD.IADD R159, R159, 0x1, -R5.reuse ;  /* 0x000000019f9fc824 */ /* 0x100fe200078e0a05 */
[----:B------:R-:W-:Y:S01]  /*19d0*/  ISETP.GE.AND P4, PT, R12, RZ, PT ;  /* 0x000000ff0c00720c */ /* 0x000fe20003f86270 */
[----:B------:R-:W-:Y:S01]  /*19e0*/  VIADD R12, R0, 0x17 ;  /* 0x00000017000c7836 */ /* 0x000fe20000000000 */
[----:B------:R-:W-:Y:S01]  /*19f0*/  IABS R224, R11 ;  /* 0x0000000b00e07213 */ /* 0x000fe20000000000 */
[----:B------:R-:W-:Y:S01]  /*1a00*/  @!P2 IMAD.MOV R234, RZ, RZ, -R234 ;  /* 0x000000ffffeaa224 */ /* 0x000fe200078e0aea */
[C---:B------:R-:W-:Y:S01]  /*1a10*/  ISETP.GT.U32.AND P0, PT, R5.reuse, R159, PT ;  /* 0x0000009f0500720c */ /* 0x040fe20003f04070 */
[----:B------:R-:W-:Y:S01]  /*1a20*/  @!P6 IMAD.IADD R210, R210, 0x1, -R5 ;  /* 0x00000001d2d2e824 */ /* 0x000fe200078e0a05 */
[----:B------:R-:W-:Y:S01]  /*1a30*/  IABS R252, R12 ;  /* 0x0000000c00fc7213 */ /* 0x000fe20000000000 */
[----:B------:R-:W-:Y:S01]  /*1a40*/  IMAD.HI.U32 R2, R6, R224, RZ ;  /* 0x000000e006027227 */ /* 0x000fe200078e00ff */
[----:B------:R-:W-:-:S02]  /*1a50*/  ISETP.GT.U32.AND P2, PT, R5, R184, PT ;  /* 0x000000b80500720c */ /* 0x000fc40003f44070 */
[----:B------:R-:W-:Y:S01]  /*1a60*/  ISETP.GT.U32.AND P6, PT, R5, R210, PT ;  /* 0x000000d20500720c */ /* 0x000fe20003fc4070 */
[----:B------:R-:W-:Y:S02]  /*1a70*/  IMAD.MOV R7, RZ, RZ, -R2 ;  /* 0x000000ffff077224 */ /* 0x000fe400078e0a02 */
[----:B------:R-:W-:-:S04]  /*1a80*/  IMAD.HI.U32 R2, R6, R252, RZ ;  /* 0x000000fc06027227 */ /* 0x000fc800078e00ff */
[----:B------:R-:W-:Y:S02]  /*1a90*/  IMAD R224, R5, R7, R224 ;  /* 0x0000000705e07224 */ /* 0x000fe400078e02e0 */
[----:B------:R-:W-:Y:S02]  /*1aa0*/  IMAD.MOV R7, RZ, RZ, -R2 ;  /* 0x000000ffff077224 */ /* 0x000fe400078e0a02 */
[--C-:B------:R-:W-:Y:S01]  /*1ab0*/  @!P0 IMAD.IADD R159, R159, 0x1, -R5.reuse ;  /* 0x000000019f9f8824 */ /* 0x100fe200078e0a05 */
[C---:B------:R-:W-:Y:S01]  /*1ac0*/  ISETP.GT.U32.AND P0, PT, R5.reuse, R196, PT ;  /* 0x000000c40500720c */ /* 0x040fe20003f04070 */
[C---:B------:R-:W-:Y:S02]  /*1ad0*/  IMAD R252, R5.reuse, R7, R252 ;  /* 0x0000000705fc7224 */ /* 0x040fe400078e02fc */
[----:B------:R-:W-:Y:S02]  /*1ae0*/  @!P6 IMAD.IADD R210, R210, 0x1, -R5 ;  /* 0x00000001d2d2e824 */ /* 0x000fe400078e0a05 */
[----:B------:R-:W-:Y:S01]  /*1af0*/  VIADD R7, R0, 0x19 ;  /* 0x0000001900077836 */ /* 0x000fe20000000000 */
[----:B------:R-:W-:Y:S01]  /*1b00*/  ISETP.GT.U32.AND P6, PT, R5, R252, PT ;  /* 0x000000fc0500720c */ /* 0x000fe20003fc4070 */
[----:B------:R-:W-:-:S03]  /*1b10*/  IMAD.HI.U32 R2, R6, R143, RZ ;  /* 0x0000008f06027227 */ /* 0x000fc600078e00ff */
[----:B------:R-:W-:Y:S01]  /*1b20*/  IABS R158, R7 ;  /* 0x00000007009e7213 */ /* 0x000fe20000000000 */
[----:B------:R-:W-:Y:S02]  /*1b30*/  @!P5 IMAD.MOV R144, RZ, RZ, -R144 ;  /* 0x000000ffff90d224 */ /* 0x000fe400078e0a90 */
[----:B------:R-:W-:Y:S01]  /*1b40*/  @!P0 IMAD.IADD R196, R196, 0x1, -R5 ;  /* 0x00000001c4c48824 */ /* 0x000fe200078e0a05 */
[----:B------:R-:W-:Y:S01]  /*1b50*/  ISETP.GE.AND P0, PT, R10, RZ, PT ;  /* 0x000000ff0a00720c */ /* 0x000fe20003f06270 */
[----:B------:R-:W-:Y:S01]  /*1b60*/  @!P3 IMAD.MOV R159, RZ, RZ, -R159 ;  /* 0x000000ffff9fb224 */ /* 0x000fe200078e0a9f */
[C---:B------:R-:W-:Y:S01]  /*1b70*/  ISETP.GT.U32.AND P3, PT, R5.reuse, R224, PT ;  /* 0x000000e00500720c */ /* 0x040fe20003f64070 */
[----:B------:R-:W-:Y:S01]  /*1b80*/  IMAD.MOV R2, RZ, RZ, -R2 ;  /* 0x000000ffff027224 */ /* 0x000fe200078e0a02 */
[C---:B------:R-:W-:Y:S01]  /*1b90*/  ISETP.GT.U32.AND P5, PT, R5.reuse, R196, PT ;  /* 0x000000c40500720c */ /* 0x040fe20003fa4070 */
[--C-:B------:R-:W-:Y:S02]  /*1ba0*/  @!P6 IMAD.IADD R252, R252, 0x1, -R5.reuse ;  /* 0x00000001fcfce824 */ /* 0x100fe400078e0a05 */
[----:B------:R-:W-:Y:S01]  /*1bb0*/  @!P2 IMAD.IADD R184, R184, 0x1, -R5 ;  /* 0x00000001b8b8a824 */ /* 0x000fe200078e0a05 */
[----:B------:R-:W-:Y:S01]  /*1bc0*/  ISETP.GE.AND P2, PT, R8, RZ, PT ;  /* 0x000000ff0800720c */ /* 0x000fe20003f46270 */
[C---:B------:R-:W-:Y:S01]  /*1bd0*/  IMAD R143, R5.reuse, R2, R143 ;  /* 0x00000002058f7224 */ /* 0x040fe200078e028f */
[----:B------:R-:W-:Y:S01]  /*1be0*/  ISETP.GT.U32.AND P6, PT, R5, R252, PT ;  /* 0x000000fc0500720c */ /* 0x000fe20003fc4070 */
[----:B------:R-:W-:-:S04]  /*1bf0*/  IMAD.HI.U32 R2, R6, R158, RZ ;  /* 0x0000009e06027227 */ /* 0x000fc800078e00ff */
[----:B------:R-:W-:Y:S01]  /*1c00*/  @!P0 IMAD.MOV R210, RZ, RZ, -R210 ;  /* 0x000000ffffd28224 */ /* 0x000fe200078e0ad2 */
[C---:B------:R-:W-:Y:S01]  /*1c10*/  ISETP.GT.U32.AND P0, PT, R5.reuse, R143, PT ;  /* 0x0000008f0500720c */ /* 0x040fe20003f04070 */
[----:B------:R-:W-:Y:S02]  /*1c20*/  IMAD.MOV R2, RZ, RZ, -R2 ;  /* 0x000000ffff027224 */ /* 0x000fe400078e0a02 */
[--C-:B------:R-:W-:Y:S01]  /*1c30*/  @!P5 IMAD.IADD R196, R196, 0x1, -R5.reuse ;  /* 0x00000001c4c4d824 */ /* 0x100fe200078e0a05 */
[----:B------:R-:W-:Y:S01]  /*1c40*/  ISETP.GE.AND P5, PT, R14, RZ, PT ;  /* 0x000000ff0e00720c */ /* 0x000fe20003fa6270 */
[--C-:B------:R-:W-:Y:S02]  /*1c50*/  @!P3 IMAD.IADD R224, R224, 0x1, -R5.reuse ;  /* 0x00000001e0e0b824 */ /* 0x100fe400078e0a05 */
[C---:B------:R-:W-:Y:S02]  /*1c60*/  IMAD R158, R5.reuse, R2, R158 ;  /* 0x00000002059e7224 */ /* 0x040fe400078e029e */
[----:B------:R-:W-:Y:S01]  /*1c70*/  @!P2 IMAD.MOV R196, RZ, RZ, -R196 ;  /* 0x000000ffffc4a224 */ /* 0x000fe200078e0ac4 */
[----:B------:R-:W-:Y:S01]  /*1c80*/  ISETP.GT.U32.AND P3, PT, R5, R224, PT ;  /* 0x000000e00500720c */ /* 0x000fe20003f64070 */
[--C-:B------:R-:W-:Y:S01]  /*1c90*/  @!P6 IMAD.IADD R252, R252, 0x1, -R5.reuse ;  /* 0x00000001fcfce824 */ /* 0x100fe200078e0a05 */
[----:B------:R-:W-:Y:S01]  /*1ca0*/  ISETP.GE.AND P2, PT, R7, RZ, PT ;  /* 0x000000ff0700720c */ /* 0x000fe20003f46270 */
[C---:B------:R-:W-:Y:S01]  /*1cb0*/  VIADD R7, R0.reuse, 0x1a ;  /* 0x0000001a00077836 */ /* 0x040fe20000000000 */
[----:B------:R-:W-:Y:S01]  /*1cc0*/  ISETP.GT.U32.AND P6, PT, R5, R158, PT ;  /* 0x0000009e0500720c */ /* 0x000fe20003fc4070 */
[----:B------:R-:W-:Y:S01]  /*1cd0*/  @!P1 IMAD.MOV R172, RZ, RZ, -R172 ;  /* 0x000000ffffac9224 */ /* 0x000fe200078e0aac */
[----:B------:R-:W-:Y:S01]  /*1ce0*/  ISETP.GE.AND P1, PT, R11, RZ, PT ;  /* 0x000000ff0b00720c */ /* 0x000fe20003f26270 */
[----:B------:R-:W-:Y:S01]  /*1cf0*/  VIADD R8, R0, 0x1b ;  /* 0x0000001b00087836 */ /* 0x000fe20000000000 */
[----:B------:R-:W-:Y:S01]  /*1d00*/  IABS R171, R7 ;  /* 0x0000000700ab7213 */ /* 0x000fe20000000000 */
[----:B------:R-:W-:-:S02]  /*1d10*/  @!P0 IMAD.IADD R143, R143, 0x1, -R5 ;  /* 0x000000018f8f8824 */ /* 0x000fc400078e0a05 */
[----:B------:R-:W-:Y:S01]  /*1d20*/  VIADD R10, R0, 0x1c ;  /* 0x0000001c000a7836 */ /* 0x000fe20000000000 */
[----:B------:R-:W-:Y:S01]  /*1d30*/  IABS R183, R8 ;  /* 0x0000000800b77213 */ /* 0x000fe20000000000 */
[----:B------:R-:W-:Y:S01]  /*1d40*/  IMAD.HI.U32 R2, R6, R171, RZ ;  /* 0x000000ab06027227 */ /* 0x000fe200078e00ff */
[----:B------:R-:W-:Y:S02]  /*1d50*/  ISETP.GT.U32.AND P0, PT, R5, R143, PT ;  /* 0x0000008f0500720c */ /* 0x000fe40003f04070 */
[----:B------:R-:W-:Y:S01]  /*1d60*/  IABS R197, R10 ;  /* 0x0000000a00c57213 */ /* 0x000fe20000000000 */
[--C-:B------:R-:W-:Y:S01]  /*1d70*/  @!P3 IMAD.IADD R224, R224, 0x1, -R5.reuse ;  /* 0x00000001e0e0b824 */ /* 0x100fe200078e0a05 */
[----:B------:R-:W-:Y:S01]  /*1d80*/  ISETP.GE.AND P3, PT, R7, RZ, PT ;  /* 0x000000ff0700720c */ /* 0x000fe20003f66270 */
[----:B------:R-:W-:Y:S02]  /*1d90*/  @!P6 IMAD.IADD R158, R158, 0x1, -R5 ;  /* 0x000000019e9ee824 */ /* 0x000fe400078e0a05 */
[----:B------:R-:W-:-:S03]  /*1da0*/  IMAD.HI.U32 R7, R6, R183, RZ ;  /* 0x000000b706077227 */ /* 0x000fc600078e00ff */
[C---:B------:R-:W-:Y:S01]  /*1db0*/  ISETP.GT.U32.AND P6, PT, R5.reuse, R158, PT ;  /* 0x0000009e0500720c */ /* 0x040fe20003fc4070 */
[----:B------:R-:W-:Y:S02]  /*1dc0*/  IMAD.MOV R2, RZ, RZ, -R2 ;  /* 0x000000ffff027224 */ /* 0x000fe400078e0a02 */
[----:B------:R-:W-:Y:S01]  /*1dd0*/  @!P1 IMAD.MOV R224, RZ, RZ, -R224 ;  /* 0x000000ffffe09224 */ /* 0x000fe200078e0ae0 */
[----:B------:R-:W-:Y:S01]  /*1de0*/  ISETP.GE.AND P1, PT, R8, RZ, PT ;  /* 0x000000ff0800720c */ /* 0x000fe20003f26270 */
[----:B------:R-:W-:Y:S02]  /*1df0*/  IMAD.MOV R8, RZ, RZ, -R7 ;  /* 0x000000ffff087224 */ /* 0x000fe400078e0a07 */
[----:B------:R-:W-:Y:S02]  /*1e00*/  IMAD R171, R5, R2, R171 ;  /* 0x0000000205ab7224 */ /* 0x000fe400078e02ab */
[----:B------:R-:W-:-:S04]  /*1e10*/  IMAD.HI.U32 R2, R6, R197, RZ ;  /* 0x000000c506027227 */ /* 0x000fc800078e00ff */
[----:B------:R-:W-:Y:S02]  /*1e20*/  IMAD R183, R5, R8, R183 ;  /* 0x0000000805b77224 */ /* 0x000fe400078e02b7 */
[----:B------:R-:W-:Y:S01]  /*1e30*/  @!P0 IMAD.IADD R143, R143, 0x1, -R5 ;  /* 0x000000018f8f8824 */ /* 0x000fe200078e0a05 */
[C---:B------:R-:W-:Y:S01]  /*1e40*/  ISETP.GT.U32.AND P0, PT, R5.reuse, R171, PT ;  /* 0x000000ab0500720c */ /* 0x040fe20003f04070 */
[----:B------:R-:W-:Y:S02]  /*1e50*/  IMAD.MOV R2, RZ, RZ, -R2 ;  /* 0x000000ffff027224 */ /* 0x000fe400078e0a02 */
[----:B------:R-:W-:Y:S01]  /*1e60*/  @!P5 IMAD.MOV R143, RZ, RZ, -R143 ;  /* 0x000000ffff8fd224 */ /* 0x000fe200078e0a8f */
[C---:B------:R-:W-:Y:S01]  /*1e70*/  ISETP.GT.U32.AND P5, PT, R5.reuse, R183, PT ;  /* 0x000000b70500720c */ /* 0x040fe20003fa4070 */
[----:B------:R-:W-:Y:S02]  /*1e80*/  IMAD R197, R5, R2, R197 ;  /* 0x0000000205c57224 */ /* 0x000fe400078e02c5 */
[----:B------:R-:W-:-:S02]  /*1e90*/  @!P6 IMAD.IADD R158, R158, 0x1, -R5 ;  /* 0x000000019e9ee824 */ /* 0x000fc400078e0a05 */
[----:B------:R-:W-:Y:S01]  /*1ea0*/  @!P4 IMAD.MOV R184, RZ, RZ, -R184 ;  /* 0x000000ffffb8c224 */ /* 0x000fe200078e0ab8 */
[----:B------:R-:W-:Y:S01]  /*1eb0*/  ISETP.GT.U32.AND P6, PT, R5, R197, PT ;  /* 0x000000c50500720c */ /* 0x000fe20003fc4070 */
[----:B------:R-:W-:Y:S01]  /*1ec0*/  VIADD R8, R0, 0x1d ;  /* 0x0000001d00087836 */ /* 0x000fe20000000000 */
[----:B------:R-:W-:Y:S01]  /*1ed0*/  ISETP.GE.AND P4, PT, R12, RZ, PT ;  /* 0x000000ff0c00720c */ /* 0x000fe20003f86270 */
[C---:B------:R-:W-:Y:S02]  /*1ee0*/  VIADD R12, R0.reuse, 0x1e ;  /* 0x0000001e000c7836 */ /* 0x040fe40000000000 */
[--C-:B------:R-:W-:Y:S01]  /*1ef0*/  @!P0 IMAD.IADD R171, R171, 0x1, -R5.reuse ;  /* 0x00000001abab8824 */ /* 0x100fe200078e0a05 */
[----:B------:R-:W-:Y:S01]  /*1f00*/  IABS R211, R8 ;  /* 0x0000000800d37213 */ /* 0x000fe20000000000 */
[----:B------:R-:W-:Y:S01]  /*1f10*/  @!P5 IMAD.IADD R183, R183, 0x1, -R5 ;  /* 0x00000001b7b7d824 */ /* 0x000fe200078e0a05 */
[----:B------:R-:W-:Y:S01]  /*1f20*/  IABS R223, R12 ;  /* 0x0000000c00df7213 */ /* 0x000fe20000000000 */
[----:B------:R-:W-:Y:S01]  /*1f30*/  VIADD R14, R0, 0x1f ;  /* 0x0000001f000e7836 */ /* 0x000fe20000000000 */
[C---:B------:R-:W-:Y:S01]  /*1f40*/  ISETP.GT.U32.AND P0, PT, R5.reuse, R171, PT ;  /* 0x000000ab0500720c */ /* 0x040fe20003f04070 */
[----:B------:R-:W-:Y:S01]  /*1f50*/  IMAD.HI.U32 R2, R6, R211, RZ ;  /* 0x000000d306027227 */ /* 0x000fe200078e00ff */
[----:B------:R-:W-:-:S02]  /*1f60*/  ISETP.GT.U32.AND P5, PT, R5, R183, PT ;  /* 0x000000b70500720c */ /* 0x000fc40003fa4070 */
[----:B------:R-:W-:Y:S01]  /*1f70*/  IABS R11, R14 ;  /* 0x0000000e000b7213 */ /* 0x000fe20000000000 */
[----:B------:R-:W-:Y:S02]  /*1f80*/  @!P6 IMAD.IADD R197, R197, 0x1, -R5 ;  /* 0x00000001c5c5e824 */ /* 0x000fe400078e0a05 */
[----:B------:R-:W-:-:S03]  /*1f90*/  IMAD.HI.U32 R7, R6, R223, RZ ;  /* 0x000000df06077227 */ /* 0x000fc600078e00ff */
[----:B------:R-:W-:Y:S01]  /*1fa0*/  ISETP.GT.U32.AND P6, PT, R5, R197, PT ;  /* 0x000000c50500720c */ /* 0x000fe20003fc4070 */
[----:B------:R-:W-:Y:S01]  /*1fb0*/  @!P4 IMAD.MOV R252, RZ, RZ, -R252 ;  /* 0x000000fffffcc224 */ /* 0x000fe200078e0afc */
[----:B------:R-:W-:Y:S01]  /*1fc0*/  ISETP.GE.AND P4, PT, R10, RZ, PT ;  /* 0x000000ff0a00720c */ /* 0x000fe20003f86270 */
[----:B------:R-:W-:Y:S01]  /*1fd0*/  @!P2 IMAD.MOV R158, RZ, RZ, -R158 ;  /* 0x000000ffff9ea224 */ /* 0x000fe200078e0a9e */
[----:B------:R-:W-:Y:S01]  /*1fe0*/  ISETP.GE.AND P2, PT, R8, RZ, PT ;  /* 0x000000ff0800720c */ /* 0x000fe20003f46270 */
[----:B------:R-:W-:Y:S02]  /*1ff0*/  IMAD.MOV R2, RZ, RZ, -R2 ;  /* 0x000000ffff027224 */ /* 0x000fe400078e0a02 */
[----:B------:R-:W-:-:S04]  /*2000*/  IMAD.HI.U32 R8, R6, R11, RZ ;  /* 0x0000000b06087227 */ /* 0x000fc800078e00ff */
[----:B------:R-:W-:Y:S02]  /*2010*/  IMAD.MOV R10, RZ, RZ, -R7 ;  /* 0x000000ffff0a7224 */ /* 0x000fe400078e0a07 */
[----:B------:R-:W-:Y:S02]  /*2020*/  IMAD R211, R5, R2, R211 ;  /* 0x0000000205d37224 */ /* 0x000fe400078e02d3 */
[----:B------:R-:W-:Y:S01]  /*2030*/  @!P0 IMAD.IADD R171, R171, 0x1, -R5 ;  /* 0x00000001abab8824 */ /* 0x000fe200078e0a05 */
[----:B------:R-:W-:Y:S01]  /*2040*/  ISETP.GE.AND P0, PT, R12, RZ, PT ;  /* 0x000000ff0c00720c */ /* 0x000fe20003f06270 */
[----:B------:R-:W-:Y:S02]  /*2050*/  IMAD.MOV R8, RZ, RZ, -R8 ;  /* 0x000000ffff087224 */ /* 0x000fe400078e0a08 */
[----:B------:R-:W-:Y:S02]  /*2060*/  IMAD R223, R5, R10, R223 ;  /* 0x0000000a05df7224 */ /* 0x000fe400078e02df */
[----:B------:R-:W-:Y:S01]  /*2070*/  @!P5 IMAD.IADD R183, R183, 0x1, -R5 ;  /* 0x00000001b7b7d824 */ /* 0x000fe200078e0a05 */
[C---:B------:R-:W-:Y:S01]  /*2080*/  ISETP.GT.U32.AND P5, PT, R5.reuse, R211, PT ;  /* 0x000000d30500720c */ /* 0x040fe20003fa4070 */
[----:B------:R-:W-:-:S02]  /*2090*/  IMAD R8, R5, R8, R11 ;  /* 0x0000000805087224 */ /* 0x000fc400078e020b */
[----:B------:R-:W-:Y:S01]  /*20a0*/  @!P3 IMAD.MOV R171, RZ, RZ, -R171 ;  /* 0x000000ffffabb224 */ /* 0x000fe200078e0aab */
[----:B------:R-:W-:Y:S01]  /*20b0*/  ISETP.GT.U32.AND P3, PT, R5, R223, PT ;  /* 0x000000df0500720c */ /* 0x000fe20003f64070 */
[--C-:B------:R-:W-:Y:S01]  /*20c0*/  @!P6 IMAD.IADD R197, R197, 0x1, -R5.reuse ;  /* 0x00000001c5c5e824 */ /* 0x100fe200078e0a05 */
[----:B------:R-:W-:Y:S01]  /*20d0*/  ISETP.GT.U32.AND P6, PT, R5, R8, PT ;  /* 0x000000080500720c */ /* 0x000fe20003fc4070 */
[C---:B------:R-:W-:Y:S02]  /*20e0*/  VIADD R2, R0.reuse, 0x20 ;  /* 0x0000002000027836 */ /* 0x040fe40000000000 */
[C---:B------:R-:W-:Y:S02]  /*20f0*/  VIADD R10, R0.reuse, 0x21 ;  /* 0x00000021000a7836 */ /* 0x040fe40000000000 */
[----:B------:R-:W-:Y:S01]  /*2100*/  VIADD R11, R0, 0x22 ;  /* 0x00000022000b7836 */ /* 0x000fe20000000000 */
[----:B------:R-:W-:Y:S01]  /*2110*/  IABS R142, R2 ;  /* 0x00000002008e7213 */ /* 0x000fe20000000000 */
[--C-:B------:R-:W-:Y:S01]  /*2120*/  @!P5 IMAD.IADD R211, R211, 0x1, -R5.reuse ;  /* 0x00000001d3d3d824 */ /* 0x100fe200078e0a05 */
[----:B------:R-:W-:Y:S01]  /*2130*/  ISETP.GE.AND P5, PT, R2, RZ, PT ;  /* 0x000000ff0200720c */ /* 0x000fe20003fa6270 */
[----:B------:R-:W-:Y:S01]  /*2140*/  VIADD R12, R0, 0x23 ;  /* 0x00000023000c7836 */ /* 0x000fe20000000000 */
[----:B------:R-:W-:Y:S01]  /*2150*/  IABS R157, R10 ;  /* 0x0000000a009d7213 */ /* 0x000fe20000000000 */
[----:B------:R-:W-:Y:S01]  /*2160*/  @!P3 IMAD.IADD R223, R223, 0x1, -R5 ;  /* 0x00000001dfdfb824 */ /* 0x000fe200078e0a05 */
[----:B------:R-:W-:Y:S01]  /*2170*/  ISETP.GT.U32.AND P3, PT, R5, R211, PT ;  /* 0x000000d30500720c */ /* 0x000fe20003f64070 */
[----:B------:R-:W-:Y:S01]  /*2180*/  IMAD.HI.U32 R2, R6, R142, RZ ;  /* 0x0000008e06027227 */ /* 0x000fe200078e00ff */
[----:B------:R-:W-:-:S02]  /*2190*/  IABS R170, R11 ;  /* 0x0000000b00aa7213 */ /* 0x000fc40000000000 */
[----:B------:R-:W-:Y:S01]  /*21a0*/  IABS R182, R12 ;  /* 0x0000000c00b67213 */ /* 0x000fe20000000000 */
[----:B------:R-:W-:Y:S01]  /*21b0*/  @!P6 IMAD.IADD R8, R8, 0x1, -R5 ;  /* 0x000000010808e824 */ /* 0x000fe200078e0a05 */
[----:B------:R-:W-:Y:S01]  /*21c0*/  ISETP.GT.U32.AND P6, PT, R5, R223, PT ;  /* 0x000000df0500720c */ /* 0x000fe20003fc4070 */
[----:B------:R-:W-:Y:S02]  /*21d0*/  IMAD.MOV R2, RZ, RZ, -R2 ;  /* 0x000000ffff027224 */ /* 0x000fe400078e0a02 */
[----:B------:R-:W-:-:S04]  /*21e0*/  IMAD.HI.U32 R7, R6, R157, RZ ;  /* 0x0000009d06077227 */ /* 0x000fc800078e00ff */
[----:B------:R-:W-:Y:S02]  /*21f0*/  IMAD R142, R5, R2, R142 ;  /* 0x00000002058e7224 */ /* 0x000fe400078e028e */
[----:B------:R-:W-:Y:S02]  /*2200*/  IMAD.MOV R2, RZ, RZ, -R7 ;  /* 0x000000ffff027224 */ /* 0x000fe400078e0a07 */
[----:B------:R-:W-:Y:S01]  /*2210*/  @!P3 IMAD.IADD R211, R211, 0x1, -R5 ;  /* 0x00000001d3d3b824 */ /* 0x000fe200078e0a05 */
[C---:B------:R-:W-:Y:S01]  /*2220*/  ISETP.GT.U32.AND P3, PT, R5.reuse, R142, PT ;  /* 0x0000008e0500720c */ /* 0x040fe20003f64070 */
[----:B------:R-:W-:Y:S02]  /*2230*/  IMAD R157, R5, R2, R157 ;  /* 0x00000002059d7224 */ /* 0x000fe400078e029d */
[----:B------:R-:W-:Y:S02]  /*2240*/  @!P6 IMAD.IADD R223, R223, 0x1, -R5 ;  /* 0x00000001dfdfe824 */ /* 0x000fe400078e0a05 */
[----:B------:R-:W-:Y:S01]  /*2250*/  IMAD.HI.U32 R2, R6, R170, RZ ;  /* 0x000000aa06027227 */ /* 0x000fe200078e00ff */
[----:B------:R-:W-:-:S03]  /*2260*/  ISETP.GT.U32.AND P6, PT, R5, R157, PT ;  /* 0x0000009d0500720c */ /* 0x000fc60003fc4070 */
[----:B------:R-:W-:Y:S02]  /*2270*/  IMAD.MOV R7, RZ, RZ, -R2 ;  /* 0x000000ffff077224 */ /* 0x000fe400078e0a02 */
[----:B------:R-:W-:-:S04]  /*2280*/  IMAD.HI.U32 R2, R6, R182, RZ ;  /* 0x000000b606027227 */ /* 0x000fc800078e00ff */
[----:B------:R-:W-:Y:S02]  /*2290*/  IMAD.MOV R2, RZ, RZ, -R2 ;  /* 0x000000ffff027224 */ /* 0x000fe400078e0a02 */
[--C-:B------:R-:W-:Y:S02]  /*22a0*/  @!P3 IMAD.IADD R142, R142, 0x1, -R5.reuse ;  /* 0x000000018e8eb824 */ /* 0x100fe400078e0a05 */
[----:B------:R-:W-:Y:S02]  /*22b0*/  @!P6 IMAD.IADD R157, R157, 0x1, -R5 ;  /* 0x000000019d9de824 */ /* 0x000fe400078e0a05 */
[C---:B------:R-:W-:Y:S01]  /*22c0*/  IMAD R182, R5.reuse, R2, R182 ;  /* 0x0000000205b67224 */ /* 0x040fe200078e02b6 */
[C---:B------:R-:W-:Y:S01]  /*22d0*/  ISETP.GT.U32.AND P3, PT, R5.reuse, R142, PT ;  /* 0x0000008e0500720c */ /* 0x040fe20003f64070 */
[----:B------:R-:W-:Y:S01]  /*22e0*/  @!P1 IMAD.MOV R183, RZ, RZ, -R183 ;  /* 0x000000ffffb79224 */ /* 0x000fe200078e0ab7 */
[C---:B------:R-:W-:Y:S01]  /*22f0*/  ISETP.GT.U32.AND P6, PT, R5.reuse, R157, PT ;  /* 0x0000009d0500720c */ /* 0x040fe20003fc4070 */
[----:B------:R-:W-:Y:S01]  /*2300*/  IMAD R170, R5, R7, R170 ;  /* 0x0000000705aa7224 */ /* 0x000fe200078e02aa */
[----:B------:R-:W-:Y:S01]  /*2310*/  ISETP.GE.AND P1, PT, R14, RZ, PT ;  /* 0x000000ff0e00720c */ /* 0x000fe20003f26270 */
[----:B------:R-:W-:-:S02]  /*2320*/  VIADD R14, R0, 0x24 ;  /* 0x00000024000e7836 */ /* 0x000fc40000000000 */
[----:B------:R-:W-:Y:S01]  /*2330*/  @!P2 IMAD.MOV R211, RZ, RZ, -R211 ;  /* 0x000000ffffd3a224 */ /* 0x000fe200078e0ad3 */
[----:B------:R-:W-:Y:S01]  /*2340*/  ISETP.GE.AND P2, PT, R11, RZ, PT ;  /* 0x000000ff0b00720c */ /* 0x000fe20003f46270 */
[----:B------:R-:W-:Y:S01]  /*2350*/  @!P4 IMAD.MOV R197, RZ, RZ, -R197 ;  /* 0x000000ffffc5c224 */ /* 0x000fe200078e0ac5 */
[----:B------:R-:W-:Y:S01]  /*2360*/  IABS R198, R14 ;  /* 0x0000000e00c67213 */ /* 0x000fe20000000000 */
[----:B------:R-:W-:Y:S01]  /*2370*/  @!P0 IMAD.MOV R223, RZ, RZ, -R223 ;  /* 0x000000ffffdf8224 */ /* 0x000fe200078e0adf */
[C---:B------:R-:W-:Y:S01]  /*2380*/  ISETP.GT.U32.AND P4, PT, R5.reuse, R8, PT ;  /* 0x000000080500720c */ /* 0x040fe20003f84070 */
[----:B------:R-:W-:Y:S01]  /*2390*/  VIADD R11, R0, 0x26 ;  /* 0x00000026000b7836 */ /* 0x000fe20000000000 */
[----:B------:R-:W-:Y:S01]  /*23a0*/  ISETP.GT.U32.AND P0, PT, R5, R170, PT ;  /* 0x000000aa0500720c */ /* 0x000fe20003f04070 */
[----:B------:R-:W-:Y:S01]  /*23b0*/  @!P6 IMAD.IADD R157, R157, 0x1, -R5 ;  /* 0x000000019d9de824 */ /* 0x000fe200078e0a05 */
[----:B------:R-:W-:Y:S01]  /*23c0*/  ISETP.GT.U32.AND P6, PT, R5, R182, PT ;  /* 0x000000b60500720c */ /* 0x000fe20003fc4070 */
[----:B------:R-:W-:Y:S01]  /*23d0*/  IMAD.HI.U32 R7, R6, R198, RZ ;  /* 0x000000c606077227 */ /* 0x000fe200078e00ff */
[----:B------:R-:W-:-:S03]  /*23e0*/  IABS R222, R11 ;  /* 0x0000000b00de7213 */ /* 0x000fc60000000000 */
[----:B------:R-:W-:Y:S01]  /*23f0*/  @!P3 IMAD.IADD R142, R142, 0x1, -R5 ;  /* 0x000000018e8eb824 */ /* 0x000fe200078e0a05 */
[----:B------:R-:W-:Y:S01]  /*2400*/  ISETP.GE.AND P3, PT, R14, RZ, PT ;  /* 0x000000ff0e00720c */ /* 0x000fe20003f66270 */
[----:B------:R-:W-:Y:S02]  /*2410*/  IMAD.MOV R7, RZ, RZ, -R7 ;  /* 0x000000ffff077224 */ /* 0x000fe400078e0a07 */
[----:B------:R-:W-:Y:S02]  /*2420*/  @!P5 IMAD.MOV R142, RZ, RZ, -R142 ;  /* 0x000000ffff8ed224 */ /* 0x000fe400078e0a8e */
[----:B------:R-:W-:Y:S02]  /*2430*/  IMAD R198, R5, R7, R198 ;  /* 0x0000000705c67224 */ /* 0x000fe400078e02c6 */
[----:B------:R-:W-:Y:S02]  /*2440*/  @!P6 IMAD.IADD R182, R182, 0x1, -R5 ;  /* 0x00000001b6b6e824 */ /* 0x000fe400078e0a05 */
[----:B------:R-:W-:-:S02]  /*2450*/  VIADD R2, R0, 0x25 ;  /* 0x0000002500027836 */ /* 0x000fc40000000000 */
[----:B------:R-:W-:Y:S01]  /*2460*/  IMAD.HI.U32 R7, R6, R222, RZ ;  /* 0x000000de06077227 */ /* 0x000fe200078e00ff */
[C---:B------:R-:W-:Y:S02]  /*2470*/  ISETP.GT.U32.AND P5, PT, R5.reuse, R182, PT ;  /* 0x000000b60500720c */ /* 0x040fe40003fa4070 */
[----:B------:R-:W-:Y:S01]  /*2480*/  IABS R212, R2 ;  /* 0x0000000200d47213 */ /* 0x000fe20000000000 */
[--C-:B------:R-:W-:Y:S01]  /*2490*/  @!P4 IMAD.IADD R8, R8, 0x1, -R5.reuse ;  /* 0x000000010808c824 */ /* 0x100fe200078e0a05 */
[----:B------:R-:W-:Y:S01]  /*24a0*/  ISETP.GE.AND P4, PT, R10, RZ, PT ;  /* 0x000000ff0a00720c */ /* 0x000fe20003f86270 */
[----:B------:R-:W-:Y:S01]  /*24b0*/  @!P0 IMAD.IADD R170, R170, 0x1, -R5 ;  /* 0x00000001aaaa8824 */ /* 0x000fe200078e0a05 */
[----:B------:R-:W-:Y:S01]  /*24c0*/  ISETP.GE.AND P0, PT, R2, RZ, PT ;  /* 0x000000ff0200720c */ /* 0x000fe20003f06270 */
[----:B------:R-:W-:Y:S02]  /*24d0*/  IMAD.MOV R7, RZ, RZ, -R7 ;  /* 0x000000ffff077224 */ /* 0x000fe400078e0a07 */
[----:B------:R-:W-:Y:S01]  /*24e0*/  IMAD.HI.U32 R2, R6, R212, RZ ;  /* 0x000000d406027227 */ /* 0x000fe200078e00ff */
[----:B------:R-:W-:-:S03]  /*24f0*/  ISETP.GT.U32.AND P6, PT, R5, R170, PT ;  /* 0x000000aa0500720c */ /* 0x000fc60003fc4070 */
[C---:B------:R-:W-:Y:S02]  /*2500*/  IMAD R222, R5.reuse, R7, R222 ;  /* 0x0000000705de7224 */ /* 0x040fe400078e02de */
[----:B------:R-:W-:Y:S02]  /*2510*/  @!P5 IMAD.IADD R182, R182, 0x1, -R5 ;  /* 0x00000001b6b6d824 */ /* 0x000fe400078e0a05 */
[C---:B------:R-:W-:Y:S01]  /*2520*/  VIADD R14, R0.reuse, 0x27 ;  /* 0x00000027000e7836 */ /* 0x040fe20000000000 */
[C---:B------:R-:W-:Y:S01]  /*2530*/  ISETP.GT.U32.AND P5, PT, R5.reuse, R222, PT ;  /* 0x000000de0500720c */ /* 0x040fe20003fa4070 */
[----:B------:R-:W-:Y:S02]  /*2540*/  IMAD.MOV R2, RZ, RZ, -R2 ;  /* 0x000000ffff027224 */ /* 0x000fe400078e0a02 */
[----:B------:R-:W-:Y:S01]  /*2550*/  VIADD R15, R0, 0x28 ;  /* 0x00000028000f7836 */ /* 0x000fe20000000000 */
[----:B------:R-:W-:Y:S01]  /*2560*/  IABS R10, R14 ;  /* 0x0000000e000a7213 */ /* 0x000fe20000000000 */
[----:B------:R-:W-:Y:S01]  /*2570*/  @!P4 IMAD.MOV R157, RZ, RZ, -R157 ;  /* 0x000000ffff9dc224 */ /* 0x000fe200078e0a9d */
[C---:B------:R-:W-:Y:S01]  /*2580*/  ISETP.GT.U32.AND P4, PT, R5.reuse, R198, PT ;  /* 0x000000c60500720c */ /* 0x040fe20003f84070 */
[----:B------:R-:W-:Y:S01]  /*2590*/  IMAD R212, R5, R2, R212 ;  /* 0x0000000205d47224 */ /* 0x000fe200078e02d4 */
[----:B------:R-:W-:Y:S01]  /*25a0*/  IABS R141, R15 ;  /* 0x0000000f008d7213 */ /* 0x000fe20000000000 */
[----:B------:R-:W-:Y:S01]  /*25b0*/  @!P1 IMAD.MOV R8, RZ, RZ, -R8 ;  /* 0x000000ffff089224 */ /* 0x000fe200078e0a08 */
[----:B------:R-:W-:Y:S01]  /*25c0*/  ISETP.GE.AND P1, PT, R12, RZ, PT ;  /* 0x000000ff0c00720c */ /* 0x000fe20003f26270 */
[----:B------:R-:W-:-:S02]  /*25d0*/  VIADD R16, R0, 0x29 ;  /* 0x0000002900107836 */ /* 0x000fc40000000000 */
[----:B------:R-:W-:Y:S01]  /*25e0*/  @!P6 IMAD.IADD R170, R170, 0x1, -R5 ;  /* 0x00000001aaaae824 */ /* 0x000fe200078e0a05 */
[----:B------:R-:W-:Y:S01]  /*25f0*/  ISETP.GT.U32.AND P6, PT, R5, R212, PT ;  /* 0x000000d40500720c */ /* 0x000fe20003fc4070 */
[----:B------:R-:W-:Y:S01]  /*2600*/  IMAD.HI.U32 R2, R6, R10, RZ ;  /* 0x0000000a06027227 */ /* 0x000fe200078e00ff */
[----:B------:R-:W-:-:S03]  /*2610*/  IABS R156, R16 ;  /* 0x00000010009c7213 */ /* 0x000fc60000000000 */
[----:B------:R-:W-:Y:S02]  /*2620*/  @!P5 IMAD.IADD R222, R222, 0x1, -R5 ;  /* 0x00000001deded824 */ /* 0x000fe400078e0a05 */
[----:B------:R-:W-:-:S03]  /*2630*/  IMAD.HI.U32 R7, R6, R141, RZ ;  /* 0x0000008d06077227 */ /* 0x000fc600078e00ff */
[C---:B------:R-:W-:Y:S01]  /*2640*/  ISETP.GT.U32.AND P5, PT, R5.reuse, R222, PT ;  /* 0x000000de0500720c */ /* 0x040fe20003fa4070 */
[----:B------:R-:W-:Y:S02]  /*2650*/  IMAD.MOV R2, RZ, RZ, -R2 ;  /* 0x000000ffff027224 */ /* 0x000fe400078e0a02 */
[----:B------:R-:W-:Y:S02]  /*2660*/  IMAD.MOV R12, RZ, RZ, -R7 ;  /* 0x000000ffff0c7224 */ /* 0x000fe400078e0a07 */
[----:B------:R-:W-:Y:S02]  /*2670*/  IMAD R10, R5, R2, R10 ;  /* 0x00000002050a7224 */ /* 0x000fe400078e020a */
[----:B------:R-:W-:Y:S01]  /*2680*/  @!P4 IMAD.IADD R198, R198, 0x1, -R5 ;  /* 0x00000001c6c6c824 */ /* 0x000fe200078e0a05 */
[----:B------:R-:W-:Y:S01]  /*2690*/  ISETP.GE.AND P4, PT, R11, RZ, PT ;  /* 0x000000ff0b00720c */ /* 0x000fe20003f86270 */
[----:B------:R-:W-:Y:S02]  /*26a0*/  VIADD R7, R0, 0x2a ;  /* 0x0000002a00077836 */ /* 0x000fe40000000000 */
[----:B------:R-:W-:-:S03]  /*26b0*/  IMAD.HI.U32 R2, R6, R156, RZ ;  /* 0x0000009c06027227 */ /* 0x000fc600078e00ff */
[----:B------:R-:W-:Y:S01]  /*26c0*/  IABS R169, R7 ;  /* 0x0000000700a97213 */ /* 0x000fe20000000000 */
[----:B------:R-:W-:Y:S01]  /*26d0*/  @!P6 IMAD.IADD R212, R212, 0x1, -R5 ;  /* 0x00000001d4d4e824 */ /* 0x000fe200078e0a05 */
[C---:B------:R-:W-:Y:S01]  /*26e0*/  ISETP.GT.U32.AND P6, PT, R5.reuse, R198, PT ;  /* 0x000000c60500720c */ /* 0x040fe20003fc4070 */
[----:B------:R-:W-:Y:S01]  /*26f0*/  @!P1 IMAD.MOV R182, RZ, RZ, -R182 ;  /* 0x000000ffffb69224 */ /* 0x000fe200078e0ab6 */
[C---:B------:R-:W-:Y:S01]  /*2700*/  ISETP.GT.U32.AND P1, PT, R5.reuse, R10, PT ;  /* 0x0000000a0500720c */ /* 0x040fe20003f24070 */
[----:B------:R-:W-:Y:S02]  /*2710*/  IMAD.MOV R2, RZ, RZ, -R2 ;  /* 0x000000ffff027224 */ /* 0x000fe400078e0a02 */
[----:B------:R-:W-:Y:S01]  /*2720*/  @!P2 IMAD.MOV R170, RZ, RZ, -R170 ;  /* 0x000000ffffaaa224 */ /* 0x000fe200078e0aaa */
[C---:B------:R-:W-:Y:S01]  /*2730*/  ISETP.GT.U32.AND P2, PT, R5.reuse, R212, PT ;  /* 0x000000d40500720c */ /* 0x040fe20003f44070 */
[----:B------:R-:W-:Y:S02]  /*2740*/  IMAD R156, R5, R2, R156 ;  /* 0x00000002059c7224 */ /* 0x000fe400078e029c */
[----:B------:R-:W-:-:S04]  /*2750*/  IMAD.HI.U32 R2, R6, R169, RZ ;  /* 0x000000a906027227 */ /* 0x000fc800078e00ff */
[--C-:B------:R-:W-:Y:S01]  /*2760*/  @!P5 IMAD.IADD R222, R222, 0x1, -R5.reuse ;  /* 0x00000001deded824 */ /* 0x100fe200078e0a05 */
[C---:B------:R-:W-:Y:S01]  /*2770*/  ISETP.GT.U32.AND P5, PT, R5.reuse, R156, PT ;  /* 0x0000009c0500720c */ /* 0x040fe20003fa4070 */
[----:B------:R-:W-:Y:S02]  /*2780*/  IMAD.MOV R2, RZ, RZ, -R2 ;  /* 0x000000ffff027224 */ /* 0x000fe400078e0a02 */
[----:B------:R-:W-:Y:S02]  /*2790*/  VIADD R11, R0, 0x2b ;  /* 0x0000002b000b7836 */ /* 0x000fe40000000000 */
[--C-:B------:R-:W-:Y:S02]  /*27a0*/  @!P6 IMAD.IADD R198, R198, 0x1, -R5.reuse ;  /* 0x00000001c6c6e824 */ /* 0x100fe400078e0a05 */
[----:B------:R-:W-:Y:S01]  /*27b0*/  @!P1 IMAD.IADD R10, R10, 0x1, -R5 ;  /* 0x000000010a0a9824 */ /* 0x000fe200078e0a05 */
[----:B------:R-:W-:Y:S01]  /*27c0*/  IABS R187, R11 ;  /* 0x0000000b00bb7213 */ /* 0x000fe20000000000 */
[----:B------:R-:W-:Y:S01]  /*27d0*/  IMAD R169, R5, R2, R169 ;  /* 0x0000000205a97224 */ /* 0x000fe200078e02a9 */
[----:B------:R-:W-:Y:S01]  /*27e0*/  ISETP.GE.AND P1, PT, R15, RZ, PT ;  /* 0x000000ff0f00720c */ /* 0x000fe20003f26270 */
        /* <DEDUP_REMOVED lines=8> */
[----:B------:R-:W-:-:S04]  /*2870*/  IMAD.HI.U32 R2, R6, R187, RZ ;  /* 0x000000bb06027227 */ /* 0x000fc800078e00ff */
[C---:B------:R-:W-:Y:S02]  /*2880*/  IMAD R141, R5.reuse, R12, R141 ;  /* 0x0000000c058d7224 */ /* 0x040fe400078e028d */
[----:B------:R-:W-:Y:S01]  /*2890*/  @!P0 IMAD.MOV R212, RZ, RZ, -R212 ;  /* 0x000000ffffd48224 */ /* 0x000fe200078e0ad4 */
[C---:B------:R-:W-:Y:S01]  /*28a0*/  ISETP.GT.U32.AND P0, PT, R5.reuse, R156, PT ;  /* 0x0000009c0500720c */ /* 0x040fe20003f04070 */
[----:B------:R-:W-:Y:S01]  /*28b0*/  IMAD.MOV R2, RZ, RZ, -R2 ;  /* 0x000000ffff027224 */ /* 0x000fe200078e0a02 */
[----:B------:R-:W-:Y:S01]  /*28c0*/  ISETP.GT.U32.AND P6, PT, R5, R141, PT ;  /* 0x0000008d0500720c */ /* 0x000fe20003fc4070 */
[----:B------:R-:W-:Y:S01]  /*28d0*/  @!P3 IMAD.IADD R10, R10, 0x1, -R5 ;  /* 0x000000010a0ab824 */ /* 0x000fe200078e0a05 */
[----:B------:R-:W-:Y:S01]  /*28e0*/  ISETP.GE.AND P3, PT, R7, RZ, PT ;  /* 0x000000ff0700720c */ /* 0x000fe20003f66270 */
[----:B------:R-:W-:Y:S02]  /*28f0*/  IMAD R187, R5, R2, R187 ;  /* 0x0000000205bb7224 */ /* 0x000fe400078e02bb */
[----:B------:R-:W-:-:S02]  /*2900*/  VIADD R2, R0, 0x2c ;  /* 0x0000002c00027836 */ /* 0x000fc40000000000 */
[--C-:B------:R-:W-:Y:S02]  /*2910*/  @!P4 IMAD.IADD R169, R169, 0x1, -R5.reuse ;  /* 0x00000001a9a9c824 */ /* 0x100fe400078e0a05 */
[----:B------:R-:W-:Y:S01]  /*2920*/  @!P2 IMAD.MOV R10, RZ, RZ, -R10 ;  /* 0x000000ffff0aa224 */ /* 0x000fe200078e0a0a */
[----:B------:R-:W-:Y:S01]  /*2930*/  IABS R199, R2 ;  /* 0x0000000200c77213 */ /* 0x000fe20000000000 */
[--C-:B------:R-:W-:Y:S01]  /*2940*/  @!P0 IMAD.IADD R156, R156, 0x1, -R5.reuse ;  /* 0x000000019c9c8824 */ /* 0x100fe200078e0a05 */
[----:B------:R-:W-:Y:S01]  /*2950*/  ISETP.GT.U32.AND P2, PT, R5, R169, PT ;  /* 0x000000a90500720c */ /* 0x000fe20003f44070 */
[----:B------:R-:W-:Y:S01]  /*2960*/  @!P6 IMAD.IADD R141, R141, 0x1, -R5 ;  /* 0x000000018d8de824 */ /* 0x000fe200078e0a05 */
[----:B------:R-:W-:Y:S01]  /*2970*/  ISETP.GE.AND P0, PT, R2, RZ, PT ;  /* 0x000000ff0200720c */ /* 0x000fe20003f06270 */
[----:B------:R-:W-:-:S03]  /*2980*/  IMAD.HI.U32 R2, R6, R199, RZ ;  /* 0x000000c706027227 */ /* 0x000fc600078e00ff */
[C---:B------:R-:W-:Y:S01]  /*2990*/  ISETP.GT.U32.AND P6, PT, R5.reuse, R141, PT ;  /* 0x0000008d0500720c */ /* 0x040fe20003fc4070 */
[----:B------:R-:W-:Y:S02]  /*29a0*/  IMAD.MOV R2, RZ, RZ, -R2 ;  /* 0x000000ffff027224 */ /* 0x000fe400078e0a02 */
[C---:B------:R-:W-:Y:S02]  /*29b0*/  VIADD R7, R0.reuse, 0x2d ;  /* 0x0000002d00077836 */ /* 0x040fe40000000000 */
[----:B------:R-:W-:Y:S02]  /*29c0*/  IMAD R199, R5, R2, R199 ;  /* 0x0000000205c77224 */ /* 0x000fe400078e02c7 */
[----:B------:R-:W-:Y:S01]  /*29d0*/  @!P2 IMAD.IADD R169, R169, 0x1, -R5 ;  /* 0x00000001a9a9a824 */ /* 0x000fe200078e0a05 */
[----:B------:R-:W-:Y:S01]  /*29e0*/  ISETP.GT.U32.AND P2, PT, R5, R187, PT ;  /* 0x000000bb0500720c */ /* 0x000fe20003f44070 */
[C---:B------:R-:W-:Y:S01]  /*29f0*/  VIADD R12, R0.reuse, 0x2f ;  /* 0x0000002f000c7836 */ /* 0x040fe20000000000 */
[----:B------:R-:W-:Y:S01]  /*2a00*/  ISETP.GE.AND P4, PT, R7, RZ, PT ;  /* 0x000000ff0700720c */ /* 0x000fe20003f86270 */
[----:B------:R-:W-:Y:S01]  /*2a10*/  @!P3 IMAD.MOV R169, RZ, RZ, -R169 ;  /* 0x000000ffffa9b224 */ /* 0x000fe200078e0aa9 */
[----:B------:R-:W-:Y:S01]  /*2a20*/  ISETP.GT.U32.AND P3, PT, R5, R199, PT ;  /* 0x000000c70500720c */ /* 0x000fe20003f64070 */
[----:B------:R-:W-:Y:S01]  /*2a30*/  @!P6 IMAD.IADD R141, R141, 0x1, -R5 ;  /* 0x000000018d8de824 */ /* 0x000fe200078e0a05 */
[----:B------:R-:W-:Y:S01]  /*2a40*/  ISETP.GE.AND P6, PT, R11, RZ, PT ;  /* 0x000000ff0b00720c */ /* 0x000fe20003fc6270 */
[----:B------:R-:W-:Y:S01]  /*2a50*/  VIADD R11, R0, 0x2e ;  /* 0x0000002e000b7836 */ /* 0x000fe20000000000 */
[----:B------:R-:W-:Y:S01]  /*2a60*/  IABS R213, R7 ;  /* 0x0000000700d57213 */ /* 0x000fe20000000000 */
[----:B------:R-:W-:Y:S01]  /*2a70*/  @!P5 IMAD.MOV R156, RZ, RZ, -R156 ;  /* 0x000000ffff9cd224 */ /* 0x000fe200078e0a9c */
[----:B------:R-:W-:Y:S01]  /*2a80*/  ISETP.GE.AND P5, PT, R12, RZ, PT ;  /* 0x000000ff0c00720c */ /* 0x000fe20003fa6270 */
[----:B------:R-:W-:Y:S01]  /*2a90*/  @!P1 IMAD.MOV R141, RZ, RZ, -R141 ;  /* 0x000000ffff8d9224 */ /* 0x000fe200078e0a8d */
[----:B------:R-:W-:Y:S01]  /*2aa0*/  IABS R221, R11 ;  /* 0x0000000b00dd7213 */ /* 0x000fe20000000000 */
[----:B------:R-:W-:Y:S01]  /*2ab0*/  IMAD.HI.U32 R2, R6, R213, RZ ;  /* 0x000000d506027227 */ /* 0x000fe200078e00ff */
[----:B------:R-:W-:-:S02]  /*2ac0*/  IABS R15, R12 ;  /* 0x0000000c000f7213 */ /* 0x000fc40000000000 */
[----:B------:R-:W-:Y:S01]  /*2ad0*/  ISETP.GE.AND P1, PT, R11, RZ, PT ;  /* 0x000000ff0b00720c */ /* 0x000fe20003f26270 */
[----:B------:R-:W-:Y:S02]  /*2ae0*/  @!P3 IMAD.IADD R199, R199, 0x1, -R5 ;  /* 0x00000001c7c7b824 */ /* 0x000fe400078e0a05 */
[----:B------:R-:W-:-:S03]  /*2af0*/  IMAD.HI.U32 R7, R6, R221, RZ ;  /* 0x000000dd06077227 */ /* 0x000fc600078e00ff */
[----:B------:R-:W-:Y:S01]  /*2b00*/  ISETP.GT.U32.AND P3, PT, R5, R199, PT ;  /* 0x000000c70500720c */ /* 0x000fe20003f64070 */
[----:B------:R-:W-:Y:S02]  /*2b10*/  IMAD.MOV R14, RZ, RZ, -R7 ;  /* 0x000000ffff0e7224 */ /* 0x000fe400078e0a07 */
[----:B------:R-:W-:Y:S02]  /*2b20*/  @!P2 IMAD.IADD R187, R187, 0x1, -R5 ;  /* 0x00000001bbbba824 */ /* 0x000fe400078e0a05 */
[----:B------:R-:W-:Y:S02]  /*2b30*/  IMAD R221, R5, R14, R221 ;  /* 0x0000000e05dd7224 */ /* 0x000fe400078e02dd */
[----:B------:R-:W-:Y:S01]  /*2b40*/  IMAD.MOV R12, RZ, RZ, -R2 ;  /* 0x000000ffff0c7224 */ /* 0x000fe200078e0a02 */
[----:B------:R-:W-:Y:S01]  /*2b50*/  SGXT.U32 R2, R17, 0x1 ;  /* 0x000000011102781a */ /* 0x000fe20000000000 */
[----:B------:R-:W-:Y:S01]  /*2b60*/  IMAD.U32 R7, RZ, RZ, UR16 ;  /* 0x00000010ff077e24 */ /* 0x000fe2000f8e00ff */
[----:B------:R-:W-:Y:S01]  /*2b70*/  ISETP.GT.U32.AND P2, PT, R5, R187, PT ;  /* 0x000000bb0500720c */ /* 0x000fe20003f44070 */
[----:B------:R-:W-:-:S04]  /*2b80*/  IMAD.HI.U32 R11, R6, R15, RZ ;  /* 0x0000000f060b7227 */ /* 0x000fc800078e00ff */
[----:B------:R-:W-:Y:S01]  /*2b90*/  @!P3 IMAD.IADD R199, R199, 0x1, -R5 ;  /* 0x00000001c7c7b824 */ /* 0x000fe200078e0a05 */
[C---:B------:R-:W-:Y:S01]  /*2ba0*/  ISETP.GT.U32.AND P3, PT, R5.reuse, R221, PT ;  /* 0x000000dd0500720c */ /* 0x040fe20003f64070 */
[----:B------:R-:W-:Y:S02]  /*2bb0*/  IMAD R120, R2, UR16, RZ ;  /* 0x0000001002787c24 */ /* 0x000fe4000f8e02ff */
[----:B------:R-:W-:Y:S02]  /*2bc0*/  IMAD R213, R5, R12, R213 ;  /* 0x0000000c05d57224 */ /* 0x000fe400078e02d5 */
[----:B------:R-:W-:Y:S01]  /*2bd0*/  IMAD R122, R7, 0x2, R120 ;  /* 0x00000002077a7824 */ /* 0x000fe200078e0278 */
[----:B------:R-:W-:Y:S01]  /*2be0*/  STL [R1+0x1f4], R120 ;  /* 0x0001f47801007387 */ /* 0x000fe20000100800 */
[----:B------:R-:W-:Y:S02]  /*2bf0*/  VIADD R7, R0, 0x30 ;  /* 0x0000003000077836 */ /* 0x000fe40000000000 */
[----:B------:R-:W-:Y:S01]  /*2c00*/  IMAD.U32 R12, RZ, RZ, UR16 ;  /* 0x00000010ff0c7e24 */ /* 0x000fe2000f8e00ff */
[----:B------:R-:W-:Y:S01]  /*2c10*/  STL [R1+0xe8], R122 ;  /* 0x0000e87a01007387 */ /* 0x000fe20000100800 */
[----:B------:R-:W-:Y:S01]  /*2c20*/  IMAD.MOV R16, RZ, RZ, -R11 ;  /* 0x000000ffff107224 */ /* 0x000fe200078e0a0b */
[----:B------:R-:W-:Y:S01]  /*2c30*/  IABS R140, R7 ;  /* 0x00000007008c7213 */ /* 0x000fe20000000000 */
[--C-:B------:R-:W-:Y:S01]  /*2c40*/  @!P2 IMAD.IADD R187, R187, 0x1, -R5.reuse ;  /* 0x00000001bbbba824 */ /* 0x100fe200078e0a05 */
[----:B------:R-:W-:Y:S01]  /*2c50*/  ISETP.GT.U32.AND P2, PT, R5, R213, PT ;  /* 0x000000d50500720c */ /* 0x000fe20003f44070 */
[----:B------:R-:W-:-:S02]  /*2c60*/  @!P3 IMAD.IADD R221, R221, 0x1, -R5 ;  /* 0x00000001ddddb824 */ /* 0x000fc400078e0a05 */
[----:B------:R-:W-:Y:S02]  /*2c70*/  IMAD.U32 R14, RZ, RZ, UR16 ;  /* 0x00000010ff0e7e24 */ /* 0x000fe4000f8e00ff */
[----:B------:R-:W-:Y:S01]  /*2c80*/  IMAD R124, R12, 0x2, R122 ;  /* 0x000000020c7c7824 */ /* 0x000fe200078e027a */
[C---:B------:R-:W-:Y:S01]  /*2c90*/  ISETP.GT.U32.AND P3, PT, R5.reuse, R221, PT ;  /* 0x000000dd0500720c */ /* 0x040fe20003f64070 */
[----:B------:R-:W-:Y:S02]  /*2ca0*/  IMAD R11, R5, R16, R15 ;  /* 0x00000010050b7224 */ /* 0x000fe400078e020f */
[----:B------:R-:W-:Y:S01]  /*2cb0*/  @!P6 IMAD.MOV R187, RZ, RZ, -R187 ;  /* 0x000000ffffbbe224 */ /* 0x000fe200078e0abb */
[----:B------:R-:W-:Y:S01]  /*2cc0*/  ISETP.GE.AND P6, PT, R7, RZ, PT ;  /* 0x000000ff0700720c */ /* 0x000fe20003fc6270 */
[----:B------:R-:W-:Y:S01]  /*2cd0*/  IMAD.U32 R15, RZ, RZ, UR16 ;  /* 0x00000010ff0f7e24 */ /* 0x000fe2000f8e00ff */
[----:B------:R-:W-:Y:S01]  /*2ce0*/  STL [R1+0xe4], R124 ;  /* 0x0000e47c01007387 */ /* 0x000fe20000100800 */
[----:B------:R-:W-:-:S02]  /*2cf0*/  IMAD R126, R14, 0x2, R124 ;  /* 0x000000020e7e7824 */ /* 0x000fc400078e027c */
[----:B------:R-:W-:-:S03]  /*2d00*/  IMAD.HI.U32 R7, R6, R140, RZ ;  /* 0x0000008c06077227 */ /* 0x000fc600078e00ff */
[----:B------:R-:W-:Y:S01]  /*2d10*/  STL [R1+0xe0], R126 ;  /* 0x0000e07e01007387 */ /* 0x000fe20000100800 */
[----:B------:R-:W-:Y:S02]  /*2d20*/  IMAD.U32 R16, RZ, RZ, UR16 ;  /* 0x00000010ff107e24 */ /* 0x000fe4000f8e00ff */
[----:B------:R-:W-:Y:S02]  /*2d30*/  IMAD R128, R15, 0x2, R126 ;  /* 0x000000020f807824 */ /* 0x000fe400078e027e */
[----:B------:R-:W-:Y:S02]  /*2d40*/  IMAD.MOV R7, RZ, RZ, -R7 ;  /* 0x000000ffff077224 */ /* 0x000fe400078e0a07 */
[----:B------:R-:W-:Y:S01]  /*2d50*/  IMAD.U32 R17, RZ, RZ, UR16 ;  /* 0x00000010ff117e24 */ /* 0x000fe2000f8e00ff */
[----:B------:R-:W-:Y:S01]  /*2d60*/  STL [R1+0xdc], R128 ;  /* 0x0000dc8001007387 */ /* 0x000fe20000100800 */
[----:B------:R-:W-:Y:S02]  /*2d70*/  IMAD R130, R16, 0x2, R128 ;  /* 0x0000000210827824 */ /* 0x000fe400078e0280 */
[----:B------:R-:W-:-:S02]  /*2d80*/  IMAD R140, R5, R7, R140 ;  /* 0x00000007058c7224 */ /* 0x000fc400078e028c */
[----:B------:R-:W-:Y:S01]  /*2d90*/  @!P0 IMAD.MOV R199, RZ, RZ, -R199 ;  /* 0x000000ffffc78224 */ /* 0x000fe200078e0ac7 */
[----:B------:R-:W-:Y:S01]  /*2da0*/  ISETP.GT.U32.AND P0, PT, R5, R11, PT ;  /* 0x0000000b0500720c */ /* 0x000fe20003f04070 */
[----:B------:R-:W-:Y:S01]  /*2db0*/  IMAD R132, R17, 0x2, R130 ;  /* 0x0000000211847824 */ /* 0x000fe200078e0282 */
[----:B------:R-:W-:Y:S01]  /*2dc0*/  STL [R1+0xd8], R130 ;  /* 0x0000d88201007387 */ /* 0x000fe20000100800 */
[----:B--2---:R-:W-:Y:S02]  /*2dd0*/  VIADD R18, R0, 0x31 ;  /* 0x0000003100127836 */ /* 0x004fe40000000000 */
[--C-:B------:R-:W-:Y:S01]  /*2de0*/  @!P3 IMAD.IADD R221, R221, 0x1, -R5.reuse ;  /* 0x00000001ddddb824 */ /* 0x100fe200078e0a05 */
[----:B------:R-:W-:Y:S01]  /*2df0*/  ISETP.GT.U32.AND P3, PT, R5, R140, PT ;  /* 0x0000008c0500720c */ /* 0x000fe20003f64070 */
[----:B------:R-:W-:Y:S01]  /*2e00*/  IMAD.U32 R7, RZ, RZ, UR16 ;  /* 0x00000010ff077e24 */ /* 0x000fe2000f8e00ff */
[----:B------:R-:W-:Y:S01]  /*2e10*/  IABS R155, R18 ;  /* 0x00000012009b7213 */ /* 0x000fe20000000000 */
[----:B------:R-:W-:Y:S01]  /*2e20*/  IMAD R134, R14, 0x2, R132 ;  /* 0x000000020e867824 */ /* 0x000fe200078e0284 */
[----:B------:R-:W-:Y:S01]  /*2e30*/  STL [R1+0xd4], R132 ;  /* 0x0000d48401007387 */ /* 0x000fe20000100800 */
[----:B------:R-:W-:-:S02]  /*2e40*/  @!P2 IMAD.IADD R213, R213, 0x1, -R5 ;  /* 0x00000001d5d5a824 */ /* 0x000fc400078e0a05 */
[----:B------:R-:W-:Y:S01]  /*2e50*/  IMAD R136, R7, 0x2, R134 ;  /* 0x0000000207887824 */ /* 0x000fe200078e0286 */
[----:B------:R-:W-:Y:S01]  /*2e60*/  STL [R1+0xd0], R134 ;  /* 0x0000d08601007387 */ /* 0x000fe20000100800 */
[----:B------:R-:W-:Y:S01]  /*2e70*/  VIADD R7, R0, 0x32 ;  /* 0x0000003200077836 */ /* 0x000fe20000000000 */
[----:B------:R-:W-:Y:S01]  /*2e80*/  ISETP.GT.U32.AND P2, PT, R5, R213, PT ;  /* 0x000000d50500720c */ /* 0x000fe20003f44070 */
[----:B------:R-:W-:Y:S01]  /*2e90*/  IMAD.HI.U32 R12, R6, R155, RZ ;  /* 0x0000009b060c7227 */ /* 0x000fe200078e00ff */
[----:B------:R-:W-:Y:S02]  /*2ea0*/  STL [R1+0xcc], R136 ;  /* 0x0000cc8801007387 */ /* 0x000fe40000100800 */
[----:B------:R-:W-:Y:S01]  /*2eb0*/  IABS R168, R7 ;  /* 0x0000000700a87213 */ /* 0x000fe20000000000 */
[----:B------:R-:W-:Y:S01]  /*2ec0*/  @!P0 IMAD.IADD R11, R11, 0x1, -R5 ;  /* 0x000000010b0b8824 */ /* 0x000fe200078e0a05 */
[----:B------:R-:W-:Y:S01]  /*2ed0*/  ISETP.GE.AND P0, PT, R7, RZ, PT ;  /* 0x000000ff0700720c */ /* 0x000fe20003f06270 */
[----:B------:R-:W-:-:S02]  /*2ee0*/  IMAD.MOV R12, RZ, RZ, -R12 ;  /* 0x000000ffff0c7224 */ /* 0x000fc400078e0a0c */
[----:B------:R-:W-:Y:S02]  /*2ef0*/  VIADD R7, R0, 0x33 ;  /* 0x0000003300077836 */ /* 0x000fe40000000000 */
[----:B------:R-:W-:Y:S02]  /*2f00*/  @!P3 IMAD.IADD R140, R140, 0x1, -R5 ;  /* 0x000000018c8cb824 */ /* 0x000fe400078e0a05 */
[----:B------:R-:W-:Y:S01]  /*2f10*/  IMAD R155, R5, R12, R155 ;  /* 0x0000000c059b7224 */ /* 0x000fe200078e029b */
[----:B------:R-:W-:Y:S01]  /*2f20*/  IABS R188, R7 ;  /* 0x0000000700bc7213 */ /* 0x000fe20000000000 */
[----:B------:R-:W-:Y:S01]  /*2f30*/  @!P1 IMAD.MOV R221, RZ, RZ, -R221 ;  /* 0x000000ffffdd9224 */ /* 0x000fe200078e0add */
[----:B------:R-:W-:Y:S01]  /*2f40*/  ISETP.GE.AND P1, PT, R7, RZ, PT ;  /* 0x000000ff0700720c */ /* 0x000fe20003f26270 */
[----:B------:R-:W-:Y:S01]  /*2f50*/  IMAD.U32 R12, RZ, RZ, UR16 ;  /* 0x00000010ff0c7e24 */ /* 0x000fe2000f8e00ff */
[----:B------:R-:W-:Y:S01]  /*2f60*/  ISETP.GT.U32.AND P3, PT, R5, R140, PT ;  /* 0x0000008c0500720c */ /* 0x000fe20003f64070 */
[----:B------:R-:W-:-:S04]  /*2f70*/  IMAD.HI.U32 R7, R6, R168, RZ ;  /* 0x000000a806077227 */ /* 0x000fc800078e00ff */
[----:B------:R-:W-:Y:S02]  /*2f80*/  IMAD R152, R12, 0x2, R136 ;  /* 0x000000020c987824 */ /* 0x000fe400078e0288 */
[----:B------:R-:W-:Y:S02]  /*2f90*/  IMAD.MOV R12, RZ, RZ, -R7 ;  /* 0x000000ffff0c7224 */ /* 0x000fe400078e0a07 */
[----:B------:R-:W-:Y:S01]  /*2fa0*/  @!P2 IMAD.IADD R213, R213, 0x1, -R5 ;  /* 0x00000001d5d5a824 */ /* 0x000fe200078e0a05 */
[----:B------:R-:W-:Y:S01]  /*2fb0*/  ISETP.GE.AND P2, PT, R18, RZ, PT ;  /* 0x000000ff1200720c */ /* 0x000fe20003f46270 */
[C---:B------:R-:W-:Y:S01]  /*2fc0*/  IMAD R168, R5.reuse, R12, R168 ;  /* 0x0000000c05a87224 */ /* 0x040fe200078e02a8 */
[----:B------:R-:W-:Y:S01]  /*2fd0*/  STL [R1+0xc8], R152 ;  /* 0x0000c89801007387 */ /* 0x000fe20000100800 */
[----:B------:R-:W-:Y:S01]  /*2fe0*/  @!P4 IMAD.MOV R213, RZ, RZ, -R213 ;  /* 0x000000ffffd5c224 */ /* 0x000fe200078e0ad5 */
[C---:B------:R-:W-:Y:S01]  /*2ff0*/  ISETP.GT.U32.AND P4, PT, R5.reuse, R11, PT ;  /* 0x0000000b0500720c */ /* 0x040fe20003f84070 */
[----:B------:R-:W-:Y:S01]  /*3000*/  @!P3 IMAD.IADD R140, R140, 0x1, -R5 ;  /* 0x000000018c8cb824 */ /* 0x000fe200078e0a05 */
[----:B------:R-:W-:Y:S01]  /*3010*/  ISETP.GT.U32.AND P3, PT, R5, R168, PT ;  /* 0x000000a80500720c */ /* 0x000fe20003f64070 */
[----:B------:R-:W-:-:S02]  /*3020*/  VIADD R16, R0, 0x34 ;  /* 0x0000003400107836 */ /* 0x000fc40000000000 */
[----:B------:R-:W-:-:S04]  /*3030*/  IMAD.HI.U32 R7, R6, R188, RZ ;  /* 0x000000bc06077227 */ /* 0x000fc800078e00ff */
[----:B------:R-:W-:Y:S01]  /*3040*/  IMAD R149, R14, 0x2, R152 ;  /* 0x000000020e957824 */ /* 0x000fe200078e0298 */
[----:B------:R-:W-:Y:S01]  /*3050*/  IABS R14, R16 ;  /* 0x00000010000e7213 */ /* 0x000fe20000000000 */
[----:B------:R-:W-:Y:S02]  /*3060*/  IMAD.MOV R7, RZ, RZ, -R7 ;  /* 0x000000ffff077224 */ /* 0x000fe400078e0a07 */
[--C-:B------:R-:W-:Y:S01]  /*3070*/  @!P4 IMAD.IADD R11, R11, 0x1, -R5.reuse ;  /* 0x000000010b0bc824 */ /* 0x100fe200078e0a05 */
[----:B------:R-:W-:Y:S01]  /*3080*/  ISETP.GT.U32.AND P4, PT, R5, R155, PT ;  /* 0x0000009b0500720c */ /* 0x000fe20003f84070 */
[----:B------:R-:W-:Y:S01]  /*3090*/  @!P3 IMAD.IADD R168, R168, 0x1, -R5 ;  /* 0x00000001a8a8b824 */ /* 0x000fe200078e0a05 */
[----:B------:R-:W-:Y:S01]  /*30a0*/  STL [R1+0xc4], R149 ;  /* 0x0000c49501007387 */ /* 0x000fe20000100800 */
[----:B------:R-:W-:Y:S02]  /*30b0*/  IMAD R147, R15, 0x2, R149 ;  /* 0x000000020f937824 */ /* 0x000fe400078e0295 */
[C---:B------:R-:W-:Y:S01]  /*30c0*/  IMAD R188, R5.reuse, R7, R188 ;  /* 0x0000000705bc7224 */ /* 0x040fe200078e02bc */
[----:B------:R-:W-:Y:S01]  /*30d0*/  ISETP.GT.U32.AND P3, PT, R5, R168, PT ;  /* 0x000000a80500720c */ /* 0x000fe20003f64070 */
[----:B------:R-:W-:Y:S01]  /*30e0*/  IMAD.U32 R12, RZ, RZ, UR16 ;  /* 0x00000010ff0c7e24 */ /* 0x000fe2000f8e00ff */
[----:B------:R-:W-:Y:S01]  /*30f0*/  STL [R1+0xc0], R147 ;  /* 0x0000c09301007387 */ /* 0x000fe20000100800 */
[----:B------:R-:W-:-:S02]  /*3100*/  IMAD R23, R23, 0x2, R147 ;  /* 0x0000000217177824 */ /* 0x000fc400078e0293 */
[----:B------:R-:W-:-:S04]  /*3110*/  IMAD.HI.U32 R7, R6, R14, RZ ;  /* 0x0000000e06077227 */ /* 0x000fc800078e00ff */
[----:B------:R-:W-:Y:S01]  /*3120*/  @!P4 IMAD.IADD R155, R155, 0x1, -R5 ;  /* 0x000000019b9bc824 */ /* 0x000fe200078e0a05 */
[----:B------:R-:W-:Y:S01]  /*3130*/  ISETP.GE.AND P4, PT, R16, RZ, PT ;  /* 0x000000ff1000720c */ /* 0x000fe20003f86270 */
[----:B------:R-:W-:Y:S02]  /*3140*/  @!P5 IMAD.MOV R11, RZ, RZ, -R11 ;  /* 0x000000ffff0bd224 */ /* 0x000fe400078e0a0b */
[----:B------:R-:W-:Y:S01]  /*3150*/  @!P3 IMAD.IADD R168, R168, 0x1, -R5 ;  /* 0x00000001a8a8b824 */ /* 0x000fe200078e0a05 */
[C---:B------:R-:W-:Y:S01]  /*3160*/  ISETP.GT.U32.AND P5, PT, R5.reuse, R155, PT ;  /* 0x0000009b0500720c */ /* 0x040fe20003fa4070 */
[----:B------:R-:W-:Y:S01]  /*3170*/  IMAD.U32 R16, RZ, RZ, UR16 ;  /* 0x00000010ff107e24 */ /* 0x000fe2000f8e00ff */
[----:B------:R-:W-:Y:S01]  /*3180*/  ISETP.GT.U32.AND P3, PT, R5, R188, PT ;  /* 0x000000bc0500720c */ /* 0x000fe20003f64070 */
[----:B------:R-:W-:Y:S02]  /*3190*/  IMAD R25, R12, 0x2, R23 ;  /* 0x000000020c197824 */ /* 0x000fe400078e0217 */
[----:B------:R-:W-:-:S02]  /*31a0*/  IMAD.MOV R7, RZ, RZ, -R7 ;  /* 0x000000ffff077224 */ /* 0x000fc400078e0a07 */
[----:B------:R-:W-:Y:S01]  /*31b0*/  IMAD R27, R16, 0x2, R25 ;  /* 0x00000002101b7824 */ /* 0x000fe200078e0219 */
[----:B------:R-:W-:Y:S01]  /*31c0*/  IABS R16, R0 ;  /* 0x0000000000107213 */ /* 0x000fe20000000000 */
[----:B------:R-:W-:Y:S02]  /*31d0*/  IMAD R14, R5, R7, R14 ;  /* 0x00000007050e7224 */ /* 0x000fe400078e020e */
[----:B------:R-:W-:Y:S02]  /*31e0*/  VIADD R7, R0, 0x35 ;  /* 0x0000003500077836 */ /* 0x000fe40000000000 */
[----:B------:R-:W-:Y:S02]  /*31f0*/  IMAD R29, R12, 0x2, R27 ;  /* 0x000000020c1d7824 */ /* 0x000fe400078e021b */
[----:B------:R-:W-:Y:S01]  /*3200*/  VIADD R12, R0, 0x36 ;  /* 0x00000036000c7836 */ /* 0x000fe20000000000 */
[----:B------:R-:W-:Y:S01]  /*3210*/  IABS R17, R7 ;  /* 0x0000000700117213 */ /* 0x000fe20000000000 */
[----:B------:R-:W-:Y:S01]  /*3220*/  @!P6 IMAD.MOV R140, RZ, RZ, -R140 ;  /* 0x000000ffff8ce224 */ /* 0x000fe200078e0a8c */
[----:B------:R-:W-:Y:S01]  /*3230*/  ISETP.GE.AND P6, PT, R7, RZ, PT ;  /* 0x000000ff0700720c */ /* 0x000fe20003fc6270 */
[--C-:B------:R-:W-:Y:S01]  /*3240*/  @!P5 IMAD.IADD R155, R155, 0x1, -R5.reuse ;  /* 0x000000019b9bd824 */ /* 0x100fe200078e0a05 */
[----:B------:R-:W-:Y:S01]  /*3250*/  ISETP.GE.AND P5, PT, R12, RZ, PT ;  /* 0x000000ff0c00720c */ /* 0x000fe20003fa6270 */
[----:B------:R-:W-:Y:S01]  /*3260*/  @!P3 IMAD.IADD R188, R188, 0x1, -R5 ;  /* 0x00000001bcbcb824 */ /* 0x000fe200078e0a05 */
[----:B------:R-:W-:Y:S01]  /*3270*/  IABS R19, R12 ;  /* 0x0000000c00137213 */ /* 0x000fe20000000000 */
[----:B------:R-:W-:Y:S01]  /*3280*/  IMAD.U32 R18, RZ, RZ, UR16 ;  /* 0x00000010ff127e24 */ /* 0x000fe2000f8e00ff */
[----:B------:R-:W-:Y:S01]  /*3290*/  ISETP.GT.U32.AND P3, PT, R5, R14, PT ;  /* 0x0000000e0500720c */ /* 0x000fe20003f64070 */
[----:B------:R-:W-:-:S04]  /*32a0*/  IMAD.HI.U32 R7, R6, R16, RZ ;  /* 0x0000001006077227 */ /* 0x000fc800078e00ff */
[----:B------:R-:W-:-:S04]  /*32b0*/  IMAD.HI.U32 R12, R6, R17, RZ ;  /* 0x00000011060c7227 */ /* 0x000fc800078e00ff */
[----:B------:R-:W-:Y:S02]  /*32c0*/  IMAD R31, R18, 0x2, R29 ;  /* 0x00000002121f7824 */ /* 0x000fe400078e021d */
[----:B------:R-:W-:Y:S02]  /*32d0*/  IMAD.MOV R7, RZ, RZ, -R7 ;  /* 0x000000ffff077224 */ /* 0x000fe400078e0a07 */
[----:B------:R-:W-:Y:S02]  /*32e0*/  IMAD.MOV R18, RZ, RZ, -R12 ;  /* 0x000000ffff127224 */ /* 0x000fe400078e0a0c */
[C---:B------:R-:W-:Y:S02]  /*32f0*/  IMAD R12, R5.reuse, R7, R16 ;  /* 0x00000007050c7224 */ /* 0x040fe400078e0210 */
[C---:B------:R-:W-:Y:S02]  /*3300*/  IMAD R16, R5.reuse, R18, R17 ;  /* 0x0000001205107224 */ /* 0x040fe400078e0211 */
[----:B------:R-:W-:Y:S01]  /*3310*/  @!P3 IMAD.IADD R14, R14, 0x1, -R5 ;  /* 0x000000010e0eb824 */ /* 0x000fe200078e0a05 */
[C---:B------:R-:W-:Y:S01]  /*3320*/  ISETP.GT.U32.AND P3, PT, R5.reuse, R188, PT ;  /* 0x000000bc0500720c */ /* 0x040fe20003f64070 */
[----:B------:R-:W-:Y:S01]  /*3330*/  @!P0 IMAD.MOV R168, RZ, RZ, -R168 ;  /* 0x000000ffffa88224 */ /* 0x000fe200078e0aa8 */
[----:B------:R-:W-:Y:S01]  /*3340*/  ISETP.GT.U32.AND P0, PT, R5, R16, PT ;  /* 0x000000100500720c */ /* 0x000fe20003f04070 */
[----:B------:R-:W-:-:S04]  /*3350*/  IMAD.HI.U32 R15, R6, R19, RZ ;  /* 0x00000013060f7227 */ /* 0x000fc800078e00ff */
[----:B------:R-:W-:Y:S02]  /*3360*/  IMAD R33, R20, 0x2, R31 ;  /* 0x0000000214217824 */ /* 0x000fe400078e021f */
[----:B------:R-:W-:Y:S02]  /*3370*/  IMAD.MOV R20, RZ, RZ, -R15 ;  /* 0x000000ffff147224 */ /* 0x000fe400078e0a0f */
[----:B------:R-:W-:Y:S02]  /*3380*/  IMAD R35, R22, 0x2, R33 ;  /* 0x0000000216237824 */ /* 0x000fe400078e0221 */
[--C-:B------:R-:W-:Y:S02]  /*3390*/  @!P3 IMAD.IADD R188, R188, 0x1, -R5.reuse ;  /* 0x00000001bcbcb824 */ /* 0x100fe400078e0a05 */
[----:B------:R-:W-:Y:S02]  /*33a0*/  @!P0 IMAD.IADD R16, R16, 0x1, -R5 ;  /* 0x0000000110108824 */ /* 0x000fe400078e0a05 */
[----:B------:R-:W-:-:S02]  /*33b0*/  @!P1 IMAD.MOV R188, RZ, RZ, -R188 ;  /* 0x000000ffffbc9224 */ /* 0x000fc400078e0abc */
[C---:B------:R-:W-:Y:S01]  /*33c0*/  IMAD R18, R5.reuse, R20, R19 ;  /* 0x0000001405127224 */ /* 0x040fe200078e0213 */
[----:B------:R-:W-:Y:S01]  /*33d0*/  ISETP.GT.U32.AND P1, PT, R5, R16, PT ;  /* 0x000000100500720c */ /* 0x000fe20003f24070 */
[----:B------:R-:W-:Y:S02]  /*33e0*/  IMAD.U32 R20, RZ, RZ, UR16 ;  /* 0x00000010ff147e24 */ /* 0x000fe4000f8e00ff */
[----:B------:R-:W-:Y:S02]  /*33f0*/  IMAD R37, R24, 0x2, R35 ;  /* 0x0000000218257824 */ /* 0x000fe400078e0223 */
[----:B------:R-:W-:Y:S02]  /*3400*/  VIADD R7, R0, 0x37 ;  /* 0x0000003700077836 */ /* 0x000fe40000000000 */
[----:B------:R-:W-:Y:S02]  /*3410*/  IMAD R39, R20, 0x2, R37 ;  /* 0x0000000214277824 */ /* 0x000fe400078e0225 */
[----:B------:R-:W-:Y:S01]  /*3420*/  @!P2 IMAD.MOV R155, RZ, RZ, -R155 ;  /* 0x000000ffff9ba224 */ /* 0x000fe200078e0a9b */
[----:B------:R-:W-:Y:S01]  /*3430*/  IABS R20, R7 ;  /* 0x0000000700147213 */ /* 0x000fe20000000000 */
[----:B------:R-:W-:Y:S01]  /*3440*/  IMAD R41, R22, 0x2, R39 ;  /* 0x0000000216297824 */ /* 0x000fe200078e0227 */
[----:B------:R-:W-:Y:S01]  /*3450*/  ISETP.GE.AND P3, PT, R7, RZ, PT ;  /* 0x000000ff0700720c */ /* 0x000fe20003f66270 */
[----:B------:R-:W-:Y:S01]  /*3460*/  @!P1 IMAD.IADD R16, R16, 0x1, -R5 ;  /* 0x0000000110109824 */ /* 0x000fe200078e0a05 */
[C---:B------:R-:W-:Y:S01]  /*3470*/  ISETP.GT.U32.AND P1, PT, R5.reuse, R18, PT ;  /* 0x000000120500720c */ /* 0x040fe20003f24070 */
[----:B------:R-:W-:Y:S01]  /*3480*/  IMAD.HI.U32 R7, R6, R20, RZ ;  /* 0x0000001406077227 */ /* 0x000fe200078e00ff */
[----:B------:R-:W-:-:S03]  /*3490*/  ISETP.GT.U32.AND P2, PT, R5, R14, PT ;  /* 0x0000000e0500720c */ /* 0x000fc60003f44070 */
[----:B------:R-:W-:Y:S02]  /*34a0*/  IMAD.MOV R7, RZ, RZ, -R7 ;  /* 0x000000ffff077224 */ /* 0x000fe400078e0a07 */
[----:B------:R-:W-:Y:S02]  /*34b0*/  IMAD R43, R24, 0x2, R41 ;  /* 0x00000002182b7824 */ /* 0x000fe400078e0229 */
[C---:B------:R-:W-:Y:S02]  /*34c0*/  IMAD R20, R5.reuse, R7, R20 ;  /* 0x0000000705147224 */ /* 0x040fe400078e0214 */
[----:B------:R-:W-:Y:S02]  /*34d0*/  IMAD R45, R26, 0x2, R43 ;  /* 0x000000021a2d7824 */ /* 0x000fe400078e022b */
[----:B------:R-:W-:Y:S01]  /*34e0*/  @!P1 IMAD.IADD R18, R18, 0x1, -R5 ;  /* 0x0000000112129824 */ /* 0x000fe200078e0a05 */
[----:B------:R-:W-:Y:S01]  /*34f0*/  ISETP.GT.U32.AND P1, PT, R5, R20, PT ;  /* 0x000000140500720c */ /* 0x000fe20003f24070 */
[----:B------:R-:W-:-:S02]  /*3500*/  IMAD R47, R28, 0x2, R45 ;  /* 0x000000021c2f7824 */ /* 0x000fc400078e022d */
[----:B------:R-:W-:Y:S02]  /*3510*/  VIADD R17, R0, 0x39 ;  /* 0x0000003900117836 */ /* 0x000fe40000000000 */
[----:B------:R-:W-:Y:S02]  /*3520*/  IMAD R49, R30, 0x2, R47 ;  /* 0x000000021e317824 */ /* 0x000fe400078e022f */
[----:B------:R-:W-:Y:S01]  /*3530*/  @!P2 IMAD.IADD R14, R14, 0x1, -R5 ;  /* 0x000000010e0ea824 */ /* 0x000fe200078e0a05 */
[----:B------:R-:W-:Y:S01]  /*3540*/  IABS R24, R17 ;  /* 0x0000001100187213 */ /* 0x000fe20000000000 */
[----:B------:R-:W-:Y:S01]  /*3550*/  VIADD R15, R0, 0x38 ;  /* 0x00000038000f7836 */ /* 0x000fe20000000000 */
[----:B------:R-:W-:Y:S01]  /*3560*/  ISETP.GE.AND P0, PT, R17, RZ, PT ;  /* 0x000000ff1100720c */ /* 0x000fe20003f06270 */
[----:B------:R-:W-:Y:S02]  /*3570*/  IMAD R51, R26, 0x2, R49 ;  /* 0x000000021a337824 */ /* 0x000fe400078e0231 */
[----:B------:R-:W-:Y:S01]  /*3580*/  @!P1 IMAD.IADD R20, R20, 0x1, -R5 ;  /* 0x0000000114149824 */ /* 0x000fe200078e0a05 */
[----:B------:R-:W-:Y:S01]  /*3590*/  IABS R22, R15 ;  /* 0x0000000f00167213 */ /* 0x000fe20000000000 */
[----:B------:R-:W-:Y:S01]  /*35a0*/  @!P4 IMAD.MOV R14, RZ, RZ, -R14 ;  /* 0x000000ffff0ec224 */ /* 0x000fe200078e0a0e */
[----:B------:R-:W-:Y:S01]  /*35b0*/  ISETP.GE.AND P2, PT, R15, RZ, PT ;  /* 0x000000ff0f00720c */ /* 0x000fe20003f46270 */
[----:B------:R-:W-:Y:S01]  /*35c0*/  IMAD.HI.U32 R17, R6, R24, RZ ;  /* 0x0000001806117227 */ /* 0x000fe200078e00ff */
[----:B------:R-:W-:-:S02]  /*35d0*/  ISETP.GT.U32.AND P4, PT, R5, R20, PT ;  /* 0x000000140500720c */ /* 0x000fc40003f84070 */
[----:B------:R-:W-:Y:S01]  /*35e0*/  ISETP.GT.U32.AND P1, PT, R5, R18, PT ;  /* 0x000000120500720c */ /* 0x000fe20003f24070 */
[----:B------:R-:W-:Y:S02]  /*35f0*/  IMAD R53, R28, 0x2, R51 ;  /* 0x000000021c357824 */ /* 0x000fe400078e0233 */
[----:B------:R-:W-:Y:S02]  /*3600*/  IMAD.MOV R17, RZ, RZ, -R17 ;  /* 0x000000ffff117224 */ /* 0x000fe400078e0a11 */
[----:B------:R-:W-:Y:S02]  /*3610*/  IMAD R55, R26, 0x2, R53 ;  /* 0x000000021a377824 */ /* 0x000fe400078e0235 */
[----:B------:R-:W-:Y:S02]  /*3620*/  VIADD R40, R0, 0x3b ;  /* 0x0000003b00287836 */ /* 0x000fe40000000000 */
[----:B------:R-:W-:-:S04]  /*3630*/  IMAD.HI.U32 R15, R6, R22, RZ ;  /* 0x00000016060f7227 */ /* 0x000fc800078e00ff */
[C---:B------:R-:W-:Y:S02]  /*3640*/  IMAD R24, R5.reuse, R17, R24 ;  /* 0x0000001105187224 */ /* 0x040fe400078e0218 */
[----:B------:R-:W-:Y:S01]  /*3650*/  IMAD R57, R28, 0x2, R55 ;  /* 0x000000021c397824 */ /* 0x000fe200078e0237 */
[----:B------:R-:W-:Y:S01]  /*3660*/  IABS R28, R40 ;  /* 0x00000028001c7213 */ /* 0x000fe20000000000 */
[----:B------:R-:W-:Y:S02]  /*3670*/  IMAD.MOV R15, RZ, RZ, -R15 ;  /* 0x000000ffff0f7224 */ /* 0x000fe400078e0a0f */
[----:B------:R-:W-:Y:S02]  /*3680*/  VIADD R19, R0, 0x3a ;  /* 0x0000003a00137836 */ /* 0x000fe40000000000 */
[----:B------:R-:W-:Y:S01]  /*3690*/  @!P4 IMAD.IADD R20, R20, 0x1, -R5 ;  /* 0x000000011414c824 */ /* 0x000fe200078e0a05 */
[C---:B------:R-:W-:Y:S01]  /*36a0*/  ISETP.GT.U32.AND P4, PT, R5.reuse, R24, PT ;  /* 0x000000180500720c */ /* 0x040fe20003f84070 */
[----:B------:R-:W-:Y:S01]  /*36b0*/  IMAD R22, R5, R15, R22 ;  /* 0x0000000f05167224 */ /* 0x000fe200078e0216 */
[----:B------:R-:W-:Y:S01]  /*36c0*/  IABS R26, R19 ;  /* 0x00000013001a7213 */ /* 0x000fe20000000000 */
[----:B------:R-:W-:-:S04]  /*36d0*/  IMAD.HI.U32 R15, R6, R28, RZ ;  /* 0x0000001c060f7227 */ /* 0x000fc800078e00ff */
[----:B------:R-:W-:Y:S02]  /*36e0*/  IMAD.MOV R15, RZ, RZ, -R15 ;  /* 0x000000ffff0f7224 */ /* 0x000fe400078e0a0f */
[----:B------:R-:W-:Y:S01]  /*36f0*/  @!P1 IMAD.IADD R18, R18, 0x1, -R5 ;  /* 0x0000000112129824 */ /* 0x000fe200078e0a05 */
[----:B------:R-:W-:Y:S01]  /*3700*/  ISETP.GT.U32.AND P1, PT, R5, R22, PT ;  /* 0x000000160500720c */ /* 0x000fe20003f24070 */
[----:B------:R-:W-:-:S04]  /*3710*/  IMAD.HI.U32 R7, R6, R26, RZ ;  /* 0x0000001a06077227 */ /* 0x000fc800078e00ff */
[----:B------:R-:W-:Y:S02]  /*3720*/  IMAD R59, R30, 0x2, R57 ;  /* 0x000000021e3b7824 */ /* 0x000fe400078e0239 */
[C---:B------:R-:W-:Y:S02]  /*3730*/  IMAD R28, R5.reuse, R15, R28 ;  /* 0x0000000f051c7224 */ /* 0x040fe400078e021c */
[----:B------:R-:W-:Y:S02]  /*3740*/  IMAD.MOV R7, RZ, RZ, -R7 ;  /* 0x000000ffff077224 */ /* 0x000fe400078e0a07 */
[----:B------:R-:W-:Y:S02]  /*3750*/  IMAD R61, R32, 0x2, R59 ;  /* 0x00000002203d7824 */ /* 0x000fe400078e023b */
[----:B------:R-:W-:Y:S01]  /*3760*/  @!P4 IMAD.IADD R24, R24, 0x1, -R5 ;  /* 0x000000011818c824 */ /* 0x000fe200078e0a05 */
[----:B------:R-:W-:Y:S01]  /*3770*/  ISETP.GT.U32.AND P4, PT, R5, R28, PT ;  /* 0x0000001c0500720c */ /* 0x000fe20003f84070 */
[----:B------:R-:W-:-:S02]  /*3780*/  VIADD R42, R0, 0x3c ;  /* 0x0000003c002a7836 */ /* 0x000fc40000000000 */
[C---:B------:R-:W-:Y:S02]  /*3790*/  IMAD R26, R5.reuse, R7, R26 ;  /* 0x00000007051a7224 */ /* 0x040fe400078e021a */
[----:B------:R-:W-:Y:S01]  /*37a0*/  IMAD R63, R30, 0x2, R61 ;  /* 0x000000021e3f7824 */ /* 0x000fe200078e023d */
[----:B------:R-:W-:Y:S01]  /*37b0*/  IABS R17, R42 ;  /* 0x0000002a00117213 */ /* 0x000fe20000000000 */
[----:B------:R-:W-:Y:S01]  /*37c0*/  @!P1 IMAD.IADD R22, R22, 0x1, -R5 ;  /* 0x0000000116169824 */ /* 0x000fe200078e0a05 */
[----:B------:R-:W-:Y:S01]  /*37d0*/  ISETP.GT.U32.AND P1, PT, R5, R26, PT ;  /* 0x0000001a0500720c */ /* 0x000fe20003f24070 */
[----:B------:R-:W-:Y:S02]  /*37e0*/  IMAD R65, R32, 0x2, R63 ;  /* 0x0000000220417824 */ /* 0x000fe400078e023f */
[C---:B------:R-:W-:Y:S02]  /*37f0*/  VIADD R44, R0.reuse, 0x3d ;  /* 0x0000003d002c7836 */ /* 0x040fe40000000000 */
[----:B------:R-:W-:-:S02]  /*3800*/  VIADD R46, R0, 0x3e ;  /* 0x0000003e002e7836 */ /* 0x000fc40000000000 */
[----:B------:R-:W-:Y:S01]  /*3810*/  IMAD.HI.U32 R7, R6, R17, RZ ;  /* 0x0000001106077227 */ /* 0x000fe200078e00ff */
[----:B------:R-:W-:Y:S02]  /*3820*/  IABS R32, R44 ;  /* 0x0000002c00207213 */ /* 0x000fe40000000000 */
[----:B------:R-:W-:Y:S01]  /*3830*/  IABS R34, R46 ;  /* 0x0000002e00227213 */ /* 0x000fe20000000000 */
[----:B------:R-:W-:Y:S02]  /*3840*/  IMAD R67, R30, 0x2, R65 ;  /* 0x000000021e437824 */ /* 0x000fe400078e0241 */
[----:B------:R-:W-:Y:S01]  /*3850*/  @!P4 IMAD.IADD R28, R28, 0x1, -R5 ;  /* 0x000000011c1cc824 */ /* 0x000fe200078e0a05 */
[----:B------:R-:W-:Y:S01]  /*3860*/  ISETP.GT.U32.AND P4, PT, R5, R24, PT ;  /* 0x000000180500720c */ /* 0x000fe20003f84070 */
[----:B------:R-:W-:Y:S02]  /*3870*/  IMAD.MOV R30, RZ, RZ, -R7 ;  /* 0x000000ffff1e7224 */ /* 0x000fe400078e0a07 */
[----:B------:R-:W-:-:S02]  /*3880*/  IMAD R69, R36, 0x2, R67 ;  /* 0x0000000224457824 */ /* 0x000fc400078e0243 */
[----:B------:R-:W-:-:S04]  /*3890*/  IMAD.HI.U32 R15, R6, R32, RZ ;  /* 0x00000020060f7227 */ /* 0x000fc800078e00ff */
[----:B------:R-:W-:-:S04]  /*38a0*/  IMAD.HI.U32 R7, R6, R34, RZ ;  /* 0x0000002206077227 */ /* 0x000fc800078e00ff */
[----:B------:R-:W-:Y:S01]  /*38b0*/  @!P6 IMAD.MOV R16, RZ, RZ, -R16 ;  /* 0x000000ffff10e224 */ /* 0x000fe200078e0a10 */
[C---:B------:R-:W-:Y:S01]  /*38c0*/  ISETP.GT.U32.AND P6, PT, R5.reuse, R28, PT ;  /* 0x0000001c0500720c */ /* 0x040fe20003fc4070 */
[C---:B------:R-:W-:Y:S02]  /*38d0*/  IMAD R6, R5.reuse, R30, R17 ;  /* 0x0000001e05067224 */ /* 0x040fe400078e0211 */
[----:B------:R-:W-:Y:S02]  /*38e0*/  IMAD.U32 R30, RZ, RZ, UR16 ;  /* 0x00000010ff1e7e24 */ /* 0x000fe4000f8e00ff */
[----:B------:R-:W-:Y:S02]  /*38f0*/  IMAD R71, R38, 0x2, R69 ;  /* 0x0000000226477824 */ /* 0x000fe400078e0245 */
[----:B------:R-:W-:Y:S01]  /*3900*/  @!P1 IMAD.IADD R26, R26, 0x1, -R5 ;  /* 0x000000011a1a9824 */ /* 0x000fe200078e0a05 */
[----:B------:R-:W-:Y:S01]  /*3910*/  ISETP.GT.U32.AND P1, PT, R5, R22, PT ;  /* 0x000000160500720c */ /* 0x000fe20003f24070 */
[----:B------:R-:W-:-:S02]  /*3920*/  IMAD R73, R30, 0x2, R71 ;  /* 0x000000021e497824 */ /* 0x000fc400078e0247 */
[----:B------:R-:W-:Y:S01]  /*3930*/  @!P5 IMAD.MOV R18, RZ, RZ, -R18 ;  /* 0x000000ffff12d224 */ /* 0x000fe200078e0a12 */
[C---:B------:R-:W-:Y:S01]  /*3940*/  ISETP.GT.U32.AND P5, PT, R5.reuse, R26, PT ;  /* 0x0000001a0500720c */ /* 0x040fe20003fa4070 */
[----:B------:R-:W-:Y:S02]  /*3950*/  IMAD R75, R36, 0x2, R73 ;  /* 0x00000002244b7824 */ /* 0x000fe400078e0249 */
[----:B------:R-:W-:Y:S02]  /*3960*/  IMAD.MOV R15, RZ, RZ, -R15 ;  /* 0x000000ffff0f7224 */ /* 0x000fe400078e0a0f */
[----:B------:R-:W-:Y:S02]  /*3970*/  IMAD.MOV R7, RZ, RZ, -R7 ;  /* 0x000000ffff077224 */ /* 0x000fe400078e0a07 */
[----:B------:R-:W-:Y:S02]  /*3980*/  IMAD R77, R30, 0x2, R75 ;  /* 0x000000021e4d7824 */ /* 0x000fe400078e024b */
[----:B------:R-:W-:Y:S01]  /*3990*/  @!P6 IMAD.IADD R28, R28, 0x1, -R5 ;  /* 0x000000011c1ce824 */ /* 0x000fe200078e0a05 */
[C---:B------:R-:W-:Y:S01]  /*39a0*/  ISETP.GT.U32.AND P6, PT, R5.reuse, R12, PT ;  /* 0x0000000c0500720c */ /* 0x040fe20003fc4070 */
[----:B------:R-:W-:-:S02]  /*39b0*/  IMAD R32, R5, R15, R32 ;  /* 0x0000000f05207224 */ /* 0x000fc400078e0220 */
[C---:B------:R-:W-:Y:S02]  /*39c0*/  IMAD R34, R5.reuse, R7, R34 ;  /* 0x0000000705227224 */ /* 0x040fe400078e0222 */
[----:B------:R-:W-:Y:S02]  /*39d0*/  IMAD R79, R36, 0x2, R77 ;  /* 0x00000002244f7824 */ /* 0x000fe400078e024d */
[--C-:B------:R-:W-:Y:S01]  /*39e0*/  @!P1 IMAD.IADD R22, R22, 0x1, -R5.reuse ;  /* 0x0000000116169824 */ /* 0x100fe200078e0a05 */
[C---:B------:R-:W-:Y:S01]  /*39f0*/  ISETP.GT.U32.AND P1, PT, R5.reuse, R6, PT ;  /* 0x000000060500720c */ /* 0x040fe20003f24070 */
[--C-:B------:R-:W-:Y:S01]  /*3a00*/  @!P4 IMAD.IADD R24, R24, 0x1, -R5.reuse ;  /* 0x000000011818c824 */ /* 0x100fe200078e0a05 */
[C---:B------:R-:W-:Y:S01]  /*3a10*/  ISETP.GT.U32.AND P4, PT, R5.reuse, R32, PT ;  /* 0x000000200500720c */ /* 0x040fe20003f84070 */
[----:B------:R-:W-:Y:S01]  /*3a20*/  @!P5 IMAD.IADD R26, R26, 0x1, -R5 ;  /* 0x000000011a1ad824 */ /* 0x000fe200078e0a05 */
[----:B------:R-:W-:Y:S01]  /*3a30*/  ISETP.GT.U32.AND P5, PT, R5, R34, PT ;  /* 0x000000220500720c */ /* 0x000fe20003fa4070 */
[----:B------:R-:W-:-:S02]  /*3a40*/  IMAD R81, R30, 0x2, R79 ;  /* 0x000000021e517824 */ /* 0x000fc400078e024f */
[----:B------:R-:W-:Y:S01]  /*3a50*/  @!P6 IMAD.IADD R12, R12, 0x1, -R5 ;  /* 0x000000010c0ce824 */ /* 0x000fe200078e0a05 */
[----:B------:R-:W-:Y:S01]  /*3a60*/  ISETP.GE.AND P6, PT, R40, RZ, PT ;  /* 0x000000ff2800720c */ /* 0x000fe20003fc6270 */
[----:B------:R-:W-:Y:S02]  /*3a70*/  IMAD R83, R36, 0x2, R81 ;  /* 0x0000000224537824 */ /* 0x000fe400078e0251 */
[----:B------:R-:W-:Y:S01]  /*3a80*/  @!P2 IMAD.MOV R22, RZ, RZ, -R22 ;  /* 0x000000ffff16a224 */ /* 0x000fe200078e0a16 */
[----:B------:R-:W-:Y:S01]  /*3a90*/  ISETP.GT.U32.AND P2, PT, R5, R12, PT ;  /* 0x0000000c0500720c */ /* 0x000fe20003f44070 */
[----:B------:R-:W-:Y:S02]  /*3aa0*/  IMAD R85, R30, 0x2, R83 ;  /* 0x000000021e557824 */ /* 0x000fe400078e0253 */
[----:B------:R-:W-:Y:S01]  /*3ab0*/  @!P1 IMAD.IADD R6, R6, 0x1, -R5 ;  /* 0x0000000106069824 */ /* 0x000fe200078e0a05 */
[----:B------:R-:W-:Y:S01]  /*3ac0*/  ISETP.GE.AND P1, PT, R19, RZ, PT ;  /* 0x000000ff1300720c */ /* 0x000fe20003f26270 */
[----:B------:R-:W-:Y:S01]  /*3ad0*/  IMAD R87, R36, 0x2, R85 ;  /* 0x0000000224577824 */ /* 0x000fe200078e0255 */
[----:B------:R-:W-:Y:S01]  /*3ae0*/  LOP3.LUT R19, RZ, R13, RZ, 0x33, !PT ;  /* 0x0000000dff137212 */ /* 0x000fe200078e33ff */
[--C-:B------:R-:W-:Y:S01]  /*3af0*/  @!P4 IMAD.IADD R32, R32, 0x1, -R5.reuse ;  /* 0x000000012020c824 */ /* 0x100fe200078e0a05 */
[----:B------:R-:W-:Y:S01]  /*3b00*/  ISETP.GT.U32.AND P4, PT, R5, R6, PT ;  /* 0x000000060500720c */ /* 0x000fe20003f84070 */
[----:B------:R-:W-:-:S02]  /*3b10*/  @!P5 IMAD.IADD R34, R34, 0x1, -R5 ;  /* 0x000000012222d824 */ /* 0x000fc400078e0a05 */
[----:B------:R-:W-:Y:S01]  /*3b20*/  IMAD R89, R30, 0x2, R87 ;  /* 0x000000021e597824 */ /* 0x000fe200078e0257 */
[C---:B------:R-:W-:Y:S01]  /*3b30*/  ISETP.GT.U32.AND P5, PT, R5.reuse, R32, PT ;  /* 0x000000200500720c */ /* 0x040fe20003fa4070 */
[----:B------:R-:W-:Y:S01]  /*3b40*/  @!P3 IMAD.MOV R20, RZ, RZ, -R20 ;  /* 0x000000ffff14b224 */ /* 0x000fe200078e0a14 */
[----:B------:R-:W-:Y:S01]  /*3b50*/  ISETP.GT.U32.AND P3, PT, R5, R34, PT ;  /* 0x000000220500720c */ /* 0x000fe20003f64070 */
[----:B------:R-:W-:Y:S02]  /*3b60*/  IMAD R91, R36, 0x2, R89 ;  /* 0x00000002245b7824 */ /* 0x000fe400078e0259 */
[----:B------:R-:W-:Y:S01]  /*3b70*/  @!P2 IMAD.IADD R12, R12, 0x1, -R5 ;  /* 0x000000010c0ca824 */ /* 0x000fe200078e0a05 */
[----:B------:R-:W-:Y:S01]  /*3b80*/  ISETP.GE.AND P2, PT, R0, RZ, PT ;  /* 0x000000ff0000720c */ /* 0x000fe20003f46270 */
[----:B------:R-:W-:Y:S02]  /*3b90*/  IMAD R93, R30, 0x2, R91 ;  /* 0x000000021e5d7824 */ /* 0x000fe400078e025b */
[----:B------:R-:W-:Y:S01]  /*3ba0*/  @!P0 IMAD.MOV R24, RZ, RZ, -R24 ;  /* 0x000000ffff188224 */ /* 0x000fe200078e0a18 */
[----:B------:R-:W-:Y:S01]  /*3bb0*/  ISETP.NE.AND P0, PT, R13, RZ, PT ;  /* 0x000000ff0d00720c */ /* 0x000fe20003f05270 */
[----:B------:R-:W-:-:S02]  /*3bc0*/  IMAD R17, R36, 0x2, R93 ;  /* 0x0000000224117824 */ /* 0x000fc400078e025d */
[--C-:B------:R-:W-:Y:S01]  /*3bd0*/  @!P4 IMAD.IADD R6, R6, 0x1, -R5.reuse ;  /* 0x000000010606c824 */ /* 0x100fe200078e0a05 */
[----:B------:R-:W-:Y:S01]  /*3be0*/  ISETP.GE.AND P4, PT, R42, RZ, PT ;  /* 0x000000ff2a00720c */ /* 0x000fe20003f86270 */
[--C-:B------:R-:W-:Y:S01]  /*3bf0*/  @!P5 IMAD.IADD R32, R32, 0x1, -R5.reuse ;  /* 0x000000012020d824 */ /* 0x100fe200078e0a05 */
[----:B------:R-:W-:Y:S01]  /*3c00*/  ISETP.GE.AND P5, PT, R44, RZ, PT ;  /* 0x000000ff2c00720c */ /* 0x000fe20003fa6270 */
[----:B------:R-:W-:Y:S01]  /*3c10*/  @!P3 IMAD.IADD R34, R34, 0x1, -R5 ;  /* 0x000000012222b824 */ /* 0x000fe200078e0a05 */
[C---:B------:R-:W-:Y:S01]  /*3c20*/  SEL R5, R19.reuse, R8, !P0 ;  /* 0x0000000813057207 */ /* 0x040fe20004000000 */
[----:B------:R-:W-:Y:S01]  /*3c30*/  IMAD R15, R30, 0x2, R17 ;  /* 0x000000021e0f7824 */ /* 0x000fe200078e0211 */
[----:B------:R-:W-:Y:S01]  /*3c40*/  ISETP.GE.AND P3, PT, R46, RZ, PT ;  /* 0x000000ff2e00720c */ /* 0x000fe20003f66270 */
[----:B------:R-:W-:Y:S01]  /*3c50*/  @!P2 IMAD.MOV R12, RZ, RZ, -R12 ;  /* 0x000000ffff0ca224 */ /* 0x000fe200078e0a0c */
[C---:B------:R-:W-:Y:S01]  /*3c60*/  SEL R200, R19.reuse, R14, !P0 ;  /* 0x0000000e13c87207 */ /* 0x040fe20004000000 */
[----:B------:R-:W-:Y:S01]  /*3c70*/  IMAD R13, R36, 0x2, R15 ;  /* 0x00000002240d7824 */ /* 0x000fe200078e020f */
[----:B------:R1:W-:Y:S01]  /*3c80*/  STL [R1+0xec], R5 ;  /* 0x0000ec0501007387 */ /* 0x0003e20000100800 */
[----:B------:R-:W-:Y:S01]  /*3c90*/  IMAD.U32 R14, RZ, RZ, UR16 ;  /* 0x00000010ff0e7e24 */ /* 0x000fe2000f8e00ff */
[C---:B------:R-:W-:Y:S01]  /*3ca0*/  SEL R214, R19.reuse, R16, !P0 ;  /* 0x0000001013d67207 */ /* 0x040fe20004000000 */
[----:B------:R-:W-:Y:S01]  /*3cb0*/  IMAD R7, R30, 0x2, R13 ;  /* 0x000000021e077824 */ /* 0x000fe200078e020d */
[C---:B------:R-:W-:Y:S01]  /*3cc0*/  SEL R146, R19.reuse, R146, !P0 ;  /* 0x0000009213927207 */ /* 0x040fe20004000000 */
[----:B------:R-:W-:Y:S01]  /*3cd0*/  IMAD.MOV.U32 R30, RZ, RZ, R6 ;  /* 0x000000ffff1e7224 */ /* 0x000fe200078e0006 */
[C---:B------:R-:W-:Y:S01]  /*3ce0*/  SEL R6, R19.reuse, R12, !P0 ;  /* 0x0000000c13067207 */ /* 0x040fe20004000000 */
[----:B------:R-:W-:Y:S01]  /*3cf0*/  IMAD.U32 R12, RZ, RZ, UR16 ;  /* 0x00000010ff0c7e24 */ /* 0x000fe2000f8e00ff */
[C---:B------:R-:W-:Y:S01]  /*3d00*/  SEL R161, R19.reuse, R161, !P0 ;  /* 0x000000a113a17207 */ /* 0x040fe20004000000 */
[----:B------:R-:W-:Y:S01]  /*3d10*/  IMAD R103, R36, 0x2, R7 ;  /* 0x0000000224677824 */ /* 0x000fe200078e0207 */
[C---:B-1----:R-:W-:Y:S01]  /*3d20*/  SEL R5, R19.reuse, R10, !P0 ;  /* 0x0000000a13057207 */ /* 0x042fe20004000000 */
[----:B------:R-:W-:Y:S01]  /*3d30*/  @!P1 IMAD.MOV R26, RZ, RZ, -R26 ;  /* 0x000000ffff1a9224 */ /* 0x000fe200078e0a1a */
[C---:B------:R-:W-:Y:S01]  /*3d40*/  SEL R174, R19.reuse, R174, !P0 ;  /* 0x000000ae13ae7207 */ /* 0x040fe20004000000 */
[----:B------:R-:W-:Y:S01]  /*3d50*/  IMAD R105, R12, 0x2, R103 ;  /* 0x000000020c697824 */ /* 0x000fe200078e0267 */
[C---:B------:R-:W-:Y:S01]  /*3d60*/  SEL R186, R19.reuse, R186, !P0 ;  /* 0x000000ba13ba7207 */ /* 0x040fe20004000000 */
[----:B------:R1:W-:Y:S01]  /*3d70*/  STL [R1+0xf0], R5 ;  /* 0x0000f00501007387 */ /* 0x0003e20000100800 */
[----:B------:R-:W-:Y:S01]  /*3d80*/  @!P6 IMAD.MOV R28, RZ, RZ, -R28 ;  /* 0x000000ffff1ce224 */ /* 0x000fe200078e0a1c */
[C---:B------:R-:W-:Y:S01]  /*3d90*/  SEL R194, R19.reuse, R194, !P0 ;  /* 0x000000c213c27207 */ /* 0x040fe20004000000 */
[----:B------:R-:W-:Y:S01]  /*3da0*/  @!P4 IMAD.MOV R30, RZ, RZ, -R30 ;  /* 0x000000ffff1ec224 */ /* 0x000fe200078e0a1e */
[C---:B------:R-:W-:Y:S01]  /*3db0*/  SEL R208, R19.reuse, R208, !P0 ;  /* 0x000000d013d07207 */ /* 0x040fe20004000000 */
[----:B------:R-:W-:Y:S01]  /*3dc0*/  @!P5 IMAD.MOV R32, RZ, RZ, -R32 ;  /* 0x000000ffff20d224 */ /* 0x000fe200078e0a20 */
[C---:B------:R-:W-:Y:S01]  /*3dd0*/  SEL R226, R19.reuse, R226, !P0 ;  /* 0x000000e213e27207 */ /* 0x040fe20004000000 */
[----:B------:R-:W-:Y:S01]  /*3de0*/  @!P3 IMAD.MOV R34, RZ, RZ, -R34 ;  /* 0x000000ffff22b224 */ /* 0x000fe200078e0a22 */
[----:B------:R-:W-:Y:S01]  /*3df0*/  SEL R145, R19, R145, !P0 ;  /* 0x0000009113917207 */ /* 0x000fe20004000000 */
[----:B------:R-:W-:Y:S01]  /*3e00*/  IMAD R21, R21, UR4, RZ ;  /* 0x0000000415157c24 */ /* 0x000fe2000f8e02ff */
[C---:B-1----:R-:W-:Y:S01]  /*3e10*/  SEL R5, R19.reuse, R11, !P0 ;  /* 0x0000000b13057207 */ /* 0x042fe20004000000 */
[----:B------:R-:W-:Y:S01]  /*3e20*/  IMAD.U32 R16, RZ, RZ, UR16 ;  /* 0x00000010ff107e24 */ /* 0x000fe2000f8e00ff */
[C---:B------:R-:W-:Y:S01]  /*3e30*/  SEL R160, R19.reuse, R160, !P0 ;  /* 0x000000a013a07207 */ /* 0x040fe20004000000 */
[----:B------:R-:W-:Y:S01]  /*3e40*/  IMAD R107, R14, 0x2, R105 ;  /* 0x000000020e6b7824 */ /* 0x000fe200078e0269 */
[C---:B------:R-:W-:Y:S01]  /*3e50*/  SEL R173, R19.reuse, R173, !P0 ;  /* 0x000000ad13ad7207 */ /* 0x040fe20004000000 */
[----:B------:R1:W-:Y:S01]  /*3e60*/  STL [R1+0x160], R5 ;  /* 0x0001600501007387 */ /* 0x0003e20000100800 */
[C---:B------:R-:W-:Y:S01]  /*3e70*/  SEL R185, R19.reuse, R185, !P0 ;  /* 0x000000b913b97207 */ /* 0x040fe20004000000 */
[----:B------:R-:W-:Y:S01]  /*3e80*/  IMAD R109, R16, 0x2, R107 ;  /* 0x00000002106d7824 */ /* 0x000fe200078e026b */
[----:B------:R-:W-:Y:S01]  /*3e90*/  SEL R195, R19, R195, !P0 ;  /* 0x000000c313c37207 */ /* 0x000fe20004000000 */
[----:B------:R-:W-:Y:S01]  /*3ea0*/  VIADD R11, R233, 0x7f ;  /* 0x0000007fe90b7836 */ /* 0x000fe20000000000 */
[C---:B------:R-:W-:Y:S01]  /*3eb0*/  SEL R209, R19.reuse, R209, !P0 ;  /* 0x000000d113d17207 */ /* 0x040fe20004000000 */
[----:B------:R-:W-:Y:S01]  /*3ec0*/  IMAD R111, R14, 0x2, R109 ;  /* 0x000000020e6f7824 */ /* 0x000fe200078e026d */
[C---:B------:R-:W-:Y:S01]  /*3ed0*/  SEL R225, R19.reuse, R225, !P0 ;  /* 0x000000e113e17207 */ /* 0x040fe20004000000 */
[----:B------:R-:W-:Y:S01]  /*3ee0*/  USHF.L.U32 UR4, UR12, 0x15, URZ ;  /* 0x000000150c047899 */ /* 0x000fe200080006ff */
[C---:B------:R-:W-:Y:S01]  /*3ef0*/  SEL R234, R19.reuse, R234, !P0 ;  /* 0x000000ea13ea7207 */ /* 0x040fe20004000000 */
[----:B------:R-:W-:Y:S01]  /*3f00*/  IMAD R113, R16, 0x2, R111 ;  /* 0x0000000210717824 */ /* 0x000fe200078e026f */
[C---:B-1----:R-:W-:Y:S01]  /*3f10*/  SEL R5, R19.reuse, R20, !P0 ;  /* 0x0000001413057207 */ /* 0x042fe20004000000 */
[----:B------:R-:W-:Y:S01]  /*3f20*/  IMAD R4, R4, 0x80, R9 ;  /* 0x0000008004047824 */ /* 0x000fe200078e0209 */
[C---:B------:R-:W-:Y:S01]  /*3f30*/  SEL R144, R19.reuse, R144, !P0 ;  /* 0x0000009013907207 */ /* 0x040fe20004000000 */
[----:B------:R-:W-:Y:S01]  /*3f40*/  IMAD R115, R14, 0x2, R113 ;  /* 0x000000020e737824 */ /* 0x000fe200078e0271 */
[C---:B------:R-:W-:Y:S01]  /*3f50*/  SEL R159, R19.reuse, R159, !P0 ;  /* 0x0000009f139f7207 */ /* 0x040fe20004000000 */
[----:B------:R1:W-:Y:S01]  /*3f60*/  STL [R1+0x1e8], R5 ;  /* 0x0001e80501007387 */ /* 0x0003e20000100800 */
[C---:B------:R-:W-:Y:S01]  /*3f70*/  SEL R172, R19.reuse, R172, !P0 ;  /* 0x000000ac13ac7207 */ /* 0x040fe20004000000 */
[----:B------:R-:W-:Y:S01]  /*3f80*/  IMAD R123, R16, 0x2, R115 ;  /* 0x00000002107b7824 */ /* 0x000fe200078e0273 */
[C---:B------:R-:W-:Y:S01]  /*3f90*/  SEL R184, R19.reuse, R184, !P0 ;  /* 0x000000b813b87207 */ /* 0x040fe20004000000 */
[----:B------:R-:W-:Y:S01]  /*3fa0*/  ULOP3.LUT UR4, UR4, 0x600000, URZ, 0xc0, !UPT ;  /* 0x0060000004047892 */ /* 0x000fe2000f8ec0ff */
[C---:B------:R-:W-:Y:S01]  /*3fb0*/  SEL R196, R19.reuse, R196, !P0 ;  /* 0x000000c413c47207 */ /* 0x040fe20004000000 */
[----:B------:R-:W-:Y:S01]  /*3fc0*/  IMAD R121, R14, 0x2, R123 ;  /* 0x000000020e797824 */ /* 0x000fe200078e027b */
[----:B------:R-:W-:-:S02]  /*3fd0*/  SEL R210, R19, R210, !P0 ;  /* 0x000000d213d27207 */ /* 0x000fc40004000000 */
[C---:B------:R-:W-:Y:S01]  /*3fe0*/  SEL R224, R19.reuse, R224, !P0 ;  /* 0x000000e013e07207 */ /* 0x040fe20004000000 */
[----:B------:R-:W-:Y:S01]  /*3ff0*/  IMAD R119, R16, 0x2, R121 ;  /* 0x0000000210777824 */ /* 0x000fe200078e0279 */
[C---:B------:R-:W-:Y:S02]  /*4000*/  SEL R252, R19.reuse, R252, !P0 ;  /* 0x000000fc13fc7207 */ /* 0x040fe40004000000 */
[C---:B------:R-:W-:Y:S01]  /*4010*/  SEL R143, R19.reuse, R143, !P0 ;  /* 0x0000008f138f7207 */ /* 0x040fe20004000000 */
[----:B------:R-:W-:Y:S01]  /*4020*/  IMAD R117, R14, 0x2, R119 ;  /* 0x000000020e757824 */ /* 0x000fe200078e0277 */
[C---:B------:R-:W-:Y:S02]  /*4030*/  SEL R158, R19.reuse, R158, !P0 ;  /* 0x0000009e139e7207 */ /* 0x040fe40004000000 */
[C---:B------:R-:W-:Y:S02]  /*4040*/  SEL R171, R19.reuse, R171, !P0 ;  /* 0x000000ab13ab7207 */ /* 0x040fe40004000000 */
[----:B------:R-:W-:-:S02]  /*4050*/  SEL R183, R19, R183, !P0 ;  /* 0x000000b713b77207 */ /* 0x000fc40004000000 */
[C---:B------:R-:W-:Y:S02]  /*4060*/  SEL R197, R19.reuse, R197, !P0 ;  /* 0x000000c513c57207 */ /* 0x040fe40004000000 */
[C---:B------:R-:W-:Y:S02]  /*4070*/  SEL R211, R19.reuse, R211, !P0 ;  /* 0x000000d313d37207 */ /* 0x040fe40004000000 */
[C---:B------:R-:W-:Y:S02]  /*4080*/  SEL R223, R19.reuse, R223, !P0 ;  /* 0x000000df13df7207 */ /* 0x040fe40004000000 */
        /* <DEDUP_REMOVED lines=25> */
[C---:B-1----:R-:W-:Y:S02]  /*4220*/  SEL R5, R19.reuse, R34, !P0 ;  /* 0x0000002213057207 */ /* 0x042fe40004000000 */
[----:B------:R-:W-:Y:S01]  /*4230*/  SEL R3, R19, R3, !P0 ;  /* 0x0000000313037207 */ /* 0x000fe20004000000 */
[----:B------:R-:W-:Y:S01]  /*4240*/  BAR.SYNC.DEFER_BLOCKING 0x0 ;  /* 0x0000000000007b1d */ /* 0x000fe20000010000 */
[----:B------:R-:W-:-:S02]  /*4250*/  LEA R138, P0, R21, UR20, 0x2 ;  /* 0x00000014158a7c11 */ /* 0x000fc4000f8010ff */
[C---:B------:R-:W-:Y:S02]  /*4260*/  LEA R20, P1, R232.reuse, UR22, 0x2 ;  /* 0x00000016e8147c11 */ /* 0x040fe4000f8210ff */
[----:B------:R-:W-:Y:S02]  /*4270*/  LEA.HI.X.SX32 R12, R21, UR21, 0x2, P0 ;  /* 0x00000015150c7c11 */ /* 0x000fe400080f16ff */
[----:B------:R-:W-:Y:S01]  /*4280*/  ISETP.GT.AND P0, PT, R11, 0x7f, PT ;  /* 0x0000007f0b00780c */ /* 0x000fe20003f04270 */
[----:B------:R1:W-:Y:S01]  /*4290*/  STL [R1+0x1ec], R3 ;  /* 0x0001ec0301007387 */ /* 0x0003e20000100800 */
[----:B------:R-:W-:Y:S01]  /*42a0*/  LEA.HI.X.SX32 R19, R232, UR23, 0x2, P1 ;  /* 0x00000017e8137c11 */ /* 0x000fe200088f16ff */
[----:B------:R-:W2:Y:S01]  /*42b0*/  LDCU.64 UR22, c[0x0][0x358] ;  /* 0x00006b00ff1677ac */ /* 0x000ea20008000a00 */
[----:B------:R-:W-:Y:S02]  /*42c0*/  ISETP.GE.AND P1, PT, R2, R233, PT ;  /* 0x000000e90200720c */ /* 0x000fe40003f26270 */
[----:B------:R-:W-:-:S02]  /*42d0*/  SEL R11, RZ, 0x4, !P0 ;  /* 0x00000004ff0b7807 */ /* 0x000fc40004000000 */
[----:B------:R-:W-:Y:S02]  /*42e0*/  LOP3.LUT R18, R2, 0x2, RZ, 0xfc, !PT ;  /* 0x0000000202127812 */ /* 0x000fe400078efcff */
[----:B------:R-:W-:Y:S02]  /*42f0*/  LEA R22, P2, R23, R138, 0x2 ;  /* 0x0000008a17167211 */ /* 0x000fe400078410ff */
[----:B-1----:R-:W-:Y:S02]  /*4300*/  SEL R3, R11, RZ, !P1 ;  /* 0x000000ff0b037207 */ /* 0x002fe40004800000 */
[----:B------:R-:W-:Y:S02]  /*4310*/  ISETP.GE.AND P0, PT, R18, R233, PT ;  /* 0x000000e91200720c */ /* 0x000fe40003f06270 */
[----:B------:R-:W-:Y:S02]  /*4320*/  LOP3.LUT R18, R2, 0x20, RZ, 0xfc, !PT ;  /* 0x0000002002127812 */ /* 0x000fe400078efcff */
[----:B------:R-:W-:-:S02]  /*4330*/  ISETP.NE.U32.AND P3, PT, R3, RZ, PT ;  /* 0x000000ff0300720c */ /* 0x000fc40003f65070 */
[----:B------:R-:W-:Y:S02]  /*4340*/  SEL R3, R11, RZ, !P0 ;  /* 0x000000ff0b037207 */ /* 0x000fe40004000000 */
[-C--:B------:R-:W-:Y:S02]  /*4350*/  ISETP.GE.AND P0, PT, R18, R233.reuse, PT ;  /* 0x000000e91200720c */ /* 0x080fe40003f06270 */
[----:B------:R-:W-:Y:S02]  /*4360*/  LOP3.LUT R18, R2, 0x22, RZ, 0xfc, !PT ;  /* 0x0000002202127812 */ /* 0x000fe400078efcff */
[----:B------:R-:W-:Y:S02]  /*4370*/  ISETP.NE.U32.AND P6, PT, R3, RZ, PT ;  /* 0x000000ff0300720c */ /* 0x000fe40003fc5070 */
[----:B------:R-:W-:Y:S02]  /*4380*/  SEL R3, R11, RZ, !P0 ;  /* 0x000000ff0b037207 */ /* 0x000fe40004000000 */
[----:B------:R-:W-:-:S02]  /*4390*/  ISETP.GE.AND P0, PT, R18, R233, PT ;  /* 0x000000e91200720c */ /* 0x000fc40003f06270 */
[----:B------:R-:W-:Y:S02]  /*43a0*/  LEA.HI.X.SX32 R23, R23, R12, 0x2, P2 ;  /* 0x0000000c17177211 */ /* 0x000fe400010f16ff */
[----:B------:R-:W-:Y:S02]  /*43b0*/  SEL R14, R11, RZ, !P0 ;  /* 0x000000ff0b0e7207 */ /* 0x000fe40004000000 */
[-C--:B------:R-:W-:Y:S02]  /*43c0*/  LEA R28, P4, R29, R138.reuse, 0x2 ;  /* 0x0000008a1d1c7211 */ /* 0x080fe400078810ff */
[-C--:B------:R-:W-:Y:S02]  /*43d0*/  LEA R26, P0, R27, R138.reuse, 0x2 ;  /* 0x0000008a1b1a7211 */ /* 0x080fe400078010ff */
[----:B------:R-:W-:Y:S02]  /*43e0*/  LEA R30, P2, R31, R138, 0x2 ;  /* 0x0000008a1f1e7211 */ /* 0x000fe400078410ff */
[----:B------:R-:W-:-:S02]  /*43f0*/  LEA.HI.X.SX32 R29, R29, R12, 0x2, P4 ;  /* 0x0000000c1d1d7211 */ /* 0x000fc400020f16ff */
[-C--:B------:R-:W-:Y:S02]  /*4400*/  LEA.HI.X.SX32 R27, R27, R12.reuse, 0x2, P0 ;  /* 0x0000000c1b1b7211 */ /* 0x080fe400000f16ff */
[----:B------:R-:W-:Y:S02]  /*4410*/  LEA.HI.X.SX32 R31, R31, R12, 0x2, P2 ;  /* 0x0000000c1f1f7211 */ /* 0x000fe400010f16ff */
[-C--:B------:R-:W-:Y:S02]  /*4420*/  LEA R36, P4, R37, R138.reuse, 0x2 ;  /* 0x0000008a25247211 */ /* 0x080fe400078810ff */
[-C--:B------:R-:W-:Y:S02]  /*4430*/  LEA R34, P0, R35, R138.reuse, 0x2 ;  /* 0x0000008a23227211 */ /* 0x080fe400078010ff */
[----:B------:R-:W-:Y:S02]  /*4440*/  LEA R38, P2, R39, R138, 0x2 ;  /* 0x0000008a27267211 */ /* 0x000fe400078410ff */
[----:B------:R-:W-:-:S02]  /*4450*/  LEA.HI.X.SX32 R37, R37, R12, 0x2, P4 ;  /* 0x0000000c25257211 */ /* 0x000fc400020f16ff */
[----:B------:R-:W-:Y:S02]  /*4460*/  LEA R24, P5, R25, R138, 0x2 ;  /* 0x0000008a19187211 */ /* 0x000fe400078a10ff */
[-C--:B------:R-:W-:Y:S02]  /*4470*/  LEA.HI.X.SX32 R35, R35, R12.reuse, 0x2, P0 ;  /* 0x0000000c23237211 */ /* 0x080fe400000f16ff */
[----:B------:R-:W-:Y:S02]  /*4480*/  LEA.HI.X.SX32 R39, R39, R12, 0x2, P2 ;  /* 0x0000000c27277211 */ /* 0x000fe400010f16ff */
[-C--:B------:R-:W-:Y:S02]  /*4490*/  LEA R44, P4, R45, R138.reuse, 0x2 ;  /* 0x0000008a2d2c7211 */ /* 0x080fe400078810ff */
[-C--:B------:R-:W-:Y:S02]  /*44a0*/  LEA R42, P0, R43, R138.reuse, 0x2 ;  /* 0x0000008a2b2a7211 */ /* 0x080fe400078010ff */
[----:B------:R-:W-:-:S02]  /*44b0*/  LEA R46, P2, R47, R138, 0x2 ;  /* 0x0000008a2f2e7211 */ /* 0x000fc400078410ff */
[-C--:B------:R-:W-:Y:S02]  /*44c0*/  LEA.HI.X.SX32 R25, R25, R12.reuse, 0x2, P5 ;  /* 0x0000000c19197211 */ /* 0x080fe400028f16ff */
[----:B------:R-:W-:Y:S02]  /*44d0*/  LEA.HI.X.SX32 R45, R45, R12, 0x2, P4 ;  /* 0x0000000c2d2d7211 */ /* 0x000fe400020f16ff */
[----:B------:R-:W-:Y:S02]  /*44e0*/  LEA R32, P5, R33, R138, 0x2 ;  /* 0x0000008a21207211 */ /* 0x000fe400078a10ff */
[-C--:B------:R-:W-:Y:S02]  /*44f0*/  LEA.HI.X.SX32 R43, R43, R12.reuse, 0x2, P0 ;  /* 0x0000000c2b2b7211 */ /* 0x080fe400000f16ff */
[----:B------:R-:W-:Y:S02]  /*4500*/  LEA.HI.X.SX32 R47, R47, R12, 0x2, P2 ;  /* 0x0000000c2f2f7211 */ /* 0x000fe400010f16ff */
[----:B------:R-:W-:-:S02]  /*4510*/  LEA R52, P4, R53, R138, 0x2 ;  /* 0x0000008a35347211 */ /* 0x000fc400078810ff */
[-C--:B------:R-:W-:Y:S02]  /*4520*/  LEA R50, P0, R51, R138.reuse, 0x2 ;  /* 0x0000008a33327211 */ /* 0x080fe400078010ff */
[----:B------:R-:W-:Y:S02]  /*4530*/  LEA R54, P2, R55, R138, 0x2 ;  /* 0x0000008a37367211 */ /* 0x000fe400078410ff */
[-C--:B------:R-:W-:Y:S02]  /*4540*/  LEA.HI.X.SX32 R33, R33, R12.reuse, 0x2, P5 ;  /* 0x0000000c21217211 */ /* 0x080fe400028f16ff */
[----:B------:R-:W-:Y:S02]  /*4550*/  LEA.HI.X.SX32 R53, R53, R12, 0x2, P4 ;  /* 0x0000000c35357211 */ /* 0x000fe400020f16ff */
[----:B------:R-:W-:Y:S02]  /*4560*/  LEA R40, P5, R41, R138, 0x2 ;  /* 0x0000008a29287211 */ /* 0x000fe400078a10ff */
[----:B------:R-:W-:-:S02]  /*4570*/  LEA.HI.X.SX32 R51, R51, R12, 0x2, P0 ;  /* 0x0000000c33337211 */ /* 0x000fc400000f16ff */
[----:B------:R-:W-:Y:S02]  /*4580*/  LEA.HI.X.SX32 R55, R55, R12, 0x2, P2 ;  /* 0x0000000c37377211 */ /* 0x000fe400010f16ff */
[-C--:B------:R-:W-:Y:S02]  /*4590*/  LEA R60, P4, R61, R138.reuse, 0x2 ;  /* 0x0000008a3d3c7211 */ /* 0x080fe400078810ff */
[-C--:B------:R-:W-:Y:S02]  /*45a0*/  LEA R58, P0, R59, R138.reuse, 0x2 ;  /* 0x0000008a3b3a7211 */ /* 0x080fe400078010ff */
[----:B------:R-:W-:Y:S02]  /*45b0*/  LEA R62, P2, R63, R138, 0x2 ;  /* 0x0000008a3f3e7211 */ /* 0x000fe400078410ff */
[-C--:B------:R-:W-:Y:S02]  /*45c0*/  LEA.HI.X.SX32 R41, R41, R12.reuse, 0x2, P5 ;  /* 0x0000000c29297211 */ /* 0x080fe400028f16ff */
        /* <DEDUP_REMOVED lines=19> */
[----:B------:R-:W-:Y:S02]  /*4700*/  LEA R82, P4, R83, R138, 0x2 ;  /* 0x0000008a53527211 */ /* 0x000fe400078810ff */
[----:B------:R-:W-:Y:S02]  /*4710*/  LEA.HI.X.SX32 R79, R79, R12, 0x2, P2 ;  /* 0x0000000c4f4f7211 */ /* 0x000fe400010f16ff */
        /* <DEDUP_REMOVED lines=21> */
[-C--:B------:R-:W-:Y:S01]  /*4870*/  LEA.HI.X.SX32 R97, R15, R12.reuse, 0x2, P0 ;  /* 0x0000000c0f617211 */ /* 0x080fe200000f16ff */
[----:B------:R-:W-:Y:S01]  /*4880*/  IMAD R15, R6, UR13, RZ ;  /* 0x0000000d060f7c24 */ /* 0x000fe2000f8e02ff */
[----:B------:R-:W-:Y:S01]  /*4890*/  LEA.HI.X.SX32 R101, R7, R12, 0x2, P2 ;  /* 0x0000000c07657211 */ /* 0x000fe200010f16ff */
[----:B------:R-:W-:Y:S01]  /*48a0*/  IMAD.SHL.U32 R7, R137, 0x4, RZ ;  /* 0x0000000489077824 */ /* 0x000fe200078e00ff */
        /* <DEDUP_REMOVED lines=19> */
[----:B------:R-:W-:Y:S01]  /*49e0*/  ISETP.NE.U32.AND P1, PT, R3, RZ, PT ;  /* 0x000000ff0300720c */ /* 0x000fe20003f25070 */
[----:B------:R-:W-:Y:S01]  /*49f0*/  IMAD R3, R16, 0x2, R117 ;  /* 0x0000000210037824 */ /* 0x000fe200078e0275 */
[-C--:B------:R-:W-:Y:S02]  /*4a00*/  LEA.HI.X.SX32 R111, R111, R12.reuse, 0x2, P5 ;  /* 0x0000000c6f6f7211 */ /* 0x080fe400028f16ff */
[----:B------:R-:W-:Y:S02]  /*4a10*/  LEA.HI.X.SX32 R163, R117, R12, 0x2, P4 ;  /* 0x0000000c75a37211 */ /* 0x000fe400020f16ff */
[----:B------:R-:W-:Y:S02]  /*4a20*/  LEA R244, P5, R121, R138, 0x2 ;  /* 0x0000008a79f47211 */ /* 0x000fe400078a10ff */
[-C--:B------:R-:W-:Y:S02]  /*4a30*/  LEA.HI.X.SX32 R151, R119, R12.reuse, 0x2, P0 ;  /* 0x0000000c77977211 */ /* 0x080fe400000f16ff */
[----:B------:R-:W-:-:S02]  /*4a40*/  LEA.HI.X.SX32 R117, R120, R12, 0x2, P2 ;  /* 0x0000000c78757211 */ /* 0x000fc400010f16ff */
[-C--:B------:R-:W-:Y:S01]  /*4a50*/  LEA R118, P0, R122, R138.reuse, 0x2 ;  /* 0x0000008a7a767211 */ /* 0x080fe200078010ff */
[----:B------:R-:W-:Y:S01]  /*4a60*/  STL.64 [R1+0x8], R150 ;  /* 0x0000089601007387 */ /* 0x000fe20000100a00 */
[----:B------:R-:W-:Y:S02]  /*4a70*/  LEA R120, P2, R124, R138, 0x2 ;  /* 0x0000008a7c787211 */ /* 0x000fe400078410ff */
[-C--:B------:R-:W-:Y:S01]  /*4a80*/  LEA.HI.X.SX32 R245, R121, R12.reuse, 0x2, P5 ;  /* 0x0000000c79f57211 */ /* 0x080fe200028f16ff */
[----:B------:R-:W-:Y:S01]  /*4a90*/  STL.64 [R1+0x10], R162 ;  /* 0x000010a201007387 */ /* 0x000fe20000100a00 */
[-C--:B------:R-:W-:Y:S02]  /*4aa0*/  LEA.HI.X.SX32 R119, R122, R12.reuse, 0x2, P0 ;  /* 0x0000000c7a777211 */ /* 0x080fe400000f16ff */
[----:B------:R-:W-:Y:S01]  /*4ab0*/  LEA.HI.X.SX32 R121, R124, R12, 0x2, P2 ;  /* 0x0000000c7c797211 */ /* 0x000fe200010f16ff */
[----:B------:R1:W-:Y:S01]  /*4ac0*/  STL [R1+0x1e4], R15 ;  /* 0x0001e40f01007387 */ /* 0x0003e20000100800 */
[----:B------:R-:W-:-:S02]  /*4ad0*/  LEA R122, P0, R126, R138, 0x2 ;  /* 0x0000008a7e7a7211 */ /* 0x000fc400078010ff */
[----:B------:R-:W-:Y:S02]  /*4ae0*/  LEA R124, P2, R128, R138, 0x2 ;  /* 0x0000008a807c7211 */ /* 0x000fe400078410ff */
[-C--:B------:R-:W-:Y:S02]  /*4af0*/  LEA.HI.X.SX32 R123, R126, R12.reuse, 0x2, P0 ;  /* 0x0000000c7e7b7211 */ /* 0x080fe400000f16ff */
[----:B------:R-:W-:Y:S02]  /*4b00*/  LEA.HI.X.SX32 R125, R128, R12, 0x2, P2 ;  /* 0x0000000c807d7211 */ /* 0x000fe400010f16ff */
[-C--:B------:R-:W-:Y:S02]  /*4b10*/  LEA R126, P0, R130, R138.reuse, 0x2 ;  /* 0x0000008a827e7211 */ /* 0x080fe400078010ff */
[----:B------:R-:W-:Y:S02]  /*4b20*/  LEA R128, P2, R132, R138, 0x2 ;  /* 0x0000008a84807211 */ /* 0x000fe400078410ff */
[----:B------:R-:W-:-:S02]  /*4b30*/  LEA.HI.X.SX32 R127, R130, R12, 0x2, P0 ;  /* 0x0000000c827f7211 */ /* 0x000fc400000f16ff */
[----:B------:R-:W-:Y:S02]  /*4b40*/  LEA.HI.X.SX32 R129, R132, R12, 0x2, P2 ;  /* 0x0000000c84817211 */ /* 0x000fe400010f16ff */
[-C--:B------:R-:W-:Y:S02]  /*4b50*/  LEA R130, P0, R134, R138.reuse, 0x2 ;  /* 0x0000008a86827211 */ /* 0x080fe400078010ff */
[----:B------:R-:W-:Y:S02]  /*4b60*/  LEA R132, P2, R136, R138, 0x2 ;  /* 0x0000008a88847211 */ /* 0x000fe400078410ff */
[-C--:B------:R-:W-:Y:S02]  /*4b70*/  LEA.HI.X.SX32 R131, R134, R12.reuse, 0x2, P0 ;  /* 0x0000000c86837211 */ /* 0x080fe400000f16ff */
[----:B------:R-:W-:Y:S02]  /*4b80*/  LEA.HI.X.SX32 R133, R136, R12, 0x2, P2 ;  /* 0x0000000c88857211 */ /* 0x000fe400010f16ff */
[----:B------:R-:W-:-:S02]  /*4b90*/  LEA R134, P0, R152, R138, 0x2 ;  /* 0x0000008a98867211 */ /* 0x000fc400078010ff */
[----:B------:R-:W-:Y:S02]  /*4ba0*/  LEA R136, P2, R149, R138, 0x2 ;  /* 0x0000008a95887211 */ /* 0x000fe400078410ff */
[----:B------:R-:W-:Y:S02]  /*4bb0*/  LOP3.LUT R13, R137, 0x60, RZ, 0xc0, !PT ;  /* 0x00000060890d7812 */ /* 0x000fe400078ec0ff */
[-C--:B------:R-:W-:Y:S02]  /*4bc0*/  LEA.HI.X.SX32 R135, R152, R12.reuse, 0x2, P0 ;  /* 0x0000000c98877211 */ /* 0x080fe400000f16ff */
[----:B------:R-:W-:Y:S02]  /*4bd0*/  LEA.HI.X.SX32 R137, R149, R12, 0x2, P2 ;  /* 0x0000000c95897211 */ /* 0x000fe400010f16ff */
[----:B------:R-:W-:Y:S02]  /*4be0*/  LEA R152, P2, R3, R138, 0x2 ;  /* 0x0000008a03987211 */ /* 0x000fe400078410ff */
[----:B------:R-:W-:-:S02]  /*4bf0*/  LOP3.LUT R17, R2, 0x40, RZ, 0xfc, !PT ;  /* 0x0000004002117812 */ /* 0x000fc400078efcff */
[----:B------:R-:W-:Y:S02]  /*4c00*/  LEA.HI.X.SX32 R153, R3, R12, 0x2, P2 ;  /* 0x0000000c03997211 */ /* 0x000fe400010f16ff */
[----:B------:R-:W-:Y:S02]  /*4c10*/  LEA R6, P2, R15, R20, 0x2 ;  /* 0x000000140f067211 */ /* 0x000fe400078410ff */
[----:B------:R-:W-:Y:S01]  /*4c20*/  ISETP.GE.AND P5, PT, R17, R233, PT ;  /* 0x000000e91100720c */ /* 0x000fe20003fa6270 */
[----:B------:R3:W-:Y:S01]  /*4c30*/  STL.64 [R1+0x18], R152 ;  /* 0x0000189801007387 */ /* 0x0007e20000100a00 */
[----:B------:R-:W-:Y:S02]  /*4c40*/  ISETP.NE.U32.AND P4, PT, R14, RZ, PT ;  /* 0x000000ff0e00720c */ /* 0x000fe40003f85070 */
[----:B------:R-:W-:Y:S02]  /*4c50*/  LOP3.LUT R16, R2, 0x42, RZ, 0xfc, !PT ;  /* 0x0000004202107812 */ /* 0x000fe400078efcff */
[----:B------:R-:W-:-:S02]  /*4c60*/  LOP3.LUT R14, R7, 0x7c, RZ, 0xc0, !PT ;  /* 0x0000007c070e7812 */ /* 0x000fc400078ec0ff */
[----:B------:R-:W-:Y:S02]  /*4c70*/  LEA.HI.X.SX32 R7, R15, R19, 0x2, P2 ;  /* 0x000000130f077211 */ /* 0x000fe400010f16ff */
[----:B-1----:R-:W-:Y:S01]  /*4c80*/  SEL R15, R11, RZ, !P5 ;  /* 0x000000ff0b0f7207 */ /* 0x002fe20006800000 */
[----:B------:R-:W-:Y:S01]  /*4c90*/  IMAD R3, R13, 0x100, R14 ;  /* 0x000001000d037824 */ /* 0x000fe200078e020e */
[----:B------:R-:W-:Y:S02]  /*4ca0*/  ISETP.GE.AND P5, PT, R16, R233, PT ;  /* 0x000000e91000720c */ /* 0x000fe40003fa6270 */
[----:B------:R-:W-:Y:S02]  /*4cb0*/  ISETP.NE.U32.AND P0, PT, R148, RZ, PT ;  /* 0x000000ff9400720c */ /* 0x000fe40003f05070 */
[----:B------:R-:W-:Y:S02]  /*4cc0*/  LEA R138, P2, R147, R138, 0x2 ;  /* 0x0000008a938a7211 */ /* 0x000fe400078410ff */
[----:B------:R-:W-:Y:S01]  /*4cd0*/  SEL R13, R11, RZ, !P5 ;  /* 0x000000ff0b0d7207 */ /* 0x000fe20006800000 */
[----:B--23--:R-:W-:Y:S10]  /*4ce0*/  BRA.U UP0, `(.L_x_5) ;  /* 0x0000000100187547 */ /* 0x00cff4000b800000 */
[----:B------:R-:W-:Y:S01]  /*4cf0*/  ELECT P5, URZ, PT ;  /* 0x0000000000ff782f */ /* 0x000fe200038a0000 */
[----:B------:R-:W-:Y:S01]  /*4d00*/  IMAD.MOV.U32 R9, RZ, RZ, 0x1 ;  /* 0x00000001ff097424 */ /* 0x000fe200078e00ff */
[----:B------:R-:W-:Y:S01]  /*4d10*/  UMOV UR6, 0x40 ;  /* 0x0000004000067882 */ /* 0x000fe20000000000 */
[----:B------:R-:W-:Y:S01]  /*4d20*/  UVIRTCOUNT.DEALLOC.SMPOOL 0x80 ;  /* 0x000000800000784c */ /* 0x000fe20000000000 */
[----:B------:R-:W-:-:S09]  /*4d30*/  ULEA UR6, UR5, UR6, 0x18 ;  /* 0x0000000605067291 */ /* 0x000fd2000f8ec0ff */
[----:B------:R1:W-:Y:S03]  /*4d40*/  @P5 STS.U8 [UR6], R9 ;  /* 0x00000009ff005988 */ /* 0x0003e60008000006 */
.L_x_5:
[----:B------:R-:W-:Y:S01]  /*4d50*/  UIADD3 UR6, UPT, UPT, UR8, UR4, URZ ;  /* 0x0000000408067290 */ /* 0x000fe2000fffe0ff */
[----:B------:R-:W-:Y:S01]  /*4d60*/  VIADD R14, R4, UR7 ;  /* 0x00000007040e7c36 */ /* 0x000fe20008000000 */
[----:B------:R-:W-:Y:S01]  /*4d70*/  VOTEU.ALL UP1, P0 ;  /* 0x0000000000ff7886 */ /* 0x000fe20000020000 */
[----:B------:R-:W-:Y:S01]  /*4d80*/  UIADD3 UR14, UPT, UPT, UR7, 0x30000, URZ ;  /* 0x00030000070e7890 */ /* 0x000fe2000fffe0ff */
[----:B------:R-:W-:Y:S01]  /*4d90*/  LEA.HI.X.SX32 R139, R147, R12, 0x2, P2 ;  /* 0x0000000c938b7211 */ /* 0x000fe200010f16ff */
[----:B------:R-:W-:Y:S01]  /*4da0*/  VOTEU.ALL UP2, P0 ;  /* 0x0000000000ff7886 */ /* 0x000fe20000040000 */
[----:B------:R-:W-:Y:S01]  /*4db0*/  LOP3.LUT R16, R2, 0x60, RZ, 0xfc, !PT ;  /* 0x0000006002107812 */ /* 0x000fe200078efcff */
[----:B------:R-:W-:Y:S01]  /*4dc0*/  IMAD.U32 R12, RZ, RZ, UR6 ;  /* 0x00000006ff0c7e24 */ /* 0x000fe2000f8e00ff */
[----:B------:R-:W-:-:S04]  /*4dd0*/  @!UP1 UIADD3 UR10, UPT, UPT, -UR9, 0x100000, URZ ;  /* 0x00100000090a9890 */ /* 0x000fc8000fffe1ff */
[----:B------:R-:W-:Y:S02]  /*4de0*/  @!UP1 USHF.L.U32 UR11, UR10, 0xb, URZ ;  /* 0x0000000b0a0b9899 */ /* 0x000fe400080006ff */
[----:B------:R-:W-:Y:S01]  /*4df0*/  @!UP1 USHF.L.U32 UR10, UR10, 0x1, URZ ;  /* 0x000000010a0a9899 */ /* 0x000fe200080006ff */
[----:B------:R-:W-:Y:S01]  /*4e00*/  STTM.16dp32bit_t0_t15.x32 tmem[UR6], RZ ;  /* 0x000000ff000079ed */ /* 0x000fe20008a80006 */
[----:B------:R-:W-:Y:S01]  /*4e10*/  STTM.16dp32bit_t16_t31.x32 tmem[UR6+0x20], RZ ;  /* 0x000020ff000079ed */ /* 0x000fe20008aa0006 */
[----:B------:R-:W2:Y:S01]  /*4e20*/  FENCE.VIEW.ASYNC.T ;  /* 0x00000000000073c6 */ /* 0x000ea20000000200 */
[----:B------:R-:W-:-:S04]  /*4e30*/  @!UP1 UIADD3 UR4, UPT, UPT, -UR9, 0x100000, URZ ;  /* 0x0010000009049890 */ /* 0x000fc8000fffe1ff */
[----:B------:R-:W-:Y:S02]  /*4e40*/  @!UP1 USHF.L.U32 UR5, UR4, 0xb, URZ ;  /* 0x0000000b04059899 */ /* 0x000fe400080006ff */
[----:B------:R-:W-:Y:S01]  /*4e50*/  @!UP1 USHF.L.U32 UR4, UR4, 0x1, URZ ;  /* 0x0000000104049899 */ /* 0x000fe200080006ff */
[----:B--2---:R-:W-:Y:S01]  /*4e60*/  BAR.SYNC.DEFER_BLOCKING 0x0 ;  /* 0x0000000000007b1d */ /* 0x004fe20000010000 */
[----:B------:R-:W-:Y:S02]  /*4e70*/  ISETP.NE.U32.AND P2, PT, R15, RZ, PT ;  /* 0x000000ff0f00720c */ /* 0x000fe40003f45070 */
[C---:B-1----:R-:W-:Y:S02]  /*4e80*/  LOP3.LUT R9, R2.reuse, 0x62, RZ, 0xfc, !PT ;  /* 0x0000006202097812 */ /* 0x042fe400078efcff */
[----:B------:R-:W-:Y:S01]  /*4e90*/  ISETP.NE.U32.AND P5, PT, R13, RZ, PT ;  /* 0x000000ff0d00720c */ /* 0x000fe20003fa5070 */
[----:B------:R-:W-:Y:S01]  /*4ea0*/  UMOV UR9, UR14 ;  /* 0x0000000e00097c82 */ /* 0x000fe20008000000 */
[----:B------:R-:W-:Y:S01]  /*4eb0*/  VOTEU.ALL UP1, P0 ;  /* 0x0000000000ff7886 */ /* 0x000fe20000020000 */
[----:B------:R1:W-:Y:S01]  /*4ec0*/  STL [R1+0x1f8], R12 ;  /* 0x0001f80c01007387 */ /* 0x0003e20000100800 */
[----:B------:R-:W-:-:S02]  /*4ed0*/  LOP3.LUT R13, R2, 0x6, RZ, 0xfc, !PT ;  /* 0x00000006020d7812 */ /* 0x000fc400078efcff */
[C---:B------:R-:W-:Y:S02]  /*4ee0*/  LOP3.LUT R15, R2.reuse, 0x44, RZ, 0xfc, !PT ;  /* 0x00000044020f7812 */ /* 0x040fe400078efcff */
[----:B-1----:R-:W-:Y:S01]  /*4ef0*/  LOP3.LUT R12, R2, 0x4, RZ, 0xfc, !PT ;  /* 0x00000004020c7812 */ /* 0x002fe200078efcff */
[----:B------:R-:W1:Y:S02]  /*4f00*/  FENCE.VIEW.ASYNC.S ;  /* 0x00000000000073c6 */ /* 0x000e640000000000 */
[----:B-1----:R-:W1:Y:S02]  /*4f10*/  @!UP1 SYNCS.EXCH.64 URZ, [UR9], UR10 ;  /* 0x0000000a09ff95b2 */ /* 0x002e640008000100 */
[----:B-1----:R-:W-:Y:S06]  /*4f20*/  BAR.SYNC.DEFER_BLOCKING 0x0 ;  /* 0x0000000000007b1d */ /* 0x002fec0000010000 */
[----:B------:R1:W2:Y:S02]  /*4f30*/  @!UP2 SYNCS.EXCH.64 URZ, [UR7+0x30008], UR4 ;  /* 0x0300080407ffa5b2 */ /* 0x0002a40008000100 */
[----:B------:R-:W-:Y:S01]  /*4f40*/  @!PT LDS RZ, [RZ] ;  /* 0x00000000fffff984 */ /* 0x000fe20000000800 */
[----:B------:R-:W-:Y:S01]  /*4f50*/  @!PT LDS RZ, [RZ] ;  /* 0x00000000fffff984 */ /* 0x000fe20000000800 */
[----:B------:R-:W-:Y:S01]  /*4f60*/  @!PT LDS RZ, [RZ] ;  /* 0x00000000fffff984 */ /* 0x000fe20000000800 */
[----:B--2---:R-:W-:Y:S01]  /*4f70*/  LDGSTS.E [R14], desc[UR22][R116.64], P3 ;  /* 0x00000000740e7fae */ /* 0x004fe200099a1016 */
[----:B------:R-:W-:-:S02]  /*4f80*/  ISETP.GE.AND P3, PT, R16, R233, PT ;  /* 0x000000e91000720c */ /* 0x000fc40003f66270 */
[----:B------:R-:W-:Y:S01]  /*4f90*/  LOP3.LUT R16, R2, 0x24, RZ, 0xfc, !PT ;  /* 0x0000002402107812 */ /* 0x000fe200078efcff */
[----:B------:R-:W-:Y:S01]  /*4fa0*/  LDGSTS.E [R14+0x8], desc[UR22][R118.64], P6 ;  /* 0x00008000760e7fae */ /* 0x000fe2000b1a1016 */
[-C--:B------:R-:W-:Y:S02]  /*4fb0*/  ISETP.GE.AND P6, PT, R9, R233.reuse, PT ;  /* 0x000000e90900720c */ /* 0x080fe40003fc6270 */
[C---:B------:R-:W-:Y:S01]  /*4fc0*/  SEL R9, R11.reuse, RZ, !P3 ;  /* 0x000000ff0b097207 */ /* 0x040fe20005800000 */
[----:B------:R-:W-:Y:S01]  /*4fd0*/  LDGSTS.E [R14+0x2000], desc[UR22][R30.64], P1 ;  /* 0x020000001e0e7fae */ /* 0x000fe200089a1016 */
[----:B------:R-:W-:Y:S02]  /*4fe0*/  ISETP.GE.AND P3, PT, R12, R233, PT ;  /* 0x000000e90c00720c */ /* 0x000fe40003f66270 */
[----:B------:R-:W-:Y:S01]  /*4ff0*/  SEL R12, R11, RZ, !P6 ;  /* 0x000000ff0b0c7207 */ /* 0x000fe20007000000 */
[----:B------:R-:W-:Y:S01]  /*5000*/  LDGSTS.E [R14+0x2008], desc[UR22][R32.64], P4 ;  /* 0x02008000200e7fae */ /* 0x000fe2000a1a1016 */
[----:B------:R-:W-:-:S02]  /*5010*/  ISETP.NE.U32.AND P1, PT, R9, RZ, PT ;  /* 0x000000ff0900720c */ /* 0x000fc40003f25070 */
[-C--:B------:R-:W-:Y:S01]  /*5020*/  ISETP.GE.AND P6, PT, R13, R233.reuse, PT ;  /* 0x000000e90d00720c */ /* 0x080fe20003fc6270 */
[----:B------:R-:W-:Y:S01]  /*5030*/  LDGSTS.E [R14+0x4000], desc[UR22][R62.64], P2 ;  /* 0x040000003e0e7fae */ /* 0x000fe200091a1016 */
[----:B------:R-:W-:Y:S02]  /*5040*/  LOP3.LUT R13, R2, 0x26, RZ, 0xfc, !PT ;  /* 0x00000026020d7812 */ /* 0x000fe400078efcff */
[C---:B------:R-:W-:Y:S01]  /*5050*/  SEL R9, R11.reuse, RZ, !P3 ;  /* 0x000000ff0b097207 */ /* 0x040fe20005800000 */
[----:B------:R-:W-:Y:S01]  /*5060*/  LDGSTS.E [R14+0x4008], desc[UR22][R64.64], P5 ;  /* 0x04008000400e7fae */ /* 0x000fe2000a9a1016 */
[----:B------:R-:W-:Y:S02]  /*5070*/  ISETP.NE.U32.AND P3, PT, R12, RZ, PT ;  /* 0x000000ff0c00720c */ /* 0x000fe40003f65070 */
[----:B------:R-:W-:Y:S02]  /*5080*/  SEL R12, R11, RZ, !P6 ;  /* 0x000000ff0b0c7207 */ /* 0x000fe40007000000 */
[-C--:B------:R-:W-:Y:S01]  /*5090*/  ISETP.GE.AND P2, PT, R16, R233.reuse, PT ;  /* 0x000000e91000720c */ /* 0x080fe20003f46270 */
[----:B------:R-:W-:Y:S01]  /*50a0*/  LDGSTS.E [R14+0x6000], desc[UR22][R94.64], P1 ;  /* 0x060000005e0e7fae */ /* 0x000fe200089a1016 */
[----:B------:R-:W-:-:S02]  /*50b0*/  ISETP.GE.AND P5, PT, R13, R233, PT ;  /* 0x000000e90d00720c */ /* 0x000fc40003fa6270 */
[----:B------:R-:W-:Y:S02]  /*50c0*/  LOP3.LUT R13, R2, 0x46, RZ, 0xfc, !PT ;  /* 0x00000046020d7812 */ /* 0x000fe400078efcff */
[----:B------:R-:W-:Y:S02]  /*50d0*/  ISETP.NE.U32.AND P4, PT, R9, RZ, PT ;  /* 0x000000ff0900720c */ /* 0x000fe40003f85070 */
[----:B------:R-:W-:Y:S01]  /*50e0*/  ISETP.NE.U32.AND P6, PT, R12, RZ, PT ;  /* 0x000000ff0c00720c */ /* 0x000fe20003fc5070 */
[----:B------:R2:W-:Y:S01]  /*50f0*/  LDGSTS.E [R14+0x6008], desc[UR22][R96.64], P3 ;  /* 0x06008000600e7fae */ /* 0x0005e200099a1016 */
[C---:B------:R-:W-:Y:S02]  /*5100*/  SEL R9, R11.reuse, RZ, !P2 ;  /* 0x000000ff0b097207 */ /* 0x040fe40005000000 */
[----:B------:R-:W-:Y:S02]  /*5110*/  SEL R12, R11, RZ, !P5 ;  /* 0x000000ff0b0c7207 */ /* 0x000fe40006800000 */
[----:B------:R-:W-:-:S02]  /*5120*/  ISETP.GE.AND P2, PT, R15, R233, PT ;  /* 0x000000e90f00720c */ /* 0x000fc40003f46270 */
[----:B------:R-:W-:Y:S02]  /*5130*/  ISETP.GE.AND P5, PT, R13, R233, PT ;  /* 0x000000e90d00720c */ /* 0x000fe40003fa6270 */
[----:B------:R-:W-:Y:S02]  /*5140*/  LOP3.LUT R13, R4, 0x10, RZ, 0x3c, !PT ;  /* 0x00000010040d7812 */ /* 0x000fe400078e3cff */
[----:B------:R-:W-:Y:S02]  /*5150*/  ISETP.NE.U32.AND P1, PT, R9, RZ, PT ;  /* 0x000000ff0900720c */ /* 0x000fe40003f25070 */
[----:B------:R-:W-:Y:S01]  /*5160*/  SEL R9, R11, RZ, !P2 ;  /* 0x000000ff0b097207 */ /* 0x000fe20005000000 */
[----:B------:R-:W-:Y:S01]  /*5170*/  VIADD R18, R13, UR7 ;  /* 0x000000070d127c36 */ /* 0x000fe20008000000 */
[----:B------:R-:W-:Y:S02]  /*5180*/  ISETP.NE.U32.AND P2, PT, R12, RZ, PT ;  /* 0x000000ff0c00720c */ /* 0x000fe40003f45070 */
[----:B------:R-:W-:-:S02]  /*5190*/  SEL R12, R11, RZ, !P5 ;  /* 0x000000ff0b0c7207 */ /* 0x000fc40006800000 */
[----:B------:R-:W-:Y:S01]  /*51a0*/  LOP3.LUT R13, R2, 0x64, RZ, 0xfc, !PT ;  /* 0x00000064020d7812 */ /* 0x000fe200078efcff */
[----:B------:R-:W-:Y:S01]  /*51b0*/  LDGSTS.E [R18], desc[UR22][R120.64], P4 ;  /* 0x0000000078127fae */ /* 0x000fe2000a1a1016 */
[----:B------:R-:W-:Y:S02]  /*51c0*/  ISETP.NE.U32.AND P3, PT, R9, RZ, PT ;  /* 0x000000ff0900720c */ /* 0x000fe40003f65070 */
[----:B------:R-:W-:Y:S01]  /*51d0*/  ISETP.NE.U32.AND P5, PT, R12, RZ, PT ;  /* 0x000000ff0c00720c */ /* 0x000fe20003fa5070 */
[----:B------:R-:W-:Y:S01]  /*51e0*/  LDGSTS.E [R18+0x8], desc[UR22][R122.64], P6 ;  /* 0x000080007a127fae */ /* 0x000fe2000b1a1016 */
[C---:B------:R-:W-:Y:S02]  /*51f0*/  LOP3.LUT R9, R2.reuse, 0x66, RZ, 0xfc, !PT ;  /* 0x0000006602097812 */ /* 0x040fe400078efcff */
[----:B------:R-:W-:Y:S01]  /*5200*/  ISETP.GE.AND P4, PT, R13, R233, PT ;  /* 0x000000e90d00720c */ /* 0x000fe20003f86270 */
[----:B------:R-:W-:Y:S01]  /*5210*/  LDGSTS.E [R18+0x2000], desc[UR22][R34.64], P1 ;  /* 0x0200000022127fae */ /* 0x000fe200089a1016 */
[----:B------:R-:W-:-:S02]  /*5220*/  LOP3.LUT R12, R2, 0x8, RZ, 0xfc, !PT ;  /* 0x00000008020c7812 */ /* 0x000fc400078efcff */
[-C--:B------:R-:W-:Y:S01]  /*5230*/  ISETP.GE.AND P6, PT, R9, R233.reuse, PT ;  /* 0x000000e90900720c */ /* 0x080fe20003fc6270 */
[----:B------:R-:W-:Y:S01]  /*5240*/  LDGSTS.E [R18+0x2008], desc[UR22][R36.64], P2 ;  /* 0x0200800024127fae */ /* 0x000fe200091a1016 */
[----:B------:R-:W-:Y:S02]  /*5250*/  LOP3.LUT R13, R2, 0xa, RZ, 0xfc, !PT ;  /* 0x0000000a020d7812 */ /* 0x000fe400078efcff */
[C---:B------:R-:W-:Y:S01]  /*5260*/  SEL R9, R11.reuse, RZ, !P4 ;  /* 0x000000ff0b097207 */ /* 0x040fe20006000000 */
[----:B------:R-:W-:Y:S01]  /*5270*/  LDGSTS.E [R18+0x4000], desc[UR22][R66.64], P3 ;  /* 0x0400000042127fae */ /* 0x000fe200099a1016 */
[-C--:B------:R-:W-:Y:S02]  /*5280*/  ISETP.GE.AND P4, PT, R12, R233.reuse, PT ;  /* 0x000000e90c00720c */ /* 0x080fe40003f86270 */
[----:B------:R-:W-:Y:S01]  /*5290*/  SEL R12, R11, RZ, !P6 ;  /* 0x000000ff0b0c7207 */ /* 0x000fe20007000000 */
[----:B------:R-:W-:Y:S01]  /*52a0*/  LDGSTS.E [R18+0x4008], desc[UR22][R68.64], P5 ;  /* 0x0400800044127fae */ /* 0x000fe2000a9a1016 */
[----:B------:R-:W-:-:S02]  /*52b0*/  ISETP.GE.AND P6, PT, R13, R233, PT ;  /* 0x000000e90d00720c */ /* 0x000fc40003fc6270 */
[----:B------:R-:W-:Y:S02]  /*52c0*/  ISETP.NE.U32.AND P1, PT, R9, RZ, PT ;  /* 0x000000ff0900720c */ /* 0x000fe40003f25070 */
[----:B------:R-:W-:Y:S02]  /*52d0*/  LOP3.LUT R13, R2, 0x2a, RZ, 0xfc, !PT ;  /* 0x0000002a020d7812 */ /* 0x000fe400078efcff */
[C---:B------:R-:W-:Y:S02]  /*52e0*/  SEL R9, R11.reuse, RZ, !P4 ;  /* 0x000000ff0b097207 */ /* 0x040fe40006000000 */
[----:B------:R-:W-:Y:S02]  /*52f0*/  ISETP.NE.U32.AND P4, PT, R12, RZ, PT ;  /* 0x000000ff0c00720c */ /* 0x000fe40003f85070 */
[----:B------:R-:W-:Y:S02]  /*5300*/  LOP3.LUT R15, R2, 0x28, RZ, 0xfc, !PT ;  /* 0x00000028020f7812 */ /* 0x000fe400078efcff */
[----:B------:R-:W-:-:S02]  /*5310*/  SEL R12, R11, RZ, !P6 ;  /* 0x000000ff0b0c7207 */ /* 0x000fc40007000000 */
[-C--:B------:R-:W-:Y:S01]  /*5320*/  ISETP.GE.AND P5, PT, R13, R233.reuse, PT ;  /* 0x000000e90d00720c */ /* 0x080fe20003fa6270 */
[----:B------:R-:W-:Y:S01]  /*5330*/  LDGSTS.E [R18+0x6000], desc[UR22][R98.64], P1 ;  /* 0x0600000062127fae */ /* 0x000fe200089a1016 */
[----:B------:R-:W-:Y:S02]  /*5340*/  LOP3.LUT R13, R2, 0x4a, RZ, 0xfc, !PT ;  /* 0x0000004a020d7812 */ /* 0x000fe400078efcff */
[----:B------:R-:W-:Y:S02]  /*5350*/  ISETP.GE.AND P3, PT, R15, R233, PT ;  /* 0x000000e90f00720c */ /* 0x000fe40003f66270 */
[----:B------:R-:W-:Y:S01]  /*5360*/  ISETP.NE.U32.AND P2, PT, R9, RZ, PT ;  /* 0x000000ff0900720c */ /* 0x000fe20003f45070 */
[----:B------:R-:W-:Y:S01]  /*5370*/  LDGSTS.E [R18+0x6008], desc[UR22][R100.64], P4 ;  /* 0x0600800064127fae */ /* 0x000fe2000a1a1016 */
[----:B------:R-:W-:Y:S02]  /*5380*/  ISETP.NE.U32.AND P6, PT, R12, RZ, PT ;  /* 0x000000ff0c00720c */ /* 0x000fe40003fc5070 */
[----:B--2---:R-:W-:-:S02]  /*5390*/  LOP3.LUT R14, R2, 0x48, RZ, 0xfc, !PT ;  /* 0x00000048020e7812 */ /* 0x004fc400078efcff */
[----:B------:R-:W-:Y:S02]  /*53a0*/  SEL R12, R11, RZ, !P5 ;  /* 0x000000ff0b0c7207 */ /* 0x000fe40006800000 */
[-C--:B------:R-:W-:Y:S02]  /*53b0*/  ISETP.GE.AND P5, PT, R13, R233.reuse, PT ;  /* 0x000000e90d00720c */ /* 0x080fe40003fa6270 */
[----:B------:R-:W-:Y:S02]  /*53c0*/  SEL R9, R11, RZ, !P3 ;  /* 0x000000ff0b097207 */ /* 0x000fe40005800000 */
[----:B------:R-:W-:Y:S02]  /*53d0*/  LOP3.LUT R13, R4, 0x20, RZ, 0x3c, !PT ;  /* 0x00000020040d7812 */ /* 0x000fe400078e3cff */
[----:B------:R-:W-:Y:S02]  /*53e0*/  ISETP.GE.AND P3, PT, R14, R233, PT ;  /* 0x000000e90e00720c */ /* 0x000fe40003f66270 */
[----:B------:R-:W-:Y:S01]  /*53f0*/  ISETP.NE.U32.AND P1, PT, R9, RZ, PT ;  /* 0x000000ff0900720c */ /* 0x000fe20003f25070 */
[----:B------:R-:W-:Y:S01]  /*5400*/  VIADD R17, R13, UR7 ;  /* 0x000000070d117c36 */ /* 0x000fe20008000000 */
[----:B------:R-:W-:-:S02]  /*5410*/  SEL R9, R11, RZ, !P3 ;  /* 0x000000ff0b097207 */ /* 0x000fc40005800000 */
[----:B------:R-:W-:Y:S02]  /*5420*/  ISETP.NE.U32.AND P3, PT, R12, RZ, PT ;  /* 0x000000ff0c00720c */ /* 0x000fe40003f65070 */
[----:B------:R-:W-:Y:S01]  /*5430*/  SEL R12, R11, RZ, !P5 ;  /* 0x000000ff0b0c7207 */ /* 0x000fe20006800000 */
[----:B------:R-:W-:Y:S01]  /*5440*/  LDGSTS.E [R17], desc[UR22][R124.64], P2 ;  /* 0x000000007c117fae */ /* 0x000fe200091a1016 */
[C---:B------:R-:W-:Y:S02]  /*5450*/  LOP3.LUT R13, R2.reuse, 0x68, RZ, 0xfc, !PT ;  /* 0x00000068020d7812 */ /* 0x040fe400078efcff */
[----:B------:R-:W-:Y:S01]  /*5460*/  ISETP.NE.U32.AND P4, PT, R9, RZ, PT ;  /* 0x000000ff0900720c */ /* 0x000fe20003f85070 */
[----:B------:R-:W-:Y:S01]  /*5470*/  LDGSTS.E [R17+0x8], desc[UR22][R126.64], P6 ;  /* 0x000080007e117fae */ /* 0x000fe2000b1a1016 */
[----:B------:R-:W-:Y:S02]  /*5480*/  LOP3.LUT R9, R2, 0x6a, RZ, 0xfc, !PT ;  /* 0x0000006a02097812 */ /* 0x000fe400078efcff */
[----:B------:R-:W-:Y:S01]  /*5490*/  ISETP.NE.U32.AND P5, PT, R12, RZ, PT ;  /* 0x000000ff0c00720c */ /* 0x000fe20003fa5070 */
[----:B------:R-:W-:Y:S01]  /*54a0*/  LDGSTS.E [R17+0x2000], desc[UR22][R38.64], P1 ;  /* 0x0200000026117fae */ /* 0x000fe200089a1016 */
[----:B------:R-:W-:-:S02]  /*54b0*/  ISETP.GE.AND P2, PT, R13, R233, PT ;  /* 0x000000e90d00720c */ /* 0x000fc40003f46270 */
[C---:B------:R-:W-:Y:S01]  /*54c0*/  LOP3.LUT R12, R2.reuse, 0xc, RZ, 0xfc, !PT ;  /* 0x0000000c020c7812 */ /* 0x040fe200078efcff */
[----:B------:R-:W-:Y:S01]  /*54d0*/  LDGSTS.E [R17+0x2008], desc[UR22][R40.64], P3 ;  /* 0x0200800028117fae */ /* 0x000fe200099a1016 */
[-C--:B------:R-:W-:Y:S02]  /*54e0*/  ISETP.GE.AND P6, PT, R9, R233.reuse, PT ;  /* 0x000000e90900720c */ /* 0x080fe40003fc6270 */
[C---:B------:R-:W-:Y:S01]  /*54f0*/  SEL R9, R11.reuse, RZ, !P2 ;  /* 0x000000ff0b097207 */ /* 0x040fe20005000000 */
[----:B------:R-:W-:Y:S01]  /*5500*/  LDGSTS.E [R17+0x4000], desc[UR22][R70.64], P4 ;  /* 0x0400000046117fae */ /* 0x000fe2000a1a1016 */
[----:B------:R-:W-:Y:S02]  /*5510*/  LOP3.LUT R13, R2, 0xe, RZ, 0xfc, !PT ;  /* 0x0000000e020d7812 */ /* 0x000fe400078efcff */
[----:B------:R-:W-:Y:S01]  /*5520*/  ISETP.GE.AND P2, PT, R12, R233, PT ;  /* 0x000000e90c00720c */ /* 0x000fe20003f46270 */
[----:B------:R-:W-:Y:S01]  /*5530*/  LDGSTS.E [R17+0x4008], desc[UR22][R72.64], P5 ;  /* 0x0400800048117fae */ /* 0x000fe2000a9a1016 */
[----:B------:R-:W-:-:S02]  /*5540*/  SEL R12, R11, RZ, !P6 ;  /* 0x000000ff0b0c7207 */ /* 0x000fc40007000000 */
[----:B------:R-:W-:Y:S02]  /*5550*/  ISETP.NE.U32.AND P1, PT, R9, RZ, PT ;  /* 0x000000ff0900720c */ /* 0x000fe40003f25070 */
[----:B------:R-:W-:Y:S02]  /*5560*/  ISETP.GE.AND P6, PT, R13, R233, PT ;  /* 0x000000e90d00720c */ /* 0x000fe40003fc6270 */
[C---:B------:R-:W-:Y:S02]  /*5570*/  LOP3.LUT R15, R2.reuse, 0x2c, RZ, 0xfc, !PT ;  /* 0x0000002c020f7812 */ /* 0x040fe400078efcff */
[----:B------:R-:W-:Y:S02]  /*5580*/  LOP3.LUT R13, R2, 0x2e, RZ, 0xfc, !PT ;  /* 0x0000002e020d7812 */ /* 0x000fe400078efcff */
[----:B------:R-:W-:Y:S02]  /*5590*/  SEL R9, R11, RZ, !P2 ;  /* 0x000000ff0b097207 */ /* 0x000fe40005000000 */
[----:B------:R-:W-:-:S02]  /*55a0*/  ISETP.NE.U32.AND P2, PT, R12, RZ, PT ;  /* 0x000000ff0c00720c */ /* 0x000fc40003f45070 */
[----:B------:R-:W-:Y:S01]  /*55b0*/  SEL R12, R11, RZ, !P6 ;  /* 0x000000ff0b0c7207 */ /* 0x000fe20007000000 */
[----:B------:R-:W-:Y:S01]  /*55c0*/  LDGSTS.E [R17+0x6000], desc[UR22][R102.64], P1 ;  /* 0x0600000066117fae */ /* 0x000fe200089a1016 */
[-C--:B------:R-:W-:Y:S02]  /*55d0*/  ISETP.GE.AND P4, PT, R15, R233.reuse, PT ;  /* 0x000000e90f00720c */ /* 0x080fe40003f86270 */
[----:B------:R-:W-:Y:S02]  /*55e0*/  ISETP.GE.AND P5, PT, R13, R233, PT ;  /* 0x000000e90d00720c */ /* 0x000fe40003fa6270 */
[C---:B------:R-:W-:Y:S02]  /*55f0*/  LOP3.LUT R14, R2.reuse, 0x4c, RZ, 0xfc, !PT ;  /* 0x0000004c020e7812 */ /* 0x040fe400078efcff */
[----:B------:R-:W-:Y:S02]  /*5600*/  LOP3.LUT R13, R2, 0x4e, RZ, 0xfc, !PT ;  /* 0x0000004e020d7812 */ /* 0x000fe400078efcff */
[----:B------:R-:W-:Y:S01]  /*5610*/  ISETP.NE.U32.AND P3, PT, R9, RZ, PT ;  /* 0x000000ff0900720c */ /* 0x000fe20003f65070 */
[----:B------:R-:W-:Y:S01]  /*5620*/  LDGSTS.E [R17+0x6008], desc[UR22][R104.64], P2 ;  /* 0x0600800068117fae */ /* 0x000fe200091a1016 */
[----:B------:R-:W-:-:S02]  /*5630*/  ISETP.NE.U32.AND P6, PT, R12, RZ, PT ;  /* 0x000000ff0c00720c */ /* 0x000fc40003fc5070 */
[C---:B------:R-:W-:Y:S02]  /*5640*/  SEL R9, R11.reuse, RZ, !P4 ;  /* 0x000000ff0b097207 */ /* 0x040fe40006000000 */
[----:B------:R-:W-:Y:S02]  /*5650*/  SEL R12, R11, RZ, !P5 ;  /* 0x000000ff0b0c7207 */ /* 0x000fe40006800000 */
[-C--:B------:R-:W-:Y:S02]  /*5660*/  ISETP.GE.AND P4, PT, R14, R233.reuse, PT ;  /* 0x000000e90e00720c */ /* 0x080fe40003f86270 */
[----:B------:R-:W-:Y:S02]  /*5670*/  ISETP.GE.AND P5, PT, R13, R233, PT ;  /* 0x000000e90d00720c */ /* 0x000fe40003fa6270 */
[----:B------:R-:W-:Y:S02]  /*5680*/  LOP3.LUT R13, R4, 0x30, RZ, 0x3c, !PT ;  /* 0x00000030040d7812 */ /* 0x000fe400078e3cff */
[----:B------:R-:W-:-:S02]  /*5690*/  ISETP.NE.U32.AND P1, PT, R9, RZ, PT ;  /* 0x000000ff0900720c */ /* 0x000fc40003f25070 */
[----:B------:R-:W-:Y:S01]  /*56a0*/  SEL R9, R11, RZ, !P4 ;  /* 0x000000ff0b097207 */ /* 0x000fe20006000000 */
[----:B------:R-:W-:Y:S01]  /*56b0*/  VIADD R16, R13, UR7 ;  /* 0x000000070d107c36 */ /* 0x000fe20008000000 */
[----:B------:R-:W-:Y:S02]  /*56c0*/  ISETP.NE.U32.AND P4, PT, R12, RZ, PT ;  /* 0x000000ff0c00720c */ /* 0x000fe40003f85070 */
[----:B------:R-:W-:Y:S02]  /*56d0*/  SEL R12, R11, RZ, !P5 ;  /* 0x000000ff0b0c7207 */ /* 0x000fe40006800000 */
[----:B------:R-:W-:Y:S01]  /*56e0*/  LOP3.LUT R13, R2, 0x6c, RZ, 0xfc, !PT ;  /* 0x0000006c020d7812 */ /* 0x000fe200078efcff */
[----:B------:R-:W-:Y:S01]  /*56f0*/  LDGSTS.E [R16], desc[UR22][R128.64], P3 ;  /* 0x0000000080107fae */ /* 0x000fe200099a1016 */
[----:B------:R-:W-:Y:S02]  /*5700*/  ISETP.NE.U32.AND P5, PT, R12, RZ, PT ;  /* 0x000000ff0c00720c */ /* 0x000fe40003fa5070 */
[----:B------:R-:W-:Y:S01]  /*5710*/  ISETP.NE.U32.AND P2, PT, R9, RZ, PT ;  /* 0x000000ff0900720c */ /* 0x000fe20003f45070 */
[----:B------:R-:W-:Y:S01]  /*5720*/  LDGSTS.E [R16+0x8], desc[UR22][R130.64], P6 ;  /* 0x0000800082107fae */ /* 0x000fe2000b1a1016 */
[----:B------:R-:W-:-:S02]  /*5730*/  LOP3.LUT R12, R2, 0x6e, RZ, 0xfc, !PT ;  /* 0x0000006e020c7812 */ /* 0x000fc400078efcff */
[-C--:B------:R-:W-:Y:S01]  /*5740*/  ISETP.GE.AND P3, PT, R13, R233.reuse, PT ;  /* 0x000000e90d00720c */ /* 0x080fe20003f66270 */
[----:B------:R-:W-:Y:S01]  /*5750*/  LDGSTS.E [R16+0x2000], desc[UR22][R42.64], P1 ;  /* 0x020000002a107fae */ /* 0x000fe200089a1016 */
[----:B------:R-:W-:Y:S02]  /*5760*/  LOP3.LUT R9, R2, 0x10, RZ, 0xfc, !PT ;  /* 0x0000001002097812 */ /* 0x000fe400078efcff */
[-C--:B------:R-:W-:Y:S01]  /*5770*/  ISETP.GE.AND P6, PT, R12, R233.reuse, PT ;  /* 0x000000e90c00720c */ /* 0x080fe20003fc6270 */
[----:B------:R-:W-:Y:S01]  /*5780*/  LDGSTS.E [R16+0x2008], desc[UR22][R44.64], P4 ;  /* 0x020080002c107fae */ /* 0x000fe2000a1a1016 */
[----:B------:R-:W-:Y:S02]  /*5790*/  SEL R12, R11, RZ, !P3 ;  /* 0x000000ff0b0c7207 */ /* 0x000fe40005800000 */
[----:B------:R-:W-:Y:S01]  /*57a0*/  LOP3.LUT R13, R2, 0x12, RZ, 0xfc, !PT ;  /* 0x00000012020d7812 */ /* 0x000fe200078efcff */
[----:B------:R-:W-:Y:S01]  /*57b0*/  LDGSTS.E [R16+0x4000], desc[UR22][R74.64], P2 ;  /* 0x040000004a107fae */ /* 0x000fe200091a1016 */
[----:B------:R-:W-:-:S02]  /*57c0*/  ISETP.GE.AND P3, PT, R9, R233, PT ;  /* 0x000000e90900720c */ /* 0x000fc40003f66270 */
[----:B------:R-:W-:Y:S01]  /*57d0*/  SEL R9, R11, RZ, !P6 ;  /* 0x000000ff0b097207 */ /* 0x000fe20007000000 */
[----:B------:R-:W-:Y:S01]  /*57e0*/  LDGSTS.E [R16+0x4008], desc[UR22][R76.64], P5 ;  /* 0x040080004c107fae */ /* 0x000fe2000a9a1016 */
[----:B------:R-:W-:Y:S02]  /*57f0*/  ISETP.NE.U32.AND P1, PT, R12, RZ, PT ;  /* 0x000000ff0c00720c */ /* 0x000fe40003f25070 */
[----:B------:R-:W-:Y:S01]  /*5800*/  ISETP.GE.AND P6, PT, R13, R233, PT ;  /* 0x000000e90d00720c */ /* 0x000fe20003fc6270 */
[----:B------:R2:W-:Y:S01]  /*5810*/  STL.64 [R1+0x268], R16 ;  /* 0x0002681001007387 */ /* 0x0005e20000100a00 */
[C---:B------:R-:W-:Y:S02]  /*5820*/  LOP3.LUT R15, R2.reuse, 0x30, RZ, 0xfc, !PT ;  /* 0x00000030020f7812 */ /* 0x040fe400078efcff */
[----:B------:R-:W-:Y:S02]  /*5830*/  LOP3.LUT R13, R2, 0x32, RZ, 0xfc, !PT ;  /* 0x00000032020d7812 */ /* 0x000fe400078efcff */
[----:B------:R-:W-:-:S02]  /*5840*/  SEL R12, R11, RZ, !P3 ;  /* 0x000000ff0b0c7207 */ /* 0x000fc40005800000 */
[----:B------:R-:W-:Y:S02]  /*5850*/  ISETP.NE.U32.AND P3, PT, R9, RZ, PT ;  /* 0x000000ff0900720c */ /* 0x000fe40003f65070 */
[----:B------:R-:W-:Y:S01]  /*5860*/  SEL R9, R11, RZ, !P6 ;  /* 0x000000ff0b097207 */ /* 0x000fe20007000000 */
[----:B------:R-:W-:Y:S01]  /*5870*/  LDGSTS.E [R16+0x6000], desc[UR22][R106.64], P1 ;  /* 0x060000006a107fae */ /* 0x000fe200089a1016 */
[-C--:B------:R-:W-:Y:S02]  /*5880*/  ISETP.GE.AND P2, PT, R15, R233.reuse, PT ;  /* 0x000000e90f00720c */ /* 0x080fe40003f46270 */
[----:B------:R-:W-:Y:S02]  /*5890*/  ISETP.GE.AND P5, PT, R13, R233, PT ;  /* 0x000000e90d00720c */ /* 0x000fe40003fa6270 */
[C---:B------:R-:W-:Y:S02]  /*58a0*/  LOP3.LUT R14, R2.reuse, 0x50, RZ, 0xfc, !PT ;  /* 0x00000050020e7812 */ /* 0x040fe400078efcff */
[----:B------:R-:W-:-:S02]  /*58b0*/  LOP3.LUT R13, R2, 0x52, RZ, 0xfc, !PT ;  /* 0x00000052020d7812 */ /* 0x000fc400078efcff */
[----:B------:R-:W-:Y:S01]  /*58c0*/  ISETP.NE.U32.AND P4, PT, R12, RZ, PT ;  /* 0x000000ff0c00720c */ /* 0x000fe20003f85070 */
[----:B------:R2:W-:Y:S01]  /*58d0*/  LDGSTS.E [R16+0x6008], desc[UR22][R108.64], P3 ;  /* 0x060080006c107fae */ /* 0x0005e200099a1016 */
[----:B------:R-:W-:Y:S02]  /*58e0*/  ISETP.NE.U32.AND P6, PT, R9, RZ, PT ;  /* 0x000000ff0900720c */ /* 0x000fe40003fc5070 */
[C---:B------:R-:W-:Y:S02]  /*58f0*/  SEL R9, R11.reuse, RZ, !P2 ;  /* 0x000000ff0b097207 */ /* 0x040fe40005000000 */
[----:B------:R-:W-:Y:S02]  /*5900*/  SEL R12, R11, RZ, !P5 ;  /* 0x000000ff0b0c7207 */ /* 0x000fe40006800000 */
[-C--:B------:R-:W-:Y:S02]  /*5910*/  ISETP.GE.AND P2, PT, R14, R233.reuse, PT ;  /* 0x000000e90e00720c */ /* 0x080fe40003f46270 */
[----:B------:R-:W-:-:S02]  /*5920*/  ISETP.GE.AND P5, PT, R13, R233, PT ;  /* 0x000000e90d00720c */ /* 0x000fc40003fa6270 */
[----:B------:R-:W-:Y:S02]  /*5930*/  LOP3.LUT R13, R4, 0x40, RZ, 0x3c, !PT ;  /* 0x00000040040d7812 */ /* 0x000fe400078e3cff */
[----:B------:R-:W-:Y:S02]  /*5940*/  ISETP.NE.U32.AND P1, PT, R9, RZ, PT ;  /* 0x000000ff0900720c */ /* 0x000fe40003f25070 */
[----:B------:R-:W-:Y:S01]  /*5950*/  SEL R9, R11, RZ, !P2 ;  /* 0x000000ff0b097207 */ /* 0x000fe20005000000 */
[----:B------:R-:W-:Y:S01]  /*5960*/  VIADD R15, R13, UR7 ;  /* 0x000000070d0f7c36 */ /* 0x000fe20008000000 */
[----:B------:R-:W-:Y:S02]  /*5970*/  ISETP.NE.U32.AND P2, PT, R12, RZ, PT ;  /* 0x000000ff0c00720c */ /* 0x000fe40003f45070 */
[----:B------:R-:W-:Y:S02]  /*5980*/  SEL R12, R11, RZ, !P5 ;  /* 0x000000ff0b0c7207 */ /* 0x000fe40006800000 */
[----:B------:R-:W-:Y:S01]  /*5990*/  LOP3.LUT R13, R2, 0x70, RZ, 0xfc, !PT ;  /* 0x00000070020d7812 */ /* 0x000fe200078efcff */
[----:B------:R-:W-:Y:S01]  /*59a0*/  LDGSTS.E [R15], desc[UR22][R132.64], P4 ;  /* 0x00000000840f7fae */ /* 0x000fe2000a1a1016 */
[----:B------:R-:W-:-:S02]  /*59b0*/  ISETP.NE.U32.AND P5, PT, R12, RZ, PT ;  /* 0x000000ff0c00720c */ /* 0x000fc40003fa5070 */
[----:B------:R-:W-:Y:S01]  /*59c0*/  ISETP.NE.U32.AND P3, PT, R9, RZ, PT ;  /* 0x000000ff0900720c */ /* 0x000fe20003f65070 */
[----:B------:R-:W-:Y:S01]  /*59d0*/  LDGSTS.E [R15+0x8], desc[UR22][R134.64], P6 ;  /* 0x00008000860f7fae */ /* 0x000fe2000b1a1016 */
[C---:B------:R-:W-:Y:S02]  /*59e0*/  LOP3.LUT R12, R2.reuse, 0x72, RZ, 0xfc, !PT ;  /* 0x00000072020c7812 */ /* 0x040fe400078efcff */
[-C--:B------:R-:W-:Y:S01]  /*59f0*/  ISETP.GE.AND P4, PT, R13, R233.reuse, PT ;  /* 0x000000e90d00720c */ /* 0x080fe20003f86270 */
[----:B------:R-:W-:Y:S01]  /*5a00*/  LDGSTS.E [R15+0x2000], desc[UR22][R46.64], P1 ;  /* 0x020000002e0f7fae */ /* 0x000fe200089a1016 */
[----:B------:R-:W-:Y:S02]  /*5a10*/  LOP3.LUT R9, R2, 0x14, RZ, 0xfc, !PT ;  /* 0x0000001402097812 */ /* 0x000fe400078efcff */
[----:B------:R-:W-:Y:S01]  /*5a20*/  ISETP.GE.AND P6, PT, R12, R233, PT ;  /* 0x000000e90c00720c */ /* 0x000fe20003fc6270 */
[----:B------:R-:W-:Y:S01]  /*5a30*/  LDGSTS.E [R15+0x2008], desc[UR22][R48.64], P2 ;  /* 0x02008000300f7fae */ /* 0x000fe200091a1016 */
[----:B------:R-:W-:-:S02]  /*5a40*/  SEL R12, R11, RZ, !P4 ;  /* 0x000000ff0b0c7207 */ /* 0x000fc40006000000 */
[----:B------:R-:W-:Y:S01]  /*5a50*/  LOP3.LUT R13, R2, 0x16, RZ, 0xfc, !PT ;  /* 0x00000016020d7812 */ /* 0x000fe200078efcff */
[----:B------:R-:W-:Y:S01]  /*5a60*/  LDGSTS.E [R15+0x4000], desc[UR22][R78.64], P3 ;  /* 0x040000004e0f7fae */ /* 0x000fe200099a1016 */
[-C--:B------:R-:W-:Y:S02]  /*5a70*/  ISETP.GE.AND P4, PT, R9, R233.reuse, PT ;  /* 0x000000e90900720c */ /* 0x080fe40003f86270 */
[----:B------:R-:W-:Y:S01]  /*5a80*/  SEL R9, R11, RZ, !P6 ;  /* 0x000000ff0b097207 */ /* 0x000fe20007000000 */
[----:B------:R-:W-:Y:S01]  /*5a90*/  LDGSTS.E [R15+0x4008], desc[UR22][R80.64], P5 ;  /* 0x04008000500f7fae */ /* 0x000fe2000a9a1016 */
[----:B------:R-:W-:Y:S02]  /*5aa0*/  ISETP.NE.U32.AND P1, PT, R12, RZ, PT ;  /* 0x000000ff0c00720c */ /* 0x000fe40003f25070 */
[----:B------:R-:W-:Y:S02]  /*5ab0*/  ISETP.GE.AND P6, PT, R13, R233, PT ;  /* 0x000000e90d00720c */ /* 0x000fe40003fc6270 */
[----:B--2---:R-:W-:-:S02]  /*5ac0*/  LOP3.LUT R16, R2, 0x34, RZ, 0xfc, !PT ;  /* 0x0000003402107812 */ /* 0x004fc400078efcff */
[----:B------:R-:W-:Y:S02]  /*5ad0*/  LOP3.LUT R13, R2, 0x36, RZ, 0xfc, !PT ;  /* 0x00000036020d7812 */ /* 0x000fe400078efcff */
[----:B------:R-:W-:Y:S02]  /*5ae0*/  SEL R12, R11, RZ, !P4 ;  /* 0x000000ff0b0c7207 */ /* 0x000fe40006000000 */
[----:B------:R-:W-:Y:S02]  /*5af0*/  ISETP.NE.U32.AND P4, PT, R9, RZ, PT ;  /* 0x000000ff0900720c */ /* 0x000fe40003f85070 */
[----:B------:R-:W-:Y:S01]  /*5b00*/  SEL R9, R11, RZ, !P6 ;  /* 0x000000ff0b097207 */ /* 0x000fe20007000000 */
[----:B------:R-:W-:Y:S01]  /*5b10*/  LDGSTS.E [R15+0x6000], desc[UR22][R110.64], P1 ;  /* 0x060000006e0f7fae */ /* 0x000fe200089a1016 */
[-C--:B------:R-:W-:Y:S02]  /*5b20*/  ISETP.GE.AND P3, PT, R16, R233.reuse, PT ;  /* 0x000000e91000720c */ /* 0x080fe40003f66270 */
[----:B------:R-:W-:-:S02]  /*5b30*/  ISETP.GE.AND P5, PT, R13, R233, PT ;  /* 0x000000e90d00720c */ /* 0x000fc40003fa6270 */
[C---:B------:R-:W-:Y:S02]  /*5b40*/  LOP3.LUT R14, R2.reuse, 0x54, RZ, 0xfc, !PT ;  /* 0x00000054020e7812 */ /* 0x040fe400078efcff */
[----:B------:R-:W-:Y:S02]  /*5b50*/  LOP3.LUT R13, R2, 0x56, RZ, 0xfc, !PT ;  /* 0x00000056020d7812 */ /* 0x000fe400078efcff */
[----:B------:R-:W-:Y:S01]  /*5b60*/  ISETP.NE.U32.AND P2, PT, R12, RZ, PT ;  /* 0x000000ff0c00720c */ /* 0x000fe20003f45070 */
[----:B------:R-:W-:Y:S01]  /*5b70*/  LDGSTS.E [R15+0x6008], desc[UR22][R112.64], P4 ;  /* 0x06008000700f7fae */ /* 0x000fe2000a1a1016 */
[----:B------:R-:W-:Y:S02]  /*5b80*/  ISETP.NE.U32.AND P6, PT, R9, RZ, PT ;  /* 0x000000ff0900720c */ /* 0x000fe40003fc5070 */
[C---:B------:R-:W-:Y:S02]  /*5b90*/  SEL R9, R11.reuse, RZ, !P3 ;  /* 0x000000ff0b097207 */ /* 0x040fe40005800000 */
[----:B------:R-:W-:-:S02]  /*5ba0*/  SEL R12, R11, RZ, !P5 ;  /* 0x000000ff0b0c7207 */ /* 0x000fc40006800000 */
[-C--:B------:R-:W-:Y:S02]  /*5bb0*/  ISETP.GE.AND P3, PT, R14, R233.reuse, PT ;  /* 0x000000e90e00720c */ /* 0x080fe40003f66270 */
[----:B------:R-:W-:Y:S02]  /*5bc0*/  ISETP.GE.AND P5, PT, R13, R233, PT ;  /* 0x000000e90d00720c */ /* 0x000fe40003fa6270 */
[----:B------:R-:W-:Y:S02]  /*5bd0*/  LOP3.LUT R13, R4, 0x50, RZ, 0x3c, !PT ;  /* 0x00000050040d7812 */ /* 0x000fe400078e3cff */
[----:B------:R-:W-:Y:S02]  /*5be0*/  ISETP.NE.U32.AND P1, PT, R9, RZ, PT ;  /* 0x000000ff0900720c */ /* 0x000fe40003f25070 */
[----:B------:R-:W-:Y:S01]  /*5bf0*/  SEL R9, R11, RZ, !P3 ;  /* 0x000000ff0b097207 */ /* 0x000fe20005800000 */
[----:B------:R-:W-:Y:S01]  /*5c00*/  VIADD R14, R13, UR7 ;  /* 0x000000070d0e7c36 */ /* 0x000fe20008000000 */
[----:B------:R-:W-:-:S02]  /*5c10*/  ISETP.NE.U32.AND P3, PT, R12, RZ, PT ;  /* 0x000000ff0c00720c */ /* 0x000fc40003f65070 */
[----:B------:R-:W-:Y:S02]  /*5c20*/  SEL R12, R11, RZ, !P5 ;  /* 0x000000ff0b0c7207 */ /* 0x000fe40006800000 */
[----:B------:R-:W-:Y:S01]  /*5c30*/  LOP3.LUT R13, R2, 0x74, RZ, 0xfc, !PT ;  /* 0x00000074020d7812 */ /* 0x000fe200078efcff */
[----:B------:R-:W-:Y:S01]  /*5c40*/  LDGSTS.E [R14], desc[UR22][R136.64], P2 ;  /* 0x00000000880e7fae */ /* 0x000fe200091a1016 */
[----:B------:R-:W-:Y:S02]  /*5c50*/  ISETP.NE.U32.AND P4, PT, R12, RZ, PT ;  /* 0x000000ff0c00720c */ /* 0x000fe40003f85070 */
[C---:B------:R-:W-:Y:S01]  /*5c60*/  LOP3.LUT R12, R2.reuse, 0x76, RZ, 0xfc, !PT ;  /* 0x00000076020c7812 */ /* 0x040fe200078efcff */
[----:B------:R-:W-:Y:S01]  /*5c70*/  LDGSTS.E [R14+0x8], desc[UR22][R138.64], P6 ;  /* 0x000080008a0e7fae */ /* 0x000fe2000b1a1016 */
[----:B------:R-:W-:Y:S02]  /*5c80*/  ISETP.NE.U32.AND P5, PT, R9, RZ, PT ;  /* 0x000000ff0900720c */ /* 0x000fe40003fa5070 */
[----:B------:R-:W-:Y:S01]  /*5c90*/  ISETP.GE.AND P2, PT, R13, R233, PT ;  /* 0x000000e90d00720c */ /* 0x000fe20003f46270 */
[----:B------:R-:W-:Y:S01]  /*5ca0*/  LDGSTS.E [R14+0x2000], desc[UR22][R50.64], P1 ;  /* 0x02000000320e7fae */ /* 0x000fe200089a1016 */
[----:B------:R-:W-:-:S02]  /*5cb0*/  LOP3.LUT R9, R2, 0x18, RZ, 0xfc, !PT ;  /* 0x0000001802097812 */ /* 0x000fc400078efcff */
[-C--:B------:R-:W-:Y:S01]  /*5cc0*/  ISETP.GE.AND P6, PT, R12, R233.reuse, PT ;  /* 0x000000e90c00720c */ /* 0x080fe20003fc6270 */
[----:B------:R-:W-:Y:S01]  /*5cd0*/  LDGSTS.E [R14+0x2008], desc[UR22][R52.64], P3 ;  /* 0x02008000340e7fae */ /* 0x000fe200099a1016 */
[----:B------:R-:W-:Y:S02]  /*5ce0*/  SEL R12, R11, RZ, !P2 ;  /* 0x000000ff0b0c7207 */ /* 0x000fe40005000000 */
[----:B------:R-:W-:Y:S01]  /*5cf0*/  LOP3.LUT R13, R2, 0x1a, RZ, 0xfc, !PT ;  /* 0x0000001a020d7812 */ /* 0x000fe200078efcff */
[----:B------:R2:W-:Y:S01]  /*5d00*/  STL.64 [R1+0x270], R14 ;  /* 0x0002700e01007387 */ /* 0x0005e20000100a00 */
[----:B------:R-:W-:Y:S02]  /*5d10*/  ISETP.GE.AND P2, PT, R9, R233, PT ;  /* 0x000000e90900720c */ /* 0x000fe40003f46270 */
[----:B------:R-:W-:Y:S01]  /*5d20*/  SEL R9, R11, RZ, !P6 ;  /* 0x000000ff0b097207 */ /* 0x000fe20007000000 */
[----:B------:R-:W-:Y:S01]  /*5d30*/  LDGSTS.E [R14+0x4000], desc[UR22][R82.64], P5 ;  /* 0x04000000520e7fae */ /* 0x000fe2000a9a1016 */
[----:B------:R-:W-:-:S02]  /*5d40*/  ISETP.NE.U32.AND P1, PT, R12, RZ, PT ;  /* 0x000000ff0c00720c */ /* 0x000fc40003f25070 */
[-C--:B------:R-:W-:Y:S01]  /*5d50*/  ISETP.GE.AND P6, PT, R13, R233.reuse, PT ;  /* 0x000000e90d00720c */ /* 0x080fe20003fc6270 */
[----:B------:R-:W-:Y:S01]  /*5d60*/  LDGSTS.E [R14+0x4008], desc[UR22][R84.64], P4 ;  /* 0x04008000540e7fae */ /* 0x000fe2000a1a1016 */
[C---:B------:R-:W-:Y:S02]  /*5d70*/  LOP3.LUT R17, R2.reuse, 0x38, RZ, 0xfc, !PT ;  /* 0x0000003802117812 */ /* 0x040fe400078efcff */
[----:B------:R-:W-:Y:S02]  /*5d80*/  SEL R12, R11, RZ, !P2 ;  /* 0x000000ff0b0c7207 */ /* 0x000fe40005000000 */
[----:B------:R-:W-:Y:S02]  /*5d90*/  LOP3.LUT R13, R2, 0x3a, RZ, 0xfc, !PT ;  /* 0x0000003a020d7812 */ /* 0x000fe400078efcff */
[----:B------:R-:W-:Y:S02]  /*5da0*/  ISETP.NE.U32.AND P2, PT, R9, RZ, PT ;  /* 0x000000ff0900720c */ /* 0x000fe40003f45070 */
[----:B------:R-:W-:Y:S01]  /*5db0*/  SEL R9, R11, RZ, !P6 ;  /* 0x000000ff0b097207 */ /* 0x000fe20007000000 */
[----:B------:R-:W-:Y:S01]  /*5dc0*/  LDGSTS.E [R14+0x6000], desc[UR22][R114.64], P1 ;  /* 0x06000000720e7fae */ /* 0x000fe200089a1016 */
[----:B------:R-:W-:-:S02]  /*5dd0*/  ISETP.GE.AND P5, PT, R17, R233, PT ;  /* 0x000000e91100720c */ /* 0x000fc40003fa6270 */
[C---:B------:R-:W-:Y:S02]  /*5de0*/  LOP3.LUT R16, R2.reuse, 0x58, RZ, 0xfc, !PT ;  /* 0x0000005802107812 */ /* 0x040fe400078efcff */
[----:B------:R-:W-:Y:S02]  /*5df0*/  ISETP.GE.AND P4, PT, R13, R233, PT ;  /* 0x000000e90d00720c */ /* 0x000fe40003f86270 */
[----:B------:R-:W-:Y:S02]  /*5e00*/  LOP3.LUT R13, R2, 0x5a, RZ, 0xfc, !PT ;  /* 0x0000005a020d7812 */ /* 0x000fe400078efcff */
[----:B------:R-:W-:Y:S01]  /*5e10*/  ISETP.NE.U32.AND P6, PT, R9, RZ, PT ;  /* 0x000000ff0900720c */ /* 0x000fe20003fc5070 */
[----:B------:R2:W-:Y:S01]  /*5e20*/  LDGSTS.E [R14+0x6008], desc[UR22][R238.64], P2 ;  /* 0x06008000ee0e7fae */ /* 0x0005e200091a1016 */
[----:B------:R-:W-:Y:S02]  /*5e30*/  ISETP.NE.U32.AND P3, PT, R12, RZ, PT ;  /* 0x000000ff0c00720c */ /* 0x000fe40003f65070 */
[----:B------:R-:W-:-:S02]  /*5e40*/  SEL R9, R11, RZ, !P5 ;  /* 0x000000ff0b097207 */ /* 0x000fc40006800000 */
[-C--:B------:R-:W-:Y:S02]  /*5e50*/  ISETP.GE.AND P5, PT, R16, R233.reuse, PT ;  /* 0x000000e91000720c */ /* 0x080fe40003fa6270 */
[----:B------:R-:W-:Y:S02]  /*5e60*/  SEL R12, R11, RZ, !P4 ;  /* 0x000000ff0b0c7207 */ /* 0x000fe40006000000 */
[----:B------:R-:W-:Y:S02]  /*5e70*/  ISETP.GE.AND P4, PT, R13, R233, PT ;  /* 0x000000e90d00720c */ /* 0x000fe40003f86270 */
[----:B------:R-:W-:Y:S02]  /*5e80*/  LOP3.LUT R13, R4, 0x60, RZ, 0x3c, !PT ;  /* 0x00000060040d7812 */ /* 0x000fe400078e3cff */
[----:B------:R-:W-:Y:S02]  /*5e90*/  ISETP.NE.U32.AND P1, PT, R9, RZ, PT ;  /* 0x000000ff0900720c */ /* 0x000fe40003f25070 */
[----:B------:R-:W-:Y:S01]  /*5ea0*/  SEL R9, R11, RZ, !P5 ;  /* 0x000000ff0b097207 */ /* 0x000fe20006800000 */
[----:B------:R-:W-:Y:S01]  /*5eb0*/  VIADD R13, R13, UR7 ;  /* 0x000000070d0d7c36 */ /* 0x000fe20008000000 */
[----:B------:R-:W-:-:S02]  /*5ec0*/  ISETP.NE.U32.AND P5, PT, R12, RZ, PT ;  /* 0x000000ff0c00720c */ /* 0x000fc40003fa5070 */
[----:B------:R-:W-:Y:S02]  /*5ed0*/  SEL R12, R11, RZ, !P4 ;  /* 0x000000ff0b0c7207 */ /* 0x000fe40006000000 */
[----:B--2---:R-:W-:Y:S01]  /*5ee0*/  LOP3.LUT R14, R2, 0x78, RZ, 0xfc, !PT ;  /* 0x00000078020e7812 */ /* 0x004fe200078efcff */
[----:B------:R-:W-:Y:S01]  /*5ef0*/  LDGSTS.E [R13], desc[UR22][R22.64], P3 ;  /* 0x00000000160d7fae */ /* 0x000fe200099a1016 */
[----:B------:R-:W-:Y:S02]  /*5f00*/  ISETP.NE.U32.AND P2, PT, R9, RZ, PT ;  /* 0x000000ff0900720c */ /* 0x000fe40003f45070 */
[----:B------:R-:W-:Y:S01]  /*5f10*/  ISETP.NE.U32.AND P4, PT, R12, RZ, PT ;  /* 0x000000ff0c00720c */ /* 0x000fe20003f85070 */
[----:B------:R-:W-:Y:S01]  /*5f20*/  LDGSTS.E [R13+0x8], desc[UR22][R24.64], P6 ;  /* 0x00008000180d7fae */ /* 0x000fe2000b1a1016 */
[----:B------:R-:W-:Y:S02]  /*5f30*/  LOP3.LUT R12, R2, 0x7a, RZ, 0xfc, !PT ;  /* 0x0000007a020c7812 */ /* 0x000fe400078efcff */
[----:B------:R-:W-:Y:S01]  /*5f40*/  ISETP.GE.AND P3, PT, R14, R233, PT ;  /* 0x000000e90e00720c */ /* 0x000fe20003f66270 */
[----:B------:R-:W-:Y:S01]  /*5f50*/  LDGSTS.E [R13+0x2000], desc[UR22][R54.64], P1 ;  /* 0x02000000360d7fae */ /* 0x000fe200089a1016 */
[----:B------:R-:W-:-:S02]  /*5f60*/  LOP3.LUT R9, R2, 0x1c, RZ, 0xfc, !PT ;  /* 0x0000001c02097812 */ /* 0x000fc400078efcff */
[-C--:B------:R-:W-:Y:S01]  /*5f70*/  ISETP.GE.AND P6, PT, R12, R233.reuse, PT ;  /* 0x000000e90c00720c */ /* 0x080fe20003fc6270 */
[----:B------:R-:W-:Y:S01]  /*5f80*/  LDGSTS.E [R13+0x2008], desc[UR22][R56.64], P5 ;  /* 0x02008000380d7fae */ /* 0x000fe2000a9a1016 */
[----:B------:R-:W-:Y:S02]  /*5f90*/  LOP3.LUT R14, R2, 0x1e, RZ, 0xfc, !PT ;  /* 0x0000001e020e7812 */ /* 0x000fe400078efcff */
[----:B------:R-:W-:Y:S01]  /*5fa0*/  SEL R12, R11, RZ, !P3 ;  /* 0x000000ff0b0c7207 */ /* 0x000fe20005800000 */
[----:B------:R-:W-:Y:S01]  /*5fb0*/  LDGSTS.E [R13+0x4000], desc[UR22][R86.64], P2 ;  /* 0x04000000560d7fae */ /* 0x000fe200091a1016 */
[-C--:B------:R-:W-:Y:S02]  /*5fc0*/  ISETP.GE.AND P3, PT, R9, R233.reuse, PT ;  /* 0x000000e90900720c */ /* 0x080fe40003f66270 */
[----:B------:R-:W-:Y:S01]  /*5fd0*/  SEL R9, R11, RZ, !P6 ;  /* 0x000000ff0b097207 */ /* 0x000fe20007000000 */
[----:B------:R-:W-:Y:S01]  /*5fe0*/  LDGSTS.E [R13+0x4008], desc[UR22][R88.64], P4 ;  /* 0x04008000580d7fae */ /* 0x000fe2000a1a1016 */
[----:B------:R-:W-:-:S02]  /*5ff0*/  ISETP.GE.AND P6, PT, R14, R233, PT ;  /* 0x000000e90e00720c */ /* 0x000fc40003fc6270 */
[----:B------:R-:W-:Y:S02]  /*6000*/  LOP3.LUT R14, R2, 0x3e, RZ, 0xfc, !PT ;  /* 0x0000003e020e7812 */ /* 0x000fe400078efcff */
[----:B------:R-:W-:Y:S02]  /*6010*/  ISETP.NE.U32.AND P1, PT, R12, RZ, PT ;  /* 0x000000ff0c00720c */ /* 0x000fe40003f25070 */
[----:B------:R-:W-:Y:S02]  /*6020*/  LOP3.LUT R16, R2, 0x3c, RZ, 0xfc, !PT ;  /* 0x0000003c02107812 */ /* 0x000fe400078efcff */
[----:B------:R-:W-:Y:S02]  /*6030*/  SEL R12, R11, RZ, !P3 ;  /* 0x000000ff0b0c7207 */ /* 0x000fe40005800000 */
[----:B------:R-:W-:Y:S02]  /*6040*/  ISETP.NE.U32.AND P3, PT, R9, RZ, PT ;  /* 0x000000ff0900720c */ /* 0x000fe40003f65070 */
[----:B------:R-:W-:-:S02]  /*6050*/  SEL R9, R11, RZ, !P6 ;  /* 0x000000ff0b097207 */ /* 0x000fc40007000000 */
[-C--:B------:R-:W-:Y:S02]  /*6060*/  ISETP.GE.AND P4, PT, R14, R233.reuse, PT ;  /* 0x000000e90e00720c */ /* 0x080fe40003f86270 */
[----:B------:R-:W-:Y:S01]  /*6070*/  LOP3.LUT R15, R2, 0x5c, RZ, 0xfc, !PT ;  /* 0x0000005c020f7812 */ /* 0x000fe200078efcff */
[----:B------:R-:W-:Y:S01]  /*6080*/  LDGSTS.E [R13+0x6000], desc[UR22][R244.64], P1 ;  /* 0x06000000f40d7fae */ /* 0x000fe200089a1016 */
[----:B------:R-:W-:Y:S02]  /*6090*/  ISETP.GE.AND P2, PT, R16, R233, PT ;  /* 0x000000e91000720c */ /* 0x000fe40003f46270 */
[----:B------:R-:W-:Y:S02]  /*60a0*/  LOP3.LUT R14, R2, 0x5e, RZ, 0xfc, !PT ;  /* 0x0000005e020e7812 */ /* 0x000fe400078efcff */
[----:B------:R-:W-:Y:S01]  /*60b0*/  ISETP.NE.U32.AND P5, PT, R12, RZ, PT ;  /* 0x000000ff0c00720c */ /* 0x000fe20003fa5070 */
[----:B------:R2:W-:Y:S01]  /*60c0*/  LDGSTS.E [R13+0x6008], desc[UR22][R150.64], P3 ;  /* 0x06008000960d7fae */ /* 0x0005e200099a1016 */
[----:B------:R-:W-:-:S02]  /*60d0*/  ISETP.NE.U32.AND P6, PT, R9, RZ, PT ;  /* 0x000000ff0900720c */ /* 0x000fc40003fc5070 */
[C---:B------:R-:W-:Y:S02]  /*60e0*/  SEL R12, R11.reuse, RZ, !P2 ;  /* 0x000000ff0b0c7207 */ /* 0x040fe40005000000 */
[----:B------:R-:W-:Y:S02]  /*60f0*/  SEL R9, R11, RZ, !P4 ;  /* 0x000000ff0b097207 */ /* 0x000fe40006000000 */
[-C--:B------:R-:W-:Y:S02]  /*6100*/  ISETP.GE.AND P2, PT, R15, R233.reuse, PT ;  /* 0x000000e90f00720c */ /* 0x080fe40003f46270 */
[----:B------:R-:W-:Y:S02]  /*6110*/  ISETP.GE.AND P4, PT, R14, R233, PT ;  /* 0x000000e90e00720c */ /* 0x000fe40003f86270 */
[----:B------:R-:W3:Y:S01]  /*6120*/  LDL.LU.64 R14, [R1+0x10] ;  /* 0x00001000010e7983 */ /* 0x000ee20000300a00 */
[----:B------:R-:W-:-:S03]  /*6130*/  ISETP.NE.U32.AND P1, PT, R12, RZ, PT ;  /* 0x000000ff0c00720c */ /* 0x000fc60003f25070 */
[----:B------:R-:W4:Y:S01]  /*6140*/  LDL.LU.64 R16, [R1+0x18] ;  /* 0x0000180001107983 */ /* 0x000f220000300a00 */
[----:B------:R-:W-:Y:S02]  /*6150*/  SEL R12, R11, RZ, !P2 ;  /* 0x000000ff0b0c7207 */ /* 0x000fe40005000000 */
[----:B------:R-:W-:Y:S02]  /*6160*/  LOP3.LUT R147, R4, 0x70, RZ, 0x3c, !PT ;  /* 0x0000007004937812 */ /* 0x000fe400078e3cff */
[----:B------:R-:W-:-:S03]  /*6170*/  ISETP.NE.U32.AND P3, PT, R12, RZ, PT ;  /* 0x000000ff0c00720c */ /* 0x000fc60003f65070 */
[----:B------:R-:W-:Y:S01]  /*6180*/  VIADD R12, R147, UR7 ;  /* 0x00000007930c7c36 */ /* 0x000fe20008000000 */
[C---:B------:R-:W-:Y:S02]  /*6190*/  LOP3.LUT R149, R2.reuse, 0x7c, RZ, 0xfc, !PT ;  /* 0x0000007c02957812 */ /* 0x040fe400078efcff */
[----:B------:R-:W-:Y:S02]  /*61a0*/  LOP3.LUT R147, R2, 0x7e, RZ, 0xfc, !PT ;  /* 0x0000007e02937812 */ /* 0x000fe400078efcff */
[----:B------:R-:W-:Y:S01]  /*61b0*/  LDGSTS.E [R12], desc[UR22][R26.64], P5 ;  /* 0x000000001a0c7fae */ /* 0x000fe2000a9a1016 */
[----:B------:R-:W-:Y:S02]  /*61c0*/  ISETP.GE.AND P5, PT, R149, R233, PT ;  /* 0x000000e99500720c */ /* 0x000fe40003fa6270 */
[----:B------:R-:W-:Y:S01]  /*61d0*/  ISETP.NE.U32.AND P2, PT, R9, RZ, PT ;  /* 0x000000ff0900720c */ /* 0x000fe20003f45070 */
[----:B------:R-:W-:Y:S01]  /*61e0*/  LDGSTS.E [R12+0x8], desc[UR22][R28.64], P6 ;  /* 0x000080001c0c7fae */ /* 0x000fe2000b1a1016 */
[----:B------:R-:W-:-:S02]  /*61f0*/  SEL R9, R11, RZ, !P4 ;  /* 0x000000ff0b097207 */ /* 0x000fc40006000000 */
[-C--:B------:R-:W-:Y:S01]  /*6200*/  ISETP.GE.AND P6, PT, R147, R233.reuse, PT ;  /* 0x000000e99300720c */ /* 0x080fe20003fc6270 */
[----:B-1----:R-:W-:Y:S01]  /*6210*/  USHF.L.U32 UR4, UR17, 0x7, URZ ;  /* 0x0000000711047899 */ /* 0x002fe200080006ff */
[----:B------:R-:W-:Y:S01]  /*6220*/  SEL R147, R11, RZ, !P5 ;  /* 0x000000ff0b937207 */ /* 0x000fe20006800000 */
[----:B------:R-:W-:Y:S01]  /*6230*/  LDGSTS.E [R12+0x2000], desc[UR22][R58.64], P1 ;  /* 0x020000003a0c7fae */ /* 0x000fe200089a1016 */
[----:B------:R-:W-:Y:S02]  /*6240*/  ISETP.GE.AND P5, PT, R148, R233, PT ;  /* 0x000000e99400720c */ /* 0x000fe40003fa6270 */
[----:B------:R-:W-:Y:S02]  /*6250*/  ISETP.NE.U32.AND P4, PT, R9, RZ, PT ;  /* 0x000000ff0900720c */ /* 0x000fe40003f85070 */
[C---:B------:R-:W-:Y:S01]  /*6260*/  SEL R9, R11.reuse, RZ, !P6 ;  /* 0x000000ff0b097207 */ /* 0x040fe20007000000 */
[----:B------:R-:W-:Y:S01]  /*6270*/  LDGSTS.E [R12+0x2008], desc[UR22][R60.64], P2 ;  /* 0x020080003c0c7fae */ /* 0x000fe200091a1016 */
[----:B------:R-:W-:-:S02]  /*6280*/  SEL R11, R11, RZ, !P5 ;  /* 0x000000ff0b0b7207 */ /* 0x000fc40006800000 */
[----:B------:R-:W-:Y:S01]  /*6290*/  ISETP.NE.U32.AND P6, PT, R147, RZ, PT ;  /* 0x000000ff9300720c */ /* 0x000fe20003fc5070 */
[----:B------:R-:W-:Y:S01]  /*62a0*/  VIADD R163, R3, UR7 ;  /* 0x0000000703a37c36 */ /* 0x000fe20008000000 */
[----:B------:R-:W-:Y:S01]  /*62b0*/  ISETP.NE.U32.AND P5, PT, R9, RZ, PT ;  /* 0x000000ff0900720c */ /* 0x000fe20003fa5070 */
[----:B------:R-:W-:Y:S01]  /*62c0*/  IMAD.U32 R9, RZ, RZ, UR4 ;  /* 0x00000004ff097e24 */ /* 0x000fe2000f8e00ff */
[----:B------:R-:W-:Y:S01]  /*62d0*/  ISETP.NE.U32.AND P1, PT, R11, RZ, PT ;  /* 0x000000ff0b00720c */ /* 0x000fe20003f25070 */
[----:B------:R-:W-:Y:S01]  /*62e0*/  LDGSTS.E [R12+0x4000], desc[UR22][R90.64], P3 ;  /* 0x040000005a0c7fae */ /* 0x000fe200099a1016 */
[----:B------:R-:W-:Y:S01]  /*62f0*/  LOP3.LUT R148, R3, 0x10, RZ, 0x3c, !PT ;  /* 0x0000001003947812 */ /* 0x000fe200078e3cff */
[----:B--2---:R-:W-:Y:S02]  /*6300*/  IMAD.WIDE R150, R9, 0x4, R6 ;  /* 0x0000000409967825 */ /* 0x004fe400078e0206 */
[----:B------:R-:W-:Y:S02]  /*6310*/  LDGSTS.E [R12+0x4008], desc[UR22][R92.64], P4 ;  /* 0x040080005c0c7fae */ /* 0x000fe4000a1a1016 */
[----:B------:R-:W-:-:S02]  /*6320*/  VIADD R11, R148, UR7 ;  /* 0x00000007940b7c36 */ /* 0x000fc40008000000 */
[----:B------:R1:W-:Y:S01]  /*6330*/  STL.64 [R1+0x58], R150 ;  /* 0x0000589601007387 */ /* 0x0003e20000100a00 */
[----:B------:R-:W-:Y:S02]  /*6340*/  IMAD R148, R146, UR13, RZ ;  /* 0x0000000d92947c24 */ /* 0x000fe4000f8e02ff */
[----:B------:R-:W-:Y:S01]  /*6350*/  IMAD R152, R144, UR13, RZ ;  /* 0x0000000d90987c24 */ /* 0x000fe2000f8e02ff */
[----:B------:R2:W-:Y:S01]  /*6360*/  STL.64 [R1+0x278], R12 ;  /* 0x0002780c01007387 */ /* 0x0005e20000100a00 */
[----:B------:R-:W-:Y:S02]  /*6370*/  IMAD R165, R143, UR13, RZ ;  /* 0x0000000d8fa57c24 */ /* 0x000fe4000f8e02ff */
[----:B------:R-:W-:Y:S02]  /*6380*/  IMAD R164, R142, UR13, RZ ;  /* 0x0000000d8ea47c24 */ /* 0x000fe4000f8e02ff */
[----:B-1----:R-:W-:Y:S01]  /*6390*/  IMAD R150, R145, UR13, RZ ;  /* 0x0000000d91967c24 */ /* 0x002fe2000f8e02ff */
[----:B------:R-:W-:Y:S01]  /*63a0*/  LEA R144, P2, R165, R20, 0x2 ;  /* 0x00000014a5907211 */ /* 0x000fe200078410ff */
[----:B------:R-:W-:-:S02]  /*63b0*/  IMAD R10, R10, UR13, RZ ;  /* 0x0000000d0a0a7c24 */ /* 0x000fc4000f8e02ff */
[----:B--2---:R-:W-:Y:S01]  /*63c0*/  IMAD R13, R141, UR13, RZ ;  /* 0x0000000d8d0d7c24 */ /* 0x004fe2000f8e02ff */
[----:B------:R-:W-:Y:S01]  /*63d0*/  STL [R1+0x1e0], R148 ;  /* 0x0001e09401007387 */ /* 0x000fe20000100800 */
[----:B------:R-:W-:-:S03]  /*63e0*/  LEA R146, P4, R164, R20, 0x2 ;  /* 0x00000014a4927211 */ /* 0x000fc600078810ff */
[----:B------:R-:W-:Y:S01]  /*63f0*/  STL [R1+0x1d4], R150 ;  /* 0x0001d49601007387 */ /* 0x000fe20000100800 */
[----:B------:R-:W-:Y:S02]  /*6400*/  LOP3.LUT R162, R3, 0x20, RZ, 0x3c, !PT ;  /* 0x0000002003a27812 */ /* 0x000fe400078e3cff */
[-C--:B------:R-:W-:Y:S01]  /*6410*/  LEA.HI.X.SX32 R145, R165, R19.reuse, 0x2, P2 ;  /* 0x00000013a5917211 */ /* 0x080fe200010f16ff */
[----:B------:R-:W-:Y:S01]  /*6420*/  STL [R1+0x1c4], R152 ;  /* 0x0001c49801007387 */ /* 0x000fe20000100800 */
[----:B------:R-:W-:-:S03]  /*6430*/  LEA.HI.X.SX32 R147, R164, R19, 0x2, P4 ;  /* 0x00000013a4937211 */ /* 0x000fc600020f16ff */
[----:B------:R-:W-:Y:S04]  /*6440*/  STL [R1+0x1ac], R165 ;  /* 0x0001aca501007387 */ /* 0x000fe80000100800 */
[----:B------:R1:W-:Y:S04]  /*6450*/  STL [R1+0x188], R164 ;  /* 0x000188a401007387 */ /* 0x0003e80000100800 */
[----:B------:R-:W-:Y:S01]  /*6460*/  STL [R1+0x170], R13 ;  /* 0x0001700d01007387 */ /* 0x000fe20000100800 */
[----:B------:R-:W-:Y:S02]  /*6470*/  IMAD R166, R159, UR13, RZ ;  /* 0x0000000d9fa67c24 */ /* 0x000fe4000f8e02ff */
[----:B------:R-:W-:-:S02]  /*6480*/  IMAD R177, R157, UR13, RZ ;  /* 0x0000000d9db17c24 */ /* 0x000fc4000f8e02ff */
[----:B------:R-:W-:Y:S02]  /*6490*/  IMAD R176, R156, UR13, RZ ;  /* 0x0000000d9cb07c24 */ /* 0x000fe4000f8e02ff */
[----:B-1----:R-:W-:Y:S02]  /*64a0*/  IMAD R164, R160, UR13, RZ ;  /* 0x0000000da0a47c24 */ /* 0x002fe4000f8e02ff */
[----:B------:R-:W-:Y:S01]  /*64b0*/  IMAD R178, R158, UR13, RZ ;  /* 0x0000000d9eb27c24 */ /* 0x000fe2000f8e02ff */
[----:B------:R-:W-:Y:S01]  /*64c0*/  LEA R160, P4, R177, R20, 0x2 ;  /* 0x00000014b1a07211 */ /* 0x000fe200078810ff */
[----:B------:R-:W-:-:S03]  /*64d0*/  IMAD R175, R155, UR13, RZ ;  /* 0x0000000d9baf7c24 */ /* 0x000fc6000f8e02ff */
[----:B------:R-:W-:-:S04]  /*64e0*/  LEA R158, P2, R178, R20, 0x2 ;  /* 0x00000014b29e7211 */ /* 0x000fc800078410ff */
[----:B------:R-:W-:Y:S01]  /*64f0*/  LEA.HI.X.SX32 R159, R178, R19, 0x2, P2 ;  /* 0x00000013b29f7211 */ /* 0x000fe200010f16ff */
[----:B------:R-:W-:Y:S02]  /*6500*/  IMAD R180, R172, UR13, RZ ;  /* 0x0000000dacb47c24 */ /* 0x000fe4000f8e02ff */
[----:B------:R-:W-:Y:S02]  /*6510*/  IMAD R191, R169, UR13, RZ ;  /* 0x0000000da9bf7c24 */ /* 0x000fe4000f8e02ff */
[----:B------:R-:W-:Y:S02]  /*6520*/  IMAD R193, R171, UR13, RZ ;  /* 0x0000000dabc17c24 */ /* 0x000fe4000f8e02ff */
[----:B------:R-:W-:Y:S02]  /*6530*/  IMAD R192, R170, UR13, RZ ;  /* 0x0000000daac07c24 */ /* 0x000fe4000f8e02ff */
[----:B------:R-:W-:Y:S01]  /*6540*/  IMAD R8, R8, UR13, RZ ;  /* 0x0000000d08087c24 */ /* 0x000fe2000f8e02ff */
[----:B------:R-:W-:Y:S01]  /*6550*/  LEA R172, P2, R193, R20, 0x2 ;  /* 0x00000014c1ac7211 */ /* 0x000fe200078410ff */
[----:B------:R-:W-:-:S02]  /*6560*/  IMAD.U32 R190, RZ, RZ, UR4 ;  /* 0x00000004ffbe7e24 */ /* 0x000fc4000f8e00ff */
[----:B------:R-:W-:Y:S02]  /*6570*/  IMAD R205, R182, UR13, RZ ;  /* 0x0000000db6cd7c24 */ /* 0x000fe4000f8e02ff */
[----:B------:R-:W-:Y:S02]  /*6580*/  IMAD R207, R184, UR13, RZ ;  /* 0x0000000db8cf7c24 */ /* 0x000fe4000f8e02ff */
[----:B------:R-:W-:Y:S02]  /*6590*/  IMAD R203, R188, UR13, RZ ;  /* 0x0000000dbccb7c24 */ /* 0x000fe4000f8e02ff */
[----:B------:R-:W-:Y:S02]  /*65a0*/  IMAD R206, R183, UR13, RZ ;  /* 0x0000000db7ce7c24 */ /* 0x000fe4000f8e02ff */
[----:B------:R-:W-:Y:S02]  /*65b0*/  IMAD R204, R187, UR13, RZ ;  /* 0x0000000dbbcc7c24 */ /* 0x000fe4000f8e02ff */
[----:B------:R-:W-:-:S02]  /*65c0*/  IMAD.U32 R202, RZ, RZ, UR4 ;  /* 0x00000004ffca7e24 */ /* 0x000fc4000f8e00ff */
[----:B------:R-:W-:Y:S02]  /*65d0*/  IMAD R227, R196, UR13, RZ ;  /* 0x0000000dc4e37c24 */ /* 0x000fe4000f8e02ff */
[----:B------:R-:W-:Y:S02]  /*65e0*/  IMAD R217, R199, UR13, RZ ;  /* 0x0000000dc7d97c24 */ /* 0x000fe4000f8e02ff */
[----:B------:R-:W-:Y:S02]  /*65f0*/  IMAD R216, R200, UR13, RZ ;  /* 0x0000000dc8d87c24 */ /* 0x000fe4000f8e02ff */
[----:B------:R-:W-:Y:S02]  /*6600*/  IMAD R219, R197, UR13, RZ ;  /* 0x0000000dc5db7c24 */ /* 0x000fe4000f8e02ff */
[----:B------:R-:W-:Y:S02]  /*6610*/  IMAD R218, R198, UR13, RZ ;  /* 0x0000000dc6da7c24 */ /* 0x000fe4000f8e02ff */
[----:B------:R-:W-:-:S02]  /*6620*/  IMAD R229, R210, UR13, RZ ;  /* 0x0000000dd2e57c24 */ /* 0x000fc4000f8e02ff */
[----:B------:R-:W-:Y:S02]  /*6630*/  IMAD R228, R211, UR13, RZ ;  /* 0x0000000dd3e47c24 */ /* 0x000fe4000f8e02ff */
[----:B------:R-:W-:Y:S02]  /*6640*/  IMAD R226, R226, UR13, RZ ;  /* 0x0000000de2e27c24 */ /* 0x000fe4000f8e02ff */
[----:B------:R-:W-:Y:S02]  /*6650*/  IMAD R235, R222, UR13, RZ ;  /* 0x0000000ddeeb7c24 */ /* 0x000fe4000f8e02ff */
[----:B------:R-:W-:Y:S02]  /*6660*/  IMAD R5, R5, UR13, RZ ;  /* 0x0000000d05057c24 */ /* 0x000fe4000f8e02ff */
[----:B------:R-:W-:Y:S01]  /*6670*/  IMAD.U32 R240, RZ, RZ, UR4 ;  /* 0x00000004fff07e24 */ /* 0x000fe2000f8e00ff */
[----:B---3--:R-:W-:Y:S04]  /*6680*/  LDGSTS.E [R12+0x6000], desc[UR22][R14.64], P6 ;  /* 0x060000000e0c7fae */ /* 0x008fe8000b1a1016 */
[----:B----4-:R1:W-:Y:S04]  /*6690*/  LDGSTS.E [R12+0x6008], desc[UR22][R16.64], P5 ;  /* 0x06008000100c7fae */ /* 0x0103e8000a9a1016 */
[----:B------:R-:W0:Y:S01]  /*66a0*/  LDGDEPBAR ;  /* 0x00000000000079af */ /* 0x000e220000000000 */
[----:B------:R-:W-:-:S03]  /*66b0*/  LEA R142, P5, R152, R20, 0x2 ;  /* 0x00000014988e7211 */ /* 0x000fc600078a10ff */
[----:B------:R2:W-:Y:S01]  /*66c0*/  LDGSTS.E [R163+0x18000], desc[UR22][R6.64], P1 ;  /* 0x1800000006a37fae */ /* 0x0005e200089a1016 */
[----:B-1----:R-:W-:Y:S01]  /*66d0*/  IMAD R12, R140, UR13, RZ ;  /* 0x0000000d8c0c7c24 */ /* 0x002fe2000f8e02ff */
[-C--:B------:R-:W-:Y:S02]  /*66e0*/  LEA R140, P6, R150, R20.reuse, 0x2 ;  /* 0x00000014968c7211 */ /* 0x080fe400078c10ff */
[-C--:B--2---:R-:W-:Y:S02]  /*66f0*/  LEA R6, P3, R148, R20.reuse, 0x2 ;  /* 0x0000001494067211 */ /* 0x084fe400078610ff */
[-C--:B------:R-:W-:Y:S02]  /*6700*/  LEA.HI.X.SX32 R141, R150, R19.reuse, 0x2, P6 ;  /* 0x00000013968d7211 */ /* 0x080fe400030f16ff */
[----:B------:R-:W-:Y:S02]  /*6710*/  LEA.HI.X.SX32 R7, R148, R19, 0x2, P3 ;  /* 0x0000001394077211 */ /* 0x000fe400018f16ff */
[----:B------:R-:W-:-:S02]  /*6720*/  LEA R148, P3, R13, R20, 0x2 ;  /* 0x000000140d947211 */ /* 0x000fc400078610ff */
[-C--:B------:R-:W-:Y:S01]  /*6730*/  LEA.HI.X.SX32 R143, R152, R19.reuse, 0x2, P5 ;  /* 0x00000013988f7211 */ /* 0x080fe200028f16ff */
[----:B------:R1:W-:Y:S01]  /*6740*/  STL [R1+0x15c], R12 ;  /* 0x00015c0c01007387 */ /* 0x0003e20000100800 */
[-C--:B------:R-:W-:Y:S02]  /*6750*/  LEA R150, P6, R12, R20.reuse, 0x2 ;  /* 0x000000140c967211 */ /* 0x080fe400078c10ff */
[----:B------:R-:W-:Y:S01]  /*6760*/  LEA R152, P5, R10, R20, 0x2 ;  /* 0x000000140a987211 */ /* 0x000fe200078a10ff */
[----:B------:R-:W-:Y:S01]  /*6770*/  LDGSTS.E [R163+0x18400], desc[UR22][R140.64], P1 ;  /* 0x184000008ca37fae */ /* 0x000fe200089a1016 */
[-C--:B------:R-:W-:Y:S02]  /*6780*/  LEA.HI.X.SX32 R149, R13, R19.reuse, 0x2, P3 ;  /* 0x000000130d957211 */ /* 0x080fe400018f16ff */
[-C--:B------:R-:W-:Y:S01]  /*6790*/  LEA.HI.X.SX32 R151, R12, R19.reuse, 0x2, P6 ;  /* 0x000000130c977211 */ /* 0x080fe200030f16ff */
[----:B------:R2:W-:Y:S01]  /*67a0*/  STL [R1+0x158], R10 ;  /* 0x0001580a01007387 */ /* 0x0005e20000100800 */
[----:B------:R-:W-:-:S03]  /*67b0*/  LEA.HI.X.SX32 R153, R10, R19, 0x2, P5 ;  /* 0x000000130a997211 */ /* 0x000fc600028f16ff */
[----:B------:R-:W-:Y:S01]  /*67c0*/  LDGSTS.E [R163+0x18800], desc[UR22][R142.64], P1 ;  /* 0x188000008ea37fae */ /* 0x000fe200089a1016 */
[----:B-1----:R-:W-:-:S03]  /*67d0*/  IMAD.WIDE R12, R9, 0x4, R6 ;  /* 0x00000004090c7825 */ /* 0x002fc600078e0206 */
[----:B------:R-:W-:Y:S01]  /*67e0*/  LDGSTS.E [R163+0x18c00], desc[UR22][R144.64], P1 ;  /* 0x18c0000090a37fae */ /* 0x000fe200089a1016 */
[----:B--2---:R-:W-:-:S03]  /*67f0*/  VIADD R10, R162, UR7 ;  /* 0x00000007a20a7c36 */ /* 0x004fc60008000000 */
[----:B------:R-:W-:Y:S01]  /*6800*/  LDGSTS.E [R163+0x19000], desc[UR22][R146.64], P1 ;  /* 0x1900000092a37fae */ /* 0x000fe200089a1016 */
[----:B------:R-:W-:-:S03]  /*6810*/  IMAD R162, R161, UR13, RZ ;  /* 0x0000000da1a27c24 */ /* 0x000fc6000f8e02ff */
[----:B------:R-:W-:Y:S04]  /*6820*/  LDGSTS.E [R163+0x19400], desc[UR22][R148.64], P1 ;  /* 0x1940000094a37fae */ /* 0x000fe800089a1016 */
[----:B------:R-:W-:Y:S04]  /*6830*/  LDGSTS.E [R163+0x19800], desc[UR22][R150.64], P1 ;  /* 0x1980000096a37fae */ /* 0x000fe800089a1016 */
[----:B------:R-:W-:Y:S04]  /*6840*/  LDGSTS.E [R163+0x19c00], desc[UR22][R152.64], P1 ;  /* 0x19c0000098a37fae */ /* 0x000fe800089a1016 */
[----:B------:R1:W-:Y:S01]  /*6850*/  LDGSTS.E [R11+0x18080], desc[UR22][R6.64], P1 ;  /* 0x18080000060b7fae */ /* 0x0003e200089a1016 */
[----:B------:R-:W-:-:S03]  /*6860*/  LEA R156, P5, R166, R20, 0x2 ;  /* 0x00000014a69c7211 */ /* 0x000fc600078a10ff */
[----:B------:R2:W-:Y:S04]  /*6870*/  STL.64 [R1+0x50], R12 ;  /* 0x0000500c01007387 */ /* 0x0005e80000100a00 */
[----:B------:R3:W-:Y:S01]  /*6880*/  STL [R1+0x1dc], R162 ;  /* 0x0001dca201007387 */ /* 0x0007e20000100800 */
[----:B-1----:R-:W-:-:S03]  /*6890*/  LEA R6, P3, R162, R20, 0x2 ;  /* 0x00000014a2067211 */ /* 0x002fc600078610ff */
[----:B------:R1:W-:Y:S01]  /*68a0*/  STL [R1+0x1d0], R164 ;  /* 0x0001d0a401007387 */ /* 0x0003e20000100800 */
[----:B--2---:R-:W-:Y:S01]  /*68b0*/  IMAD R12, R154, UR13, RZ ;  /* 0x0000000d9a0c7c24 */ /* 0x004fe2000f8e02ff */
[-C--:B------:R-:W-:Y:S02]  /*68c0*/  LEA R154, P6, R164, R20.reuse, 0x2 ;  /* 0x00000014a49a7211 */ /* 0x080fe400078c10ff */
[-C--:B------:R-:W-:Y:S01]  /*68d0*/  LEA.HI.X.SX32 R7, R162, R19.reuse, 0x2, P3 ;  /* 0x00000013a2077211 */ /* 0x080fe200018f16ff */
[----:B------:R2:W-:Y:S01]  /*68e0*/  STL [R1+0x1bc], R166 ;  /* 0x0001bca601007387 */ /* 0x0005e20000100800 */
[-C--:B---3--:R-:W-:Y:S02]  /*68f0*/  LEA R162, P3, R176, R20.reuse, 0x2 ;  /* 0x00000014b0a27211 */ /* 0x088fe400078610ff */
[----:B------:R-:W-:Y:S01]  /*6900*/  LEA.HI.X.SX32 R155, R164, R19, 0x2, P6 ;  /* 0x00000013a49b7211 */ /* 0x000fe200030f16ff */
[----:B------:R-:W-:Y:S01]  /*6910*/  STL [R1+0x19c], R178 ;  /* 0x00019cb201007387 */ /* 0x000fe20000100800 */
[----:B-1----:R-:W-:-:S02]  /*6920*/  LEA R164, P6, R175, R20, 0x2 ;  /* 0x00000014afa47211 */ /* 0x002fc400078c10ff */
[-C--:B------:R-:W-:Y:S01]  /*6930*/  LEA.HI.X.SX32 R157, R166, R19.reuse, 0x2, P5 ;  /* 0x00000013a69d7211 */ /* 0x080fe200028f16ff */
[----:B------:R-:W-:Y:S01]  /*6940*/  STL [R1+0x180], R177 ;  /* 0x000180b101007387 */ /* 0x000fe20000100800 */
[-C--:B------:R-:W-:Y:S02]  /*6950*/  LEA.HI.X.SX32 R161, R177, R19.reuse, 0x2, P4 ;  /* 0x00000013b1a17211 */ /* 0x080fe400020f16ff */
[-C--:B------:R-:W-:Y:S01]  /*6960*/  LEA.HI.X.SX32 R163, R176, R19.reuse, 0x2, P3 ;  /* 0x00000013b0a37211 */ /* 0x080fe200018f16ff */
[----:B------:R1:W-:Y:S01]  /*6970*/  STL [R1+0x164], R176 ;  /* 0x000164b001007387 */ /* 0x0003e20000100800 */
[C---:B--2---:R-:W-:Y:S02]  /*6980*/  LEA R166, P5, R12.reuse, R20, 0x2 ;  /* 0x000000140ca67211 */ /* 0x044fe400078a10ff */
[-C--:B------:R-:W-:Y:S01]  /*6990*/  LEA.HI.X.SX32 R165, R175, R19.reuse, 0x2, P6 ;  /* 0x00000013afa57211 */ /* 0x080fe200030f16ff */
[----:B------:R-:W-:Y:S01]  /*69a0*/  STL [R1+0x154], R175 ;  /* 0x000154af01007387 */ /* 0x000fe20000100800 */
[----:B------:R-:W-:-:S03]  /*69b0*/  LEA.HI.X.SX32 R167, R12, R19, 0x2, P5 ;  /* 0x000000130ca77211 */ /* 0x000fc600028f16ff */
[----:B------:R-:W-:Y:S01]  /*69c0*/  LDGSTS.E [R11+0x18480], desc[UR22][R154.64], P1 ;  /* 0x184800009a0b7fae */ /* 0x000fe200089a1016 */
[----:B-1----:R-:W-:-:S03]  /*69d0*/  IMAD.WIDE R176, R9, 0x4, R6 ;  /* 0x0000000409b07825 */ /* 0x002fc600078e0206 */
[----:B------:R-:W-:Y:S04]  /*69e0*/  STL [R1+0x150], R12 ;  /* 0x0001500c01007387 */ /* 0x000fe80000100800 */
[----:B------:R-:W-:Y:S01]  /*69f0*/  LDGSTS.E [R11+0x18880], desc[UR22][R156.64], P1 ;  /* 0x188800009c0b7fae */ /* 0x000fe200089a1016 */
[----:B------:R-:W-:-:S03]  /*6a00*/  LOP3.LUT R13, R3, 0x30, RZ, 0x3c, !PT ;  /* 0x00000030030d7812 */ /* 0x000fc600078e3cff */
[----:B------:R1:W-:Y:S04]  /*6a10*/  STL.64 [R1+0x48], R176 ;  /* 0x000048b001007387 */ /* 0x0003e80000100a00 */
[----:B------:R-:W-:Y:S04]  /*6a20*/  LDGSTS.E [R11+0x18c80], desc[UR22][R158.64], P1 ;  /* 0x18c800009e0b7fae */ /* 0x000fe800089a1016 */
[----:B------:R-:W-:Y:S01]  /*6a30*/  LDGSTS.E [R11+0x19080], desc[UR22][R160.64], P1 ;  /* 0x19080000a00b7fae */ /* 0x000fe200089a1016 */
[----:B-1----:R-:W-:-:S03]  /*6a40*/  IMAD R176, R174, UR13, RZ ;  /* 0x0000000daeb07c24 */ /* 0x002fc6000f8e02ff */
[----:B------:R-:W-:Y:S01]  /*6a50*/  LDGSTS.E [R11+0x19480], desc[UR22][R162.64], P1 ;  /* 0x19480000a20b7fae */ /* 0x000fe200089a1016 */
[----:B------:R-:W-:-:S03]  /*6a60*/  IMAD R178, R173, UR13, RZ ;  /* 0x0000000dadb27c24 */ /* 0x000fc6000f8e02ff */
[----:B------:R-:W-:Y:S04]  /*6a70*/  LDGSTS.E [R11+0x19880], desc[UR22][R164.64], P1 ;  /* 0x19880000a40b7fae */ /* 0x000fe800089a1016 */
[----:B------:R-:W-:Y:S01]  /*6a80*/  LDGSTS.E [R11+0x19c80], desc[UR22][R166.64], P1 ;  /* 0x19c80000a60b7fae */ /* 0x000fe200089a1016 */
[----:B------:R-:W-:-:S03]  /*6a90*/  VIADD R9, R13, UR7 ;  /* 0x000000070d097c36 */ /* 0x000fc60008000000 */
[----:B------:R1:W-:Y:S01]  /*6aa0*/  LDGSTS.E [R10+0x18100], desc[UR22][R6.64], P1 ;  /* 0x18100000060a7fae */ /* 0x0003e200089a1016 */
[----:B------:R-:W-:Y:S01]  /*6ab0*/  IMAD R13, R168, UR13, RZ ;  /* 0x0000000da80d7c24 */ /* 0x000fe2000f8e02ff */
[-C--:B------:R-:W-:Y:S02]  /*6ac0*/  LEA R168, P6, R178, R20.reuse, 0x2 ;  /* 0x00000014b2a87211 */ /* 0x080fe400078c10ff */
[----:B------:R2:W-:Y:S01]  /*6ad0*/  STL [R1+0x1d8], R176 ;  /* 0x0001d8b001007387 */ /* 0x0005e20000100800 */
[-C--:B------:R-:W-:Y:S02]  /*6ae0*/  LEA R170, P5, R180, R20.reuse, 0x2 ;  /* 0x00000014b4aa7211 */ /* 0x080fe400078a10ff */
[CC--:B-1----:R-:W-:Y:S01]  /*6af0*/  LEA R6, P3, R176.reuse, R20.reuse, 0x2 ;  /* 0x00000014b0067211 */ /* 0x0c2fe200078610ff */
[----:B------:R1:W-:Y:S03]  /*6b00*/  STL [R1+0x1c8], R178 ;  /* 0x0001c8b201007387 */ /* 0x0003e60000100800 */
[----:B------:R-:W-:Y:S01]  /*6b10*/  LEA.HI.X.SX32 R7, R176, R19, 0x2, P3 ;  /* 0x00000013b0077211 */ /* 0x000fe200018f16ff */
[----:B------:R3:W-:Y:S01]  /*6b20*/  STL [R1+0x1b4], R180 ;  /* 0x0001b4b401007387 */ /* 0x0007e20000100800 */
[----:B--2---:R-:W-:-:S02]  /*6b30*/  LEA R176, P3, R191, R20, 0x2 ;  /* 0x00000014bfb07211 */ /* 0x004fc400078610ff */
[-C--:B------:R-:W-:Y:S01]  /*6b40*/  LEA R174, P4, R192, R20.reuse, 0x2 ;  /* 0x00000014c0ae7211 */ /* 0x080fe200078810ff */
[----:B------:R-:W-:Y:S01]  /*6b50*/  STL [R1+0x194], R193 ;  /* 0x000194c101007387 */ /* 0x000fe20000100800 */
[-C--:B------:R-:W-:Y:S02]  /*6b60*/  LEA.HI.X.SX32 R169, R178, R19.reuse, 0x2, P6 ;  /* 0x00000013b2a97211 */ /* 0x080fe400030f16ff */
[-C--:B-1----:R-:W-:Y:S01]  /*6b70*/  LEA R178, P6, R13, R20.reuse, 0x2 ;  /* 0x000000140db27211 */ /* 0x082fe200078c10ff */
[----:B------:R-:W-:Y:S01]  /*6b80*/  STL [R1+0x178], R192 ;  /* 0x000178c001007387 */ /* 0x000fe20000100800 */
[-C--:B------:R-:W-:Y:S02]  /*6b90*/  LEA.HI.X.SX32 R171, R180, R19.reuse, 0x2, P5 ;  /* 0x00000013b4ab7211 */ /* 0x080fe400028f16ff */
[----:B------:R-:W-:Y:S01]  /*6ba0*/  LEA.HI.X.SX32 R177, R191, R19, 0x2, P3 ;  /* 0x00000013bfb17211 */ /* 0x000fe200018f16ff */
[----:B------:R1:W-:Y:S01]  /*6bb0*/  STL [R1+0x14c], R191 ;  /* 0x00014cbf01007387 */ /* 0x0003e20000100800 */
[----:B---3--:R-:W-:-:S02]  /*6bc0*/  LEA R180, P5, R8, R20, 0x2 ;  /* 0x0000001408b47211 */ /* 0x008fc400078a10ff */
[-C--:B------:R-:W-:Y:S02]  /*6bd0*/  LEA.HI.X.SX32 R173, R193, R19.reuse, 0x2, P2 ;  /* 0x00000013c1ad7211 */ /* 0x080fe400010f16ff */
[-C--:B------:R-:W-:Y:S01]  /*6be0*/  LEA.HI.X.SX32 R175, R192, R19.reuse, 0x2, P4 ;  /* 0x00000013c0af7211 */ /* 0x080fe200020f16ff */
[----:B------:R-:W-:Y:S01]  /*6bf0*/  STL [R1+0x148], R13 ;  /* 0x0001480d01007387 */ /* 0x000fe20000100800 */
[-C--:B------:R-:W-:Y:S01]  /*6c00*/  LEA.HI.X.SX32 R179, R13, R19.reuse, 0x2, P6 ;  /* 0x000000130db37211 */ /* 0x080fe200030f16ff */
[----:B-1----:R-:W-:Y:S02]  /*6c10*/  IMAD.WIDE R190, R190, 0x4, R6 ;  /* 0x00000004bebe7825 */ /* 0x002fe400078e0206 */
[----:B------:R-:W-:Y:S01]  /*6c20*/  LDGSTS.E [R10+0x18500], desc[UR22][R168.64], P1 ;  /* 0x18500000a80a7fae */ /* 0x000fe200089a1016 */
[----:B------:R-:W-:Y:S01]  /*6c30*/  LEA.HI.X.SX32 R181, R8, R19, 0x2, P5 ;  /* 0x0000001308b57211 */ /* 0x000fe200028f16ff */
[----:B------:R-:W-:Y:S02]  /*6c40*/  IMAD R192, R185, UR13, RZ ;  /* 0x0000000db9c07c24 */ /* 0x000fe4000f8e02ff */
[----:B------:R-:W-:Y:S04]  /*6c50*/  STL [R1+0x144], R8 ;  /* 0x0001440801007387 */ /* 0x000fe80000100800 */
[----:B------:R-:W-:Y:S04]  /*6c60*/  LDGSTS.E [R10+0x18900], desc[UR22][R170.64], P1 ;  /* 0x18900000aa0a7fae */ /* 0x000fe800089a1016 */
[----:B------:R1:W-:Y:S04]  /*6c70*/  STL.64 [R1+0x40], R190 ;  /* 0x000040be01007387 */ /* 0x0003e80000100a00 */
[----:B------:R-:W-:Y:S04]  /*6c80*/  LDGSTS.E [R10+0x18d00], desc[UR22][R172.64], P1 ;  /* 0x18d00000ac0a7fae */ /* 0x000fe800089a1016 */
[----:B------:R-:W-:Y:S01]  /*6c90*/  LDGSTS.E [R10+0x19100], desc[UR22][R174.64], P1 ;  /* 0x19100000ae0a7fae */ /* 0x000fe200089a1016 */
[----:B-1----:R-:W-:-:S03]  /*6ca0*/  IMAD R190, R186, UR13, RZ ;  /* 0x0000000dbabe7c24 */ /* 0x002fc6000f8e02ff */
[----:B------:R-:W-:Y:S01]  /*6cb0*/  LDGSTS.E [R10+0x19500], desc[UR22][R176.64], P1 ;  /* 0x19500000b00a7fae */ /* 0x000fe200089a1016 */
[----:B------:R-:W-:-:S03]  /*6cc0*/  LEA R182, P6, R192, R20, 0x2 ;  /* 0x00000014c0b67211 */ /* 0x000fc600078c10ff */
[----:B------:R-:W-:Y:S04]  /*6cd0*/  LDGSTS.E [R10+0x19900], desc[UR22][R178.64], P1 ;  /* 0x19900000b20a7fae */ /* 0x000fe800089a1016 */
[----:B------:R-:W-:Y:S01]  /*6ce0*/  LDGSTS.E [R10+0x19d00], desc[UR22][R180.64], P1 ;  /* 0x19d00000b40a7fae */ /* 0x000fe200089a1016 */
[----:B------:R-:W-:-:S03]  /*6cf0*/  LOP3.LUT R12, R3, 0x40, RZ, 0x3c, !PT ;  /* 0x00000040030c7812 */ /* 0x000fc600078e3cff */
[----:B------:R1:W-:Y:S01]  /*6d00*/  LDGSTS.E [R9+0x18180], desc[UR22][R6.64], P1 ;  /* 0x1818000006097fae */ /* 0x0003e200089a1016 */
[----:B------:R-:W-:-:S03]  /*6d10*/  LEA.HI.X.SX32 R183, R192, R19, 0x2, P6 ;  /* 0x00000013c0b77211 */ /* 0x000fc600030f16ff */
[----:B------:R-:W-:Y:S04]  /*6d20*/  STL [R1+0x1cc], R190 ;  /* 0x0001ccbe01007387 */ /* 0x000fe80000100800 */
[----:B------:R2:W-:Y:S01]  /*6d30*/  STL [R1+0x1b8], R192 ;  /* 0x0001b8c001007387 */ /* 0x0005e20000100800 */
[----:B-1----:R-:W-:-:S03]  /*6d40*/  LEA R6, P3, R190, R20, 0x2 ;  /* 0x00000014be067211 */ /* 0x002fc600078610ff */
[----:B------:R-:W-:Y:S01]  /*6d50*/  STL [R1+0x1a4], R207 ;  /* 0x0001a4cf01007387 */ /* 0x000fe20000100800 */
[----:B------:R-:W-:-:S03]  /*6d60*/  LEA.HI.X.SX32 R7, R190, R19, 0x2, P3 ;  /* 0x00000013be077211 */ /* 0x000fc600018f16ff */
[----:B------:R-:W-:Y:S01]  /*6d70*/  STL [R1+0x18c], R206 ;  /* 0x00018cce01007387 */ /* 0x000fe20000100800 */
[-C--:B--2---:R-:W-:Y:S01]  /*6d80*/  LEA R192, P6, R203, R20.reuse, 0x2 ;  /* 0x00000014cbc07211 */ /* 0x084fe200078c10ff */
[----:B------:R-:W-:Y:S02]  /*6d90*/  VIADD R8, R12, UR7 ;  /* 0x000000070c087c36 */ /* 0x000fe40008000000 */
[----:B------:R-:W-:Y:S01]  /*6da0*/  STL [R1+0x16c], R205 ;  /* 0x00016ccd01007387 */ /* 0x000fe20000100800 */
[----:B------:R-:W-:Y:S01]  /*6db0*/  IMAD R12, R189, UR13, RZ ;  /* 0x0000000dbd0c7c24 */ /* 0x000fe2000f8e02ff */
[----:B------:R-:W-:Y:S02]  /*6dc0*/  LEA.HI.X.SX32 R193, R203, R19, 0x2, P6 ;  /* 0x00000013cbc17211 */ /* 0x000fe400030f16ff */
[----:B------:R-:W-:Y:S01]  /*6dd0*/  STL [R1+0x140], R204 ;  /* 0x000140cc01007387 */ /* 0x000fe20000100800 */
[----:B------:R-:W-:-:S03]  /*6de0*/  LEA R184, P5, R207, R20, 0x2 ;  /* 0x00000014cfb87211 */ /* 0x000fc600078a10ff */
[----:B------:R1:W-:Y:S01]  /*6df0*/  STL [R1+0x13c], R203 ;  /* 0x00013ccb01007387 */ /* 0x0003e20000100800 */
[-C--:B------:R-:W-:Y:S02]  /*6e00*/  LEA R186, P2, R206, R20.reuse, 0x2 ;  /* 0x00000014ceba7211 */ /* 0x080fe400078410ff */
[-C--:B------:R-:W-:Y:S02]  /*6e10*/  LEA R190, P3, R204, R20.reuse, 0x2 ;  /* 0x00000014ccbe7211 */ /* 0x080fe400078610ff */
[-C--:B------:R-:W-:Y:S01]  /*6e20*/  LEA R188, P4, R205, R20.reuse, 0x2 ;  /* 0x00000014cdbc7211 */ /* 0x080fe200078810ff */
[----:B------:R-:W-:Y:S01]  /*6e30*/  STL [R1+0x138], R12 ;  /* 0x0001380c01007387 */ /* 0x000fe20000100800 */
[----:B-1----:R-:W-:Y:S01]  /*6e40*/  IMAD.WIDE R202, R202, 0x4, R6 ;  /* 0x00000004caca7825 */ /* 0x002fe200078e0206 */
[----:B------:R-:W-:Y:S02]  /*6e50*/  LEA.HI.X.SX32 R185, R207, R19, 0x2, P5 ;  /* 0x00000013cfb97211 */ /* 0x000fe400028f16ff */
[----:B------:R-:W-:Y:S01]  /*6e60*/  LDGSTS.E [R9+0x18580], desc[UR22][R182.64], P1 ;  /* 0x18580000b6097fae */ /* 0x000fe200089a1016 */
[----:B------:R-:W-:-:S02]  /*6e70*/  LEA R236, P5, R12, R20, 0x2 ;  /* 0x000000140cec7211 */ /* 0x000fc400078a10ff */
[-C--:B------:R-:W-:Y:S01]  /*6e80*/  LEA.HI.X.SX32 R187, R206, R19.reuse, 0x2, P2 ;  /* 0x00000013cebb7211 */ /* 0x080fe200010f16ff */
[----:B------:R1:W-:Y:S01]  /*6e90*/  STL.64 [R1+0xb0], R202 ;  /* 0x0000b0ca01007387 */ /* 0x0003e20000100a00 */
[-C--:B------:R-:W-:Y:S01]  /*6ea0*/  LEA.HI.X.SX32 R191, R204, R19.reuse, 0x2, P3 ;  /* 0x00000013ccbf7211 */ /* 0x080fe200018f16ff */
[----:B------:R-:W-:Y:S01]  /*6eb0*/  IMAD R204, R195, UR13, RZ ;  /* 0x0000000dc3cc7c24 */ /* 0x000fe2000f8e02ff */
[-C--:B------:R-:W-:Y:S01]  /*6ec0*/  LEA.HI.X.SX32 R189, R205, R19.reuse, 0x2, P4 ;  /* 0x00000013cdbd7211 */ /* 0x080fe200020f16ff */
[----:B------:R-:W-:Y:S01]  /*6ed0*/  LDGSTS.E [R9+0x18980], desc[UR22][R184.64], P1 ;  /* 0x18980000b8097fae */ /* 0x000fe200089a1016 */
[----:B------:R-:W-:Y:S02]  /*6ee0*/  LEA.HI.X.SX32 R237, R12, R19, 0x2, P5 ;  /* 0x000000130ced7211 */ /* 0x000fe400028f16ff */
[----:B------:R-:W-:Y:S01]  /*6ef0*/  LOP3.LUT R13, R3, 0x50, RZ, 0x3c, !PT ;  /* 0x00000050030d7812 */ /* 0x000fe200078e3cff */
[----:B------:R-:W-:Y:S01]  /*6f00*/  LDGSTS.E [R9+0x18d80], desc[UR22][R186.64], P1 ;  /* 0x18d80000ba097fae */ /* 0x000fe200089a1016 */
[----:B-1----:R-:W-:-:S03]  /*6f10*/  IMAD R202, R194, UR13, RZ ;  /* 0x0000000dc2ca7c24 */ /* 0x002fc6000f8e02ff */
[----:B------:R-:W-:Y:S01]  /*6f20*/  LDGSTS.E [R9+0x19180], desc[UR22][R188.64], P1 ;  /* 0x19180000bc097fae */ /* 0x000fe200089a1016 */
[-C--:B------:R-:W-:Y:S02]  /*6f30*/  LEA R194, P6, R204, R20.reuse, 0x2 ;  /* 0x00000014ccc27211 */ /* 0x080fe400078c10ff */
[----:B------:R-:W-:Y:S01]  /*6f40*/  LEA R206, P3, R202, R20, 0x2 ;  /* 0x00000014cace7211 */ /* 0x000fe200078610ff */
[----:B------:R-:W-:Y:S01]  /*6f50*/  LDGSTS.E [R9+0x19580], desc[UR22][R190.64], P1 ;  /* 0x19580000be097fae */ /* 0x000fe200089a1016 */
[----:B------:R-:W-:-:S03]  /*6f60*/  LEA.HI.X.SX32 R195, R204, R19, 0x2, P6 ;  /* 0x00000013ccc37211 */ /* 0x000fc600030f16ff */
[----:B------:R-:W-:Y:S01]  /*6f70*/  LDGSTS.E [R9+0x19980], desc[UR22][R192.64], P1 ;  /* 0x19980000c0097fae */ /* 0x000fe200089a1016 */
[----:B------:R-:W-:-:S03]  /*6f80*/  LEA.HI.X.SX32 R207, R202, R19, 0x2, P3 ;  /* 0x00000013cacf7211 */ /* 0x000fc600018f16ff */
[----:B------:R-:W-:Y:S01]  /*6f90*/  LDGSTS.E [R9+0x19d80], desc[UR22][R236.64], P1 ;  /* 0x19d80000ec097fae */ /* 0x000fe200089a1016 */
[----:B------:R-:W-:-:S03]  /*6fa0*/  LEA R196, P5, R227, R20, 0x2 ;  /* 0x00000014e3c47211 */ /* 0x000fc600078a10ff */
[----:B------:R1:W-:Y:S01]  /*6fb0*/  STL [R1+0x1c0], R202 ;  /* 0x0001c0ca01007387 */ /* 0x0003e20000100800 */
[----:B------:R-:W-:-:S03]  /*6fc0*/  LEA R198, P2, R219, R20, 0x2 ;  /* 0x00000014dbc67211 */ /* 0x000fc600078410ff */
[----:B------:R2:W-:Y:S04]  /*6fd0*/  LDGSTS.E [R8+0x18200], desc[UR22][R6.64], P1 ;  /* 0x1820000006087fae */ /* 0x0005e800089a1016 */
[----:B------:R3:W-:Y:S01]  /*6fe0*/  STL [R1+0x1a8], R204 ;  /* 0x0001a8cc01007387 */ /* 0x0007e20000100800 */
[----:B-1----:R-:W-:-:S03]  /*6ff0*/  LEA R202, P3, R217, R20, 0x2 ;  /* 0x00000014d9ca7211 */ /* 0x002fc600078610ff */
[----:B------:R-:W-:Y:S01]  /*7000*/  STL [R1+0x190], R227 ;  /* 0x000190e301007387 */ /* 0x000fe20000100800 */
[-C--:B------:R-:W-:Y:S01]  /*7010*/  LEA R200, P4, R218, R20.reuse, 0x2 ;  /* 0x00000014dac87211 */ /* 0x080fe200078810ff */
[----:B--2---:R-:W-:Y:S02]  /*7020*/  VIADD R7, R13, UR7 ;  /* 0x000000070d077c36 */ /* 0x004fe40008000000 */
[----:B------:R-:W-:Y:S01]  /*7030*/  STL [R1+0x174], R219 ;  /* 0x000174db01007387 */ /* 0x000fe20000100800 */
[----:B---3--:R-:W-:Y:S01]  /*7040*/  LEA R204, P6, R216, R20, 0x2 ;  /* 0x00000014d8cc7211 */ /* 0x008fe200078c10ff */
[----:B------:R-:W-:Y:S02]  /*7050*/  IMAD.U32 R6, RZ, RZ, UR4 ;  /* 0x00000004ff067e24 */ /* 0x000fe4000f8e00ff */
[----:B------:R-:W-:Y:S01]  /*7060*/  IMAD R13, R201, UR13, RZ ;  /* 0x0000000dc90d7c24 */ /* 0x000fe2000f8e02ff */
[----:B------:R-:W-:Y:S01]  /*7070*/  STL [R1+0x134], R218 ;  /* 0x000134da01007387 */ /* 0x000fe20000100800 */
[----:B------:R-:W-:-:S02]  /*7080*/  LEA.HI.X.SX32 R203, R217, R19, 0x2, P3 ;  /* 0x00000013d9cb7211 */ /* 0x000fc400018f16ff */
[-C--:B------:R-:W-:Y:S01]  /*7090*/  LEA.HI.X.SX32 R205, R216, R19.reuse, 0x2, P6 ;  /* 0x00000013d8cd7211 */ /* 0x080fe200030f16ff */
[----:B------:R-:W-:Y:S01]  /*70a0*/  STL [R1+0x130], R217 ;  /* 0x000130d901007387 */ /* 0x000fe20000100800 */
[----:B------:R-:W-:-:S03]  /*70b0*/  LEA.HI.X.SX32 R197, R227, R19, 0x2, P5 ;  /* 0x00000013e3c57211 */ /* 0x000fc600028f16ff */
[----:B------:R1:W-:Y:S01]  /*70c0*/  STL [R1+0x12c], R216 ;  /* 0x00012cd801007387 */ /* 0x0003e20000100800 */
[----:B------:R-:W-:Y:S02]  /*70d0*/  LEA R242, P5, R13, R20, 0x2 ;  /* 0x000000140df27211 */ /* 0x000fe400078a10ff */
[-C--:B------:R-:W-:Y:S01]  /*70e0*/  LEA.HI.X.SX32 R199, R219, R19.reuse, 0x2, P2 ;  /* 0x00000013dbc77211 */ /* 0x080fe200010f16ff */
[----:B------:R-:W-:Y:S01]  /*70f0*/  LDGSTS.E [R8+0x18600], desc[UR22][R194.64], P1 ;  /* 0x18600000c2087fae */ /* 0x000fe200089a1016 */
[-C--:B------:R-:W-:Y:S01]  /*7100*/  LEA.HI.X.SX32 R201, R218, R19.reuse, 0x2, P4 ;  /* 0x00000013dac97211 */ /* 0x080fe200020f16ff */
[----:B-1----:R-:W-:Y:S02]  /*7110*/  IMAD.WIDE R216, R6, 0x4, R206 ;  /* 0x0000000406d87825 */ /* 0x002fe400078e02ce */
[----:B------:R-:W-:Y:S01]  /*7120*/  STL [R1+0x128], R13 ;  /* 0x0001280d01007387 */ /* 0x000fe20000100800 */
[----:B------:R-:W-:Y:S02]  /*7130*/  LOP3.LUT R12, R3, 0x60, RZ, 0x3c, !PT ;  /* 0x00000060030c7812 */ /* 0x000fe400078e3cff */
[----:B------:R-:W-:Y:S01]  /*7140*/  LEA.HI.X.SX32 R243, R13, R19, 0x2, P5 ;  /* 0x000000130df37211 */ /* 0x000fe200028f16ff */
[----:B------:R-:W-:Y:S04]  /*7150*/  LDGSTS.E [R8+0x18a00], desc[UR22][R196.64], P1 ;  /* 0x18a00000c4087fae */ /* 0x000fe800089a1016 */
[----:B------:R1:W-:Y:S04]  /*7160*/  STL.64 [R1+0xb8], R216 ;  /* 0x0000b8d801007387 */ /* 0x0003e80000100a00 */
[----:B------:R-:W-:Y:S01]  /*7170*/  LDGSTS.E [R8+0x18e00], desc[UR22][R198.64], P1 ;  /* 0x18e00000c6087fae */ /* 0x000fe200089a1016 */
[----:B------:R-:W-:-:S03]  /*7180*/  VIADD R6, R12, UR7 ;  /* 0x000000070c067c36 */ /* 0x000fc60008000000 */
[----:B------:R-:W-:Y:S01]  /*7190*/  LDGSTS.E [R8+0x19200], desc[UR22][R200.64], P1 ;  /* 0x19200000c8087fae */ /* 0x000fe200089a1016 */
[----:B-1----:R-:W-:-:S03]  /*71a0*/  IMAD R217, R208, UR13, RZ ;  /* 0x0000000dd0d97c24 */ /* 0x002fc6000f8e02ff */
[----:B------:R-:W-:Y:S01]  /*71b0*/  LDGSTS.E [R8+0x19600], desc[UR22][R202.64], P1 ;  /* 0x19600000ca087fae */ /* 0x000fe200089a1016 */
[----:B------:R-:W-:Y:S02]  /*71c0*/  IMAD R216, R209, UR13, RZ ;  /* 0x0000000dd1d87c24 */ /* 0x000fe4000f8e02ff */
[----:B------:R-:W-:Y:S01]  /*71d0*/  IMAD R13, R212, UR13, RZ ;  /* 0x0000000dd40d7c24 */ /* 0x000fe2000f8e02ff */
[----:B------:R-:W-:Y:S01]  /*71e0*/  LDGSTS.E [R8+0x19a00], desc[UR22][R204.64], P1 ;  /* 0x19a00000cc087fae */ /* 0x000fe200089a1016 */
[----:B------:R-:W-:Y:S01]  /*71f0*/  IMAD R12, R213, UR13, RZ ;  /* 0x0000000dd50c7c24 */ /* 0x000fe2000f8e02ff */
[-C--:B------:R-:W-:Y:S02]  /*7200*/  LEA R218, P3, R217, R20.reuse, 0x2 ;  /* 0x00000014d9da7211 */ /* 0x080fe400078610ff */
[----:B------:R1:W-:Y:S01]  /*7210*/  LDGSTS.E [R8+0x19e00], desc[UR22][R242.64], P1 ;  /* 0x19e00000f2087fae */ /* 0x0003e200089a1016 */
[----:B------:R-:W-:-:S03]  /*7220*/  LEA R208, P5, R229, R20, 0x2 ;  /* 0x00000014e5d07211 */ /* 0x000fc600078a10ff */
[----:B------:R2:W-:Y:S01]  /*7230*/  STL.64 [R1+0x260], R8 ;  /* 0x0002600801007387 */ /* 0x0005e20000100a00 */
[----:B------:R-:W-:-:S03]  /*7240*/  LEA R210, P2, R228, R20, 0x2 ;  /* 0x00000014e4d27211 */ /* 0x000fc600078410ff */
[----:B------:R3:W-:Y:S01]  /*7250*/  LDGSTS.E [R7+0x18280], desc[UR22][R206.64], P1 ;  /* 0x18280000ce077fae */ /* 0x0007e200089a1016 */
[-C--:B------:R-:W-:Y:S02]  /*7260*/  LEA R212, P4, R13, R20.reuse, 0x2 ;  /* 0x000000140dd47211 */ /* 0x080fe400078810ff */
[----:B------:R-:W-:Y:S01]  /*7270*/  LEA.HI.X.SX32 R219, R217, R19, 0x2, P3 ;  /* 0x00000013d9db7211 */ /* 0x000fe200018f16ff */
[----:B------:R-:W-:Y:S01]  /*7280*/  STL [R1+0x1b0], R217 ;  /* 0x0001b0d901007387 */ /* 0x000fe20000100800 */
[----:B--2---:R-:W-:Y:S02]  /*7290*/  IMAD R9, R214, UR13, RZ ;  /* 0x0000000dd6097c24 */ /* 0x004fe4000f8e02ff */
[----:B-1----:R-:W-:Y:S01]  /*72a0*/  IMAD R8, R215, UR13, RZ ;  /* 0x0000000dd7087c24 */ /* 0x002fe2000f8e02ff */
[-C--:B---3--:R-:W-:Y:S01]  /*72b0*/  LEA R206, P6, R216, R20.reuse, 0x2 ;  /* 0x00000014d8ce7211 */ /* 0x088fe200078c10ff */
[----:B------:R1:W-:Y:S01]  /*72c0*/  STL [R1+0x198], R216 ;  /* 0x000198d801007387 */ /* 0x0003e20000100800 */
[----:B------:R-:W-:-:S02]  /*72d0*/  LEA R214, P3, R12, R20, 0x2 ;  /* 0x000000140cd67211 */ /* 0x000fc400078610ff */
[-C--:B------:R-:W-:Y:S01]  /*72e0*/  LEA.HI.X.SX32 R207, R216, R19.reuse, 0x2, P6 ;  /* 0x00000013d8cf7211 */ /* 0x080fe200030f16ff */
[----:B------:R-:W-:Y:S01]  /*72f0*/  STL [R1+0x17c], R229 ;  /* 0x00017ce501007387 */ /* 0x000fe20000100800 */
[-C--:B------:R-:W-:Y:S01]  /*7300*/  LEA.HI.X.SX32 R209, R229, R19.reuse, 0x2, P5 ;  /* 0x00000013e5d17211 */ /* 0x080fe200028f16ff */
[----:B------:R-:W-:Y:S01]  /*7310*/  IMAD.U32 R227, RZ, RZ, UR4 ;  /* 0x00000004ffe37e24 */ /* 0x000fe2000f8e00ff */
[-C--:B------:R-:W-:Y:S01]  /*7320*/  LEA R250, P5, R8, R20.reuse, 0x2 ;  /* 0x0000001408fa7211 */ /* 0x080fe200078a10ff */
[----:B------:R2:W-:Y:S01]  /*7330*/  STL [R1+0x124], R228 ;  /* 0x000124e401007387 */ /* 0x0005e20000100800 */
[-C--:B------:R-:W-:Y:S02]  /*7340*/  LEA.HI.X.SX32 R211, R228, R19.reuse, 0x2, P2 ;  /* 0x00000013e4d37211 */ /* 0x080fe400010f16ff */
[----:B-1----:R-:W-:Y:S01]  /*7350*/  LEA R216, P6, R9, R20, 0x2 ;  /* 0x0000001409d87211 */ /* 0x002fe200078c10ff */
[----:B------:R1:W-:Y:S01]  /*7360*/  STL [R1+0x120], R13 ;  /* 0x0001200d01007387 */ /* 0x0003e20000100800 */
[----:B------:R-:W-:-:S02]  /*7370*/  LEA.HI.X.SX32 R213, R13, R19, 0x2, P4 ;  /* 0x000000130dd57211 */ /* 0x000fc400020f16ff */
[-C--:B------:R-:W-:Y:S01]  /*7380*/  LEA.HI.X.SX32 R215, R12, R19.reuse, 0x2, P3 ;  /* 0x000000130cd77211 */ /* 0x080fe200018f16ff */
[----:B------:R-:W-:Y:S01]  /*7390*/  STL [R1+0x11c], R12 ;  /* 0x00011c0c01007387 */ /* 0x000fe20000100800 */
[-C--:B------:R-:W-:Y:S02]  /*73a0*/  LEA.HI.X.SX32 R217, R9, R19.reuse, 0x2, P6 ;  /* 0x0000001309d97211 */ /* 0x080fe400030f16ff */
[----:B------:R-:W-:Y:S01]  /*73b0*/  LEA.HI.X.SX32 R251, R8, R19, 0x2, P5 ;  /* 0x0000001308fb7211 */ /* 0x000fe200028f16ff */
[----:B------:R-:W-:Y:S04]  /*73c0*/  STL [R1+0x118], R9 ;  /* 0x0001180901007387 */ /* 0x000fe80000100800 */
[----:B------:R-:W-:Y:S01]  /*73d0*/  LDGSTS.E [R7+0x18680], desc[UR22][R206.64], P1 ;  /* 0x18680000ce077fae */ /* 0x000fe200089a1016 */
[----:B--2---:R-:W-:-:S03]  /*73e0*/  IMAD R228, R225, UR13, RZ ;  /* 0x0000000de1e47c24 */ /* 0x004fc6000f8e02ff */
[----:B------:R2:W-:Y:S04]  /*73f0*/  STL [R1+0x114], R8 ;  /* 0x0001140801007387 */ /* 0x0005e80000100800 */
[----:B------:R-:W-:Y:S01]  /*7400*/  LDGSTS.E [R7+0x18a80], desc[UR22][R208.64], P1 ;  /* 0x18a80000d0077fae */ /* 0x000fe200089a1016 */
[----:B-1----:R-:W-:-:S03]  /*7410*/  IMAD R13, R224, UR13, RZ ;  /* 0x0000000de00d7c24 */ /* 0x002fc6000f8e02ff */
[----:B------:R-:W-:Y:S01]  /*7420*/  LDGSTS.E [R7+0x18e80], desc[UR22][R210.64], P1 ;  /* 0x18e80000d2077fae */ /* 0x000fe200089a1016 */
[----:B--2---:R-:W-:-:S03]  /*7430*/  IMAD.WIDE R8, R227, 0x4, R218 ;  /* 0x00000004e3087825 */ /* 0x004fc600078e02da */
[----:B------:R-:W-:Y:S01]  /*7440*/  LDGSTS.E [R7+0x19280], desc[UR22][R212.64], P1 ;  /* 0x19280000d4077fae */ /* 0x000fe200089a1016 */
[----:B------:R-:W-:-:S03]  /*7450*/  IMAD R12, R223, UR13, RZ ;  /* 0x0000000ddf0c7c24 */ /* 0x000fc6000f8e02ff */
[----:B------:R-:W-:Y:S04]  /*7460*/  LDGSTS.E [R7+0x19680], desc[UR22][R214.64], P1 ;  /* 0x19680000d6077fae */ /* 0x000fe800089a1016 */
[----:B------:R-:W-:Y:S04]  /*7470*/  LDGSTS.E [R7+0x19a80], desc[UR22][R216.64], P1 ;  /* 0x19a80000d8077fae */ /* 0x000fe800089a1016 */
[----:B------:R-:W-:Y:S01]  /*7480*/  LDGSTS.E [R7+0x19e80], desc[UR22][R250.64], P1 ;  /* 0x19e80000fa077fae */ /* 0x000fe200089a1016 */
[----:B------:R-:W-:-:S03]  /*7490*/  LEA R222, P4, R13, R20, 0x2 ;  /* 0x000000140dde7211 */ /* 0x000fc600078810ff */
[----:B------:R1:W-:Y:S04]  /*74a0*/  STL.64 [R1+0xa8], R8 ;  /* 0x0000a80801007387 */ /* 0x0003e80000100a00 */
[----:B------:R2:W-:Y:S01]  /*74b0*/  LDGSTS.E [R6+0x18300], desc[UR22][R218.64], P1 ;  /* 0x18300000da067fae */ /* 0x0005e200089a1016 */
[----:B------:R-:W-:-:S03]  /*74c0*/  LEA R224, P5, R12, R20, 0x2 ;  /* 0x000000140ce07211 */ /* 0x000fc600078a10ff */
[----:B------:R3:W-:Y:S01]  /*74d0*/  STL [R1+0x1a0], R226 ;  /* 0x0001a0e201007387 */ /* 0x0007e20000100800 */
[----:B-1----:R-:W-:Y:S01]  /*74e0*/  IMAD R8, R220, UR13, RZ ;  /* 0x0000000ddc087c24 */ /* 0x002fe2000f8e02ff */
[-C--:B------:R-:W-:Y:S01]  /*74f0*/  LEA R220, P3, R228, R20.reuse, 0x2 ;  /* 0x00000014e4dc7211 */ /* 0x080fe200078610ff */
[----:B------:R-:W-:Y:S01]  /*7500*/  IMAD R9, R221, UR13, RZ ;  /* 0x0000000ddd097c24 */ /* 0x000fe2000f8e02ff */
[-C--:B--2---:R-:W-:Y:S01]  /*7510*/  LEA R218, P2, R226, R20.reuse, 0x2 ;  /* 0x00000014e2da7211 */ /* 0x084fe200078410ff */
[----:B------:R1:W-:Y:S01]  /*7520*/  STL [R1+0x184], R228 ;  /* 0x000184e401007387 */ /* 0x0003e20000100800 */
[-C--:B------:R-:W-:Y:S02]  /*7530*/  LEA.HI.X.SX32 R221, R228, R19.reuse, 0x2, P3 ;  /* 0x00000013e4dd7211 */ /* 0x080fe400018f16ff */
[----:B------:R-:W-:Y:S01]  /*7540*/  LEA.HI.X.SX32 R219, R226, R19, 0x2, P2 ;  /* 0x00000013e2db7211 */ /* 0x000fe200010f16ff */
[----:B------:R-:W-:Y:S01]  /*7550*/  STL [R1+0x168], R13 ;  /* 0x0001680d01007387 */ /* 0x000fe20000100800 */
[----:B---3--:R-:W-:-:S02]  /*7560*/  LEA R226, P2, R235, R20, 0x2 ;  /* 0x00000014ebe27211 */ /* 0x008fc400078410ff */
[-C--:B------:R-:W-:Y:S01]  /*7570*/  LEA.HI.X.SX32 R223, R13, R19.reuse, 0x2, P4 ;  /* 0x000000130ddf7211 */ /* 0x080fe200020f16ff */
[----:B------:R2:W-:Y:S01]  /*7580*/  STL [R1+0x110], R12 ;  /* 0x0001100c01007387 */ /* 0x0005e20000100800 */
[-C--:B------:R-:W-:Y:S02]  /*7590*/  LEA.HI.X.SX32 R225, R12, R19.reuse, 0x2, P5 ;  /* 0x000000130ce17211 */ /* 0x080fe400028f16ff */
[-C--:B-1----:R-:W-:Y:S01]  /*75a0*/  LEA R228, P3, R9, R20.reuse, 0x2 ;  /* 0x0000001409e47211 */ /* 0x082fe200078610ff */
[----:B------:R-:W-:Y:S01]  /*75b0*/  LDGSTS.E [R6+0x18700], desc[UR22][R220.64], P1 ;  /* 0x18700000dc067fae */ /* 0x000fe200089a1016 */
[-C--:B------:R-:W-:Y:S02]  /*75c0*/  LEA R230, P4, R8, R20.reuse, 0x2 ;  /* 0x0000001408e67211 */ /* 0x080fe400078810ff */
[----:B------:R-:W-:Y:S01]  /*75d0*/  LEA.HI.X.SX32 R227, R235, R19, 0x2, P2 ;  /* 0x00000013ebe37211 */ /* 0x000fe200010f16ff */
[----:B------:R1:W-:Y:S01]  /*75e0*/  STL [R1+0x10c], R235 ;  /* 0x00010ceb01007387 */ /* 0x0003e20000100800 */
[----:B--2---:R-:W-:-:S02]  /*75f0*/  LEA R12, P5, R5, R20, 0x2 ;  /* 0x00000014050c7211 */ /* 0x004fc400078a10ff */
[-C--:B------:R-:W-:Y:S01]  /*7600*/  LEA.HI.X.SX32 R229, R9, R19.reuse, 0x2, P3 ;  /* 0x0000001309e57211 */ /* 0x080fe200018f16ff */
[----:B------:R-:W-:Y:S01]  /*7610*/  LDGSTS.E [R6+0x18b00], desc[UR22][R222.64], P1 ;  /* 0x18b00000de067fae */ /* 0x000fe200089a1016 */
[-C--:B------:R-:W-:Y:S02]  /*7620*/  LEA.HI.X.SX32 R231, R8, R19.reuse, 0x2, P4 ;  /* 0x0000001308e77211 */ /* 0x080fe400020f16ff */
[----:B------:R-:W-:Y:S01]  /*7630*/  LEA.HI.X.SX32 R13, R5, R19, 0x2, P5 ;  /* 0x00000013050d7211 */ /* 0x000fe200028f16ff */
[----:B------:R-:W-:Y:S01]  /*7640*/  LDGSTS.E [R6+0x18f00], desc[UR22][R224.64], P1 ;  /* 0x18f00000e0067fae */ /* 0x000fe200089a1016 */
[----:B-1----:R-:W-:-:S03]  /*7650*/  IMAD.U32 R235, RZ, RZ, UR4 ;  /* 0x00000004ffeb7e24 */ /* 0x002fc6000f8e00ff */
[----:B------:R-:W-:Y:S04]  /*7660*/  STL [R1+0x108], R9 ;  /* 0x0001080901007387 */ /* 0x000fe80000100800 */
[----:B------:R-:W-:Y:S04]  /*7670*/  LDGSTS.E [R6+0x19300], desc[UR22][R226.64], P1 ;  /* 0x19300000e2067fae */ /* 0x000fe800089a1016 */
[----:B------:R1:W-:Y:S04]  /*7680*/  STL [R1+0x104], R8 ;  /* 0x0001040801007387 */ /* 0x0003e80000100800 */
[----:B------:R-:W-:Y:S04]  /*7690*/  LDGSTS.E [R6+0x19700], desc[UR22][R228.64], P1 ;  /* 0x19700000e4067fae */ /* 0x000fe800089a1016 */
[----:B------:R-:W-:Y:S01]  /*76a0*/  STL [R1+0x100], R5 ;  /* 0x0001000501007387 */ /* 0x000fe20000100800 */
[----:B-1----:R-:W-:-:S03]  /*76b0*/  IMAD.WIDE R8, R235, 0x4, R218 ;  /* 0x00000004eb087825 */ /* 0x002fc600078e02da */
[----:B------:R-:W-:Y:S04]  /*76c0*/  LDGSTS.E [R6+0x19b00], desc[UR22][R230.64], P1 ;  /* 0x19b00000e6067fae */ /* 0x000fe800089a1016 */
[----:B------:R1:W-:Y:S04]  /*76d0*/  LDGSTS.E [R6+0x19f00], desc[UR22][R12.64], P1 ;  /* 0x19f000000c067fae */ /* 0x0003e800089a1016 */
[----:B------:R1:W-:Y:S04]  /*76e0*/  STL.64 [R1+0x248], R6 ;  /* 0x0002480601007387 */ /* 0x0003e80000100a00 */
[----:B------:R2:W-:Y:S01]  /*76f0*/  STL.64 [R1+0xa0], R8 ;  /* 0x0000a00801007387 */ /* 0x0005e20000100a00 */
[----:B-1----:R-:W-:-:S04]  /*7700*/  IMAD.WIDE R6, R240, 0x4, R140 ;  /* 0x00000004f0067825 */ /* 0x002fc800078e028c */
[----:B------:R-:W-:Y:S01]  /*7710*/  IMAD.U32 R140, RZ, RZ, UR4 ;  /* 0x00000004ff8c7e24 */ /* 0x000fe2000f8e00ff */
[----:B------:R1:W-:Y:S01]  /*7720*/  STL.64 [R1+0x38], R6 ;  /* 0x0000380601007387 */ /* 0x0003e20000100a00 */
[----:B------:R-:W-:-:S04]  /*7730*/  IMAD.U32 R141, RZ, RZ, UR4 ;  /* 0x00000004ff8d7e24 */ /* 0x000fc8000f8e00ff */
[----:B--2---:R-:W-:-:S04]  /*7740*/  IMAD.WIDE R8, R141, 0x4, R168 ;  /* 0x000000048d087825 */ /* 0x004fc800078e02a8 */
[----:B-1----:R-:W-:Y:S01]  /*7750*/  IMAD.WIDE R6, R140, 0x4, R154 ;  /* 0x000000048c067825 */ /* 0x002fe200078e029a */
[----:B------:R-:W-:-:S04]  /*7760*/  LOP3.LUT R5, R3, 0x70, RZ, 0x3c, !PT ;  /* 0x0000007003057812 */ /* 0x000fc800078e3cff */
[----:B------:R1:W-:Y:S01]  /*7770*/  STL.64 [R1+0x30], R6 ;  /* 0x0000300601007387 */ /* 0x0003e20000100a00 */
[----:B------:R-:W-:-:S03]  /*7780*/  IMAD.WIDE R154, R141, 0x4, R194 ;  /* 0x000000048d9a7825 */ /* 0x000fc600078e02c2 */
[----:B------:R-:W-:Y:S01]  /*7790*/  STL.64 [R1+0x28], R8 ;  /* 0x0000280801007387 */ /* 0x000fe20000100a00 */
[----:B------:R-:W-:-:S04]  /*77a0*/  IMAD.WIDE R168, R140, 0x4, R206 ;  /* 0x000000048ca87825 */ /* 0x000fc800078e02ce */
[----:B-1----:R-:W-:-:S05]  /*77b0*/  IMAD.WIDE R6, R140, 0x4, R182 ;  /* 0x000000048c067825 */ /* 0x002fca00078e02b6 */
[----:B------:R1:W-:Y:S01]  /*77c0*/  STL.64 [R1+0x20], R6 ;  /* 0x0000200601007387 */ /* 0x0003e20000100a00 */
[----:B------:R-:W-:-:S03]  /*77d0*/  VIADD R5, R5, UR7 ;  /* 0x0000000705057c36 */ /* 0x000fc60008000000 */
[----:B------:R2:W-:Y:S04]  /*77e0*/  STL.64 [R1+0x98], R154 ;  /* 0x0000989a01007387 */ /* 0x0005e80000100a00 */
[----:B------:R-:W-:Y:S01]  /*77f0*/  LDGSTS.E [R5+0x18380], desc[UR22][R218.64], P1 ;  /* 0x18380000da057fae */ /* 0x000fe200089a1016 */
[----:B-1----:R-:W-:Y:S02]  /*7800*/  IMAD R6, R234, UR13, RZ ;  /* 0x0000000dea067c24 */ /* 0x002fe4000f8e02ff */
[----:B--2---:R-:W-:-:S03]  /*7810*/  IMAD.WIDE R154, R141, 0x4, R220 ;  /* 0x000000048d9a7825 */ /* 0x004fc600078e02dc */
[----:B------:R-:W-:Y:S04]  /*7820*/  STL [R1+0xfc], R6 ;  /* 0x0000fc0601007387 */ /* 0x000fe80000100800 */
[----:B------:R-:W-:Y:S04]  /*7830*/  STL.64 [R1+0x90], R168 ;  /* 0x000090a801007387 */ /* 0x000fe80000100a00 */
[----:B------:R1:W-:Y:S04]  /*7840*/  STL.64 [R1+0x88], R154 ;  /* 0x0000889a01007387 */ /* 0x0003e80000100a00 */
[----:B------:R-:W2:Y:S01]  /*7850*/  LDL.LU R219, [R1+0xec] ;  /* 0x0000ec0001db7983 */ /* 0x000ea20000300800 */
[----:B------:R-:W-:-:S04]  /*7860*/  LEA R140, P2, R6, R20, 0x2 ;  /* 0x00000014068c7211 */ /* 0x000fc800078410ff */
[----:B------:R-:W-:Y:S01]  /*7870*/  LEA.HI.X.SX32 R141, R6, R19, 0x2, P2 ;  /* 0x00000013068d7211 */ /* 0x000fe200010f16ff */
[----:B-1----:R-:W-:-:S04]  /*7880*/  IMAD.U32 R154, RZ, RZ, UR4 ;  /* 0x00000004ff9a7e24 */ /* 0x002fc8000f8e00ff */
[----:B------:R1:W-:Y:S01]  /*7890*/  LDGSTS.E [R5+0x18780], desc[UR22][R140.64], P1 ;  /* 0x187800008c057fae */ /* 0x0003e200089a1016 */
[----:B------:R-:W-:-:S05]  /*78a0*/  IMAD.WIDE R6, R154, 0x4, R140 ;  /* 0x000000049a067825 */ /* 0x000fca00078e028c */
[----:B------:R3:W-:Y:S01]  /*78b0*/  STL.64 [R1+0x80], R6 ;  /* 0x0000800601007387 */ /* 0x0007e20000100a00 */
[----:B-1----:R-:W-:Y:S02]  /*78c0*/  IMAD.U32 R140, RZ, RZ, UR4 ;  /* 0x00000004ff8c7e24 */ /* 0x002fe4000f8e00ff */
[----:B------:R-:W-:Y:S02]  /*78d0*/  IMAD.U32 R248, RZ, RZ, UR4 ;  /* 0x00000004fff87e24 */ /* 0x000fe4000f8e00ff */
[----:B------:R-:W-:Y:S02]  /*78e0*/  IMAD R155, R252, UR13, RZ ;  /* 0x0000000dfc9b7c24 */ /* 0x000fe4000f8e02ff */
[----:B---3--:R-:W-:-:S04]  /*78f0*/  IMAD.WIDE R6, R140, 0x4, R196 ;  /* 0x000000048c067825 */ /* 0x008fc800078e02c4 */
[----:B------:R-:W-:Y:S01]  /*7900*/  IMAD.U32 R141, RZ, RZ, UR4 ;  /* 0x00000004ff8d7e24 */ /* 0x000fe2000f8e00ff */
[----:B------:R-:W-:Y:S01]  /*7910*/  STL.64 [R1+0x78], R6 ;  /* 0x0000780601007387 */ /* 0x000fe20000100a00 */
[----:B------:R-:W-:-:S03]  /*7920*/  IMAD.WIDE R248, R248, 0x4, R142 ;  /* 0x00000004f8f87825 */ /* 0x000fc600078e028e */
[----:B------:R-:W-:Y:S01]  /*7930*/  STL [R1+0xf8], R155 ;  /* 0x0000f89b01007387 */ /* 0x000fe20000100800 */
[----:B------:R-:W-:Y:S01]  /*7940*/  IMAD.WIDE R142, R140, 0x4, R208 ;  /* 0x000000048c8e7825 */ /* 0x000fe200078e02d0 */
[----:B------:R-:W-:Y:S02]  /*7950*/  LEA R140, P2, R155, R20, 0x2 ;  /* 0x000000149b8c7211 */ /* 0x000fe400078410ff */
[----:B------:R1:W-:Y:S04]  /*7960*/  STL.64 [R1+0x250], R6 ;  /* 0x0002500601007387 */ /* 0x0003e80000100a00 */
[----:B------:R3:W-:Y:S01]  /*7970*/  STL.64 [R1+0x70], R142 ;  /* 0x0000708e01007387 */ /* 0x0007e20000100a00 */
[----:B-1----:R-:W-:Y:S01]  /*7980*/  IMAD.WIDE R6, R141, 0x4, R222 ;  /* 0x000000048d067825 */ /* 0x002fe200078e02de */
[----:B------:R-:W-:-:S03]  /*7990*/  LEA.HI.X.SX32 R141, R155, R19, 0x2, P2 ;  /* 0x000000139b8d7211 */ /* 0x000fc600010f16ff */
[----:B---3--:R-:W-:Y:S01]  /*79a0*/  IMAD.U32 R142, RZ, RZ, UR4 ;  /* 0x00000004ff8e7e24 */ /* 0x008fe2000f8e00ff */
[----:B------:R1:W-:Y:S04]  /*79b0*/  STL.64 [R1+0x68], R6 ;  /* 0x0000680601007387 */ /* 0x0003e80000100a00 */
[----:B------:R-:W3:Y:S04]  /*79c0*/  LDL.LU R218, [R1+0xf0] ;  /* 0x0000f00001da7983 */ /* 0x000ee80000300800 */
[----:B------:R4:W-:Y:S01]  /*79d0*/  LDGSTS.E [R5+0x18b80], desc[UR22][R140.64], P1 ;  /* 0x18b800008c057fae */ /* 0x0009e200089a1016 */
[----:B-1----:R-:W-:-:S04]  /*79e0*/  IMAD.WIDE R6, R142, 0x4, R140 ;  /* 0x000000048e067825 */ /* 0x002fc800078e028c */
[----:B----4-:R-:W-:Y:S02]  /*79f0*/  IMAD.U32 R141, RZ, RZ, UR4 ;  /* 0x00000004ff8d7e24 */ /* 0x010fe4000f8e00ff */
[----:B------:R-:W-:Y:S01]  /*7a00*/  IMAD.U32 R140, RZ, RZ, UR4 ;  /* 0x00000004ff8c7e24 */ /* 0x000fe2000f8e00ff */
[----:B------:R2:W-:Y:S01]  /*7a10*/  STL.64 [R1+0x60], R6 ;  /* 0x0000600601007387 */ /* 0x0005e20000100a00 */
[----:B------:R-:W-:-:S04]  /*7a20*/  IMAD.WIDE R198, R141, 0x4, R198 ;  /* 0x000000048dc67825 */ /* 0x000fc800078e02c6 */
[----:B------:R-:W-:Y:S01]  /*7a30*/  IMAD.WIDE R210, R140, 0x4, R210 ;  /* 0x000000048cd27825 */ /* 0x000fe200078e02d2 */
[----:B------:R-:W-:Y:S03]  /*7a40*/  STL.64 [R1+0x258], R198 ;  /* 0x000258c601007387 */ /* 0x000fe60000100a00 */
[----:B------:R-:W-:-:S04]  /*7a50*/  IMAD.WIDE R224, R141, 0x4, R224 ;  /* 0x000000048de07825 */ /* 0x000fc800078e02e0 */
[----:B--2---:R-:W-:-:S05]  /*7a60*/  IMAD R6, R219, UR13, RZ ;  /* 0x0000000ddb067c24 */ /* 0x004fca000f8e02ff */
[----:B------:R3:W-:Y:S04]  /*7a70*/  STL [R1+0xf4], R6 ;  /* 0x0000f40601007387 */ /* 0x0007e80000100800 */
[----:B------:R-:W-:Y:S04]  /*7a80*/  STL.64 [R1+0x230], R210 ;  /* 0x000230d201007387 */ /* 0x000fe80000100a00 */
[----:B------:R-:W-:Y:S04]  /*7a90*/  STL.64 [R1+0x218], R224 ;  /* 0x000218e001007387 */ /* 0x000fe80000100a00 */
[----:B------:R-:W2:Y:S01]  /*7aa0*/  LDL.LU R219, [R1+0x160] ;  /* 0x0001600001db7983 */ /* 0x000ea20000300800 */
[----:B------:R-:W-:-:S04]  /*7ab0*/  IMAD.WIDE R158, R140, 0x4, R158 ;  /* 0x000000048c9e7825 */ /* 0x000fc800078e029e */
[----:B------:R-:W-:Y:S01]  /*7ac0*/  IMAD.WIDE R186, R140, 0x4, R186 ;  /* 0x000000048cba7825 */ /* 0x000fe200078e02ba */
[----:B------:R-:W-:-:S03]  /*7ad0*/  LEA R140, P2, R6, R20, 0x2 ;  /* 0x00000014068c7211 */ /* 0x000fc600078410ff */
[----:B------:R-:W-:Y:S01]  /*7ae0*/  IMAD.WIDE R172, R141, 0x4, R172 ;  /* 0x000000048dac7825 */ /* 0x000fe200078e02ac */
[----:B------:R-:W-:-:S03]  /*7af0*/  LEA.HI.X.SX32 R141, R6, R19, 0x2, P2 ;  /* 0x00000013068d7211 */ /* 0x000fc600010f16ff */
[----:B------:R-:W-:Y:S02]  /*7b00*/  IMAD.U32 R143, RZ, RZ, UR4 ;  /* 0x00000004ff8f7e24 */ /* 0x000fe4000f8e00ff */
[----:B------:R1:W-:Y:S01]  /*7b10*/  LDGSTS.E [R5+0x18f80], desc[UR22][R140.64], P1 ;  /* 0x18f800008c057fae */ /* 0x0003e200089a1016 */
[----:B------:R-:W-:-:S04]  /*7b20*/  IMAD.WIDE R160, R142, 0x4, R160 ;  /* 0x000000048ea07825 */ /* 0x000fc800078e02a0 */
[----:B------:R-:W-:-:S04]  /*7b30*/  IMAD.WIDE R188, R142, 0x4, R188 ;  /* 0x000000048ebc7825 */ /* 0x000fc800078e02bc */
[----:B------:R-:W-:-:S04]  /*7b40*/  IMAD.WIDE R212, R142, 0x4, R212 ;  /* 0x000000048ed47825 */ /* 0x000fc800078e02d4 */
[----:B-1----:R-:W-:-:S04]  /*7b50*/  IMAD.WIDE R140, R142, 0x4, R140 ;  /* 0x000000048e8c7825 */ /* 0x002fc800078e028c */
[----:B------:R-:W-:-:S04]  /*7b60*/  IMAD.WIDE R144, R143, 0x4, R144 ;  /* 0x000000048f907825 */ /* 0x000fc800078e0290 */
[----:B------:R-:W-:-:S04]  /*7b70*/  IMAD.WIDE R146, R143, 0x4, R146 ;  /* 0x000000048f927825 */ /* 0x000fc800078e0292 */
[----:B---3--:R-:W-:Y:S02]  /*7b80*/  IMAD R6, R218, UR13, RZ ;  /* 0x0000000dda067c24 */ /* 0x008fe4000f8e02ff */
[----:B------:R-:W-:-:S03]  /*7b90*/  IMAD.WIDE R174, R143, 0x4, R174 ;  /* 0x000000048fae7825 */ /* 0x000fc600078e02ae */
[----:B------:R-:W-:Y:S01]  /*7ba0*/  LEA R142, P2, R6, R20, 0x2 ;  /* 0x00000014068e7211 */ /* 0x000fe200078410ff */
[----:B------:R-:W-:-:S04]  /*7bb0*/  IMAD.WIDE R200, R143, 0x4, R200 ;  /* 0x000000048fc87825 */ /* 0x000fc800078e02c8 */
[----:B------:R-:W-:Y:S01]  /*7bc0*/  IMAD.WIDE R226, R143, 0x4, R226 ;  /* 0x000000048fe27825 */ /* 0x000fe200078e02e2 */
[----:B------:R-:W-:Y:S01]  /*7bd0*/  LEA.HI.X.SX32 R143, R6, R19, 0x2, P2 ;  /* 0x00000013068f7211 */ /* 0x000fe200010f16ff */
[----:B------:R-:W-:Y:S02]  /*7be0*/  STL.64 [R1+0x200], R140 ;  /* 0x0002008c01007387 */ /* 0x000fe40000100a00 */
[----:B------:R-:W-:Y:S02]  /*7bf0*/  IMAD.U32 R155, RZ, RZ, UR4 ;  /* 0x00000004ff9b7e24 */ /* 0x000fe4000f8e00ff */
[----:B------:R1:W-:Y:S01]  /*7c00*/  LDGSTS.E [R5+0x19380], desc[UR22][R142.64], P1 ;  /* 0x193800008e057fae */ /* 0x0003e200089a1016 */
[----:B------:R-:W-:-:S03]  /*7c10*/  IMAD.WIDE R214, R154, 0x4, R214 ;  /* 0x000000049ad67825 */ /* 0x000fc600078e02d6 */
[----:B------:R2:W-:Y:S01]  /*7c20*/  STL [R1+0xf0], R6 ;  /* 0x0000f00601007387 */ /* 0x0005e20000100800 */
[----:B------:R-:W-:-:S03]  /*7c30*/  IMAD.WIDE R228, R155, 0x4, R228 ;  /* 0x000000049be47825 */ /* 0x000fc600078e02e4 */
[----:B------:R-:W-:Y:S01]  /*7c40*/  STL.64 [R1+0x238], R212 ;  /* 0x000238d401007387 */ /* 0x000fe20000100a00 */
[----:B-1----:R-:W-:-:S03]  /*7c50*/  IMAD.WIDE R142, R154, 0x4, R142 ;  /* 0x000000049a8e7825 */ /* 0x002fc600078e028e */
[----:B------:R-:W-:Y:S04]  /*7c60*/  STL.64 [R1+0x220], R226 ;  /* 0x000220e201007387 */ /* 0x000fe80000100a00 */
[----:B------:R-:W-:Y:S01]  /*7c70*/  STL.64 [R1+0x208], R142 ;  /* 0x0002088e01007387 */ /* 0x000fe20000100a00 */
[----:B------:R-:W-:-:S04]  /*7c80*/  IMAD.WIDE R162, R154, 0x4, R162 ;  /* 0x000000049aa27825 */ /* 0x000fc800078e02a2 */
[----:B------:R-:W-:-:S04]  /*7c90*/  IMAD.WIDE R190, R154, 0x4, R190 ;  /* 0x000000049abe7825 */ /* 0x000fc800078e02be */
[----:B------:R-:W-:Y:S02]  /*7ca0*/  IMAD.U32 R246, RZ, RZ, UR4 ;  /* 0x00000004fff67e24 */ /* 0x000fe4000f8e00ff */
[----:B------:R-:W-:-:S04]  /*7cb0*/  IMAD.WIDE R148, R155, 0x4, R148 ;  /* 0x000000049b947825 */ /* 0x000fc800078e0294 */
[----:B------:R-:W-:-:S04]  /*7cc0*/  IMAD.WIDE R176, R155, 0x4, R176 ;  /* 0x000000049bb07825 */ /* 0x000fc800078e02b0 */
[----:B------:R-:W-:-:S04]  /*7cd0*/  IMAD.WIDE R202, R155, 0x4, R202 ;  /* 0x000000049bca7825 */ /* 0x000fc800078e02ca */
[----:B------:R-:W-:-:S04]  /*7ce0*/  IMAD.WIDE R246, R246, 0x4, R156 ;  /* 0x00000004f6f67825 */ /* 0x000fc800078e029c */
[----:B------:R-:W-:Y:S02]  /*7cf0*/  IMAD.U32 R156, RZ, RZ, UR4 ;  /* 0x00000004ff9c7e24 */ /* 0x000fe4000f8e00ff */
[----:B--2---:R-:W-:-:S05]  /*7d00*/  IMAD R6, R219, UR13, RZ ;  /* 0x0000000ddb067c24 */ /* 0x004fca000f8e02ff */
[----:B------:R1:W-:Y:S04]  /*7d10*/  STL [R1+0xec], R6 ;  /* 0x0000ec0601007387 */ /* 0x0003e80000100800 */
[----:B------:R2:W-:Y:S04]  /*7d20*/  STL.64 [R1+0x240], R214 ;  /* 0x000240d601007387 */ /* 0x0005e80000100a00 */
[----:B------:R3:W-:Y:S04]  /*7d30*/  STL.64 [R1+0x228], R228 ;  /* 0x000228e401007387 */ /* 0x0007e80000100a00 */
[----:B------:R-:W4:Y:S01]  /*7d40*/  LDL.LU R169, [R1+0x1e8] ;  /* 0x0001e80001a97983 */ /* 0x000f220000300800 */
[----:B------:R-:W-:-:S04]  /*7d50*/  LEA R154, P2, R6, R20, 0x2 ;  /* 0x00000014069a7211 */ /* 0x000fc800078410ff */
[----:B------:R-:W-:-:S05]  /*7d60*/  LEA.HI.X.SX32 R155, R6, R19, 0x2, P2 ;  /* 0x00000013069b7211 */ /* 0x000fca00010f16ff */
[----:B------:R5:W-:Y:S02]  /*7d70*/  LDGSTS.E [R5+0x19780], desc[UR22][R154.64], P1 ;  /* 0x197800009a057fae */ /* 0x000be400089a1016 */
[----:B-----5:R-:W-:-:S05]  /*7d80*/  IMAD.WIDE R154, R156, 0x4, R154 ;  /* 0x000000049c9a7825 */ /* 0x020fca00078e029a */
[----:B------:R5:W-:Y:S04]  /*7d90*/  STL.64 [R1+0x210], R154 ;  /* 0x0002109a01007387 */ /* 0x000be80000100a00 */
[----:B------:R-:W2:Y:S04]  /*7da0*/  LDL.LU.64 R208, [R1+0x8] ;  /* 0x0000080001d07983 */ /* 0x000ea80000300a00 */
[----:B------:R-:W2:Y:S01]  /*7db0*/  LDL.LU R7, [R1+0x1ec] ;  /* 0x0001ec0001077983 */ /* 0x000ea20000300800 */
[----:B------:R-:W-:-:S06]  /*7dc0*/  USHF.L.U32 UR5, UR16, 0x7, URZ ;  /* 0x0000000710057899 */ /* 0x000fcc00080006ff */
[----:B------:R-:W-:-:S04]  /*7dd0*/  IMAD.U32 R218, RZ, RZ, UR5 ;  /* 0x00000005ffda7e24 */ /* 0x000fc8000f8e00ff */
[----:B------:R-:W-:-:S04]  /*7de0*/  IMAD.WIDE R218, R218, 0x4, R116 ;  /* 0x00000004dada7825 */ /* 0x000fc800078e0274 */
[----:B------:R-:W-:Y:S02]  /*7df0*/  IMAD.U32 R116, RZ, RZ, UR5 ;  /* 0x00000005ff747e24 */ /* 0x000fe4000f8e00ff */
[----:B------:R-:W-:Y:S02]  /*7e00*/  IMAD.U32 R117, RZ, RZ, UR5 ;  /* 0x00000005ff757e24 */ /* 0x000fe4000f8e00ff */
[----:B------:R-:W-:-:S04]  /*7e10*/  IMAD.WIDE R120, R116, 0x4, R120 ;  /* 0x0000000474787825 */ /* 0x000fc800078e0278 */
        /* <DEDUP_REMOVED lines=52> */
[----:B------:R-:W-:Y:S02]  /*8160*/  IMAD.U32 R220, RZ, RZ, UR5 ;  /* 0x00000005ffdc7e24 */ /* 0x000fe4000f8e00ff */
[----:B------:R-:W-:Y:S02]  /*8170*/  IMAD.U32 R206, RZ, RZ, UR5 ;  /* 0x00000005ffce7e24 */ /* 0x000fe4000f8e00ff */
[----:B------:R-:W-:-:S04]  /*8180*/  IMAD.WIDE R220, R220, 0x4, R118 ;  /* 0x00000004dcdc7825 */ /* 0x000fc800078e0276 */
[----:B------:R-:W-:Y:S02]  /*8190*/  IMAD.U32 R118, RZ, RZ, UR4 ;  /* 0x00000004ff767e24 */ /* 0x000fe4000f8e00ff */
[----:B------:R-:W-:Y:S02]  /*81a0*/  IMAD.U32 R157, RZ, RZ, UR4 ;  /* 0x00000004ff9d7e24 */ /* 0x000fe4000f8e00ff */
[----:B------:R-:W-:Y:S02]  /*81b0*/  IMAD.U32 R119, RZ, RZ, UR5 ;  /* 0x00000005ff777e24 */ /* 0x000fe4000f8e00ff */
[----:B------:R-:W-:-:S04]  /*81c0*/  IMAD.WIDE R152, R118, 0x4, R152 ;  /* 0x0000000476987825 */ /* 0x000fc800078e0298 */
[----:B------:R-:W-:-:S04]  /*81d0*/  IMAD.WIDE R166, R118, 0x4, R166 ;  /* 0x0000000476a67825 */ /* 0x000fc800078e02a6 */
[----:B----4-:R-:W-:-:S05]  /*81e0*/  IMAD R252, R169, UR13, RZ ;  /* 0x0000000da9fc7c24 */ /* 0x010fca000f8e02ff */
[----:B------:R-:W-:-:S04]  /*81f0*/  LEA R106, P2, R252, R20, 0x2 ;  /* 0x00000014fc6a7211 */ /* 0x000fc800078410ff */
[----:B------:R-:W-:Y:S01]  /*8200*/  LEA.HI.X.SX32 R107, R252, R19, 0x2, P2 ;  /* 0x00000013fc6b7211 */ /* 0x000fe200010f16ff */
[----:B------:R-:W-:-:S04]  /*8210*/  IMAD.WIDE R180, R118, 0x4, R180 ;  /* 0x0000000476b47825 */ /* 0x000fc800078e02b4 */
[----:B------:R4:W-:Y:S01]  /*8220*/  LDGSTS.E [R5+0x19b80], desc[UR22][R106.64], P1 ;  /* 0x19b800006a057fae */ /* 0x0009e200089a1016 */
[----:B------:R-:W-:-:S04]  /*8230*/  IMAD.WIDE R206, R206, 0x4, R114 ;  /* 0x00000004cece7825 */ /* 0x000fc800078e0272 */
[----:B------:R-:W-:Y:S02]  /*8240*/  IMAD.U32 R114, RZ, RZ, UR5 ;  /* 0x00000005ff727e24 */ /* 0x000fe4000f8e00ff */
[----:B------:R-:W-:-:S04]  /*8250*/  IMAD.WIDE R150, R156, 0x4, R150 ;  /* 0x000000049c967825 */ /* 0x000fc800078e0296 */
[----:B----4-:R-:W-:-:S04]  /*8260*/  IMAD.WIDE R106, R118, 0x4, R106 ;  /* 0x00000004766a7825 */ /* 0x010fc800078e026a */
        /* <DEDUP_REMOVED lines=10> */
[----:B------:R-:W-:Y:S02]  /*8310*/  IMAD.WIDE R156, R156, 0x4, R12 ;  /* 0x000000049c9c7825 */ /* 0x000fe400078e020c */
[----:B------:R-:W4:Y:S02]  /*8320*/  LDL.LU.64 R12, [R1+0x278] ;  /* 0x00027800010c7983 */ /* 0x000f240000300a00 */
[----:B------:R-:W-:Y:S02]  /*8330*/  IMAD.WIDE R118, R118, 0x4, R14 ;  /* 0x0000000476767825 */ /* 0x000fe400078e020e */
[----:B------:R-:W3:Y:S02]  /*8340*/  LDL.LU.64 R14, [R1+0x270] ;  /* 0x00027000010e7983 */ /* 0x000ee40000300a00 */
[----:B------:R-:W-:Y:S02]  /*8350*/  IMAD.WIDE R114, R114, 0x4, R16 ;  /* 0x0000000472727825 */ /* 0x000fe400078e0210 */
[----:B------:R-:W3:Y:S02]  /*8360*/  LDL.LU.64 R16, [R1+0x268] ;  /* 0x0002680001107983 */ /* 0x000ee40000300a00 */
[----:B------:R-:W-:-:S02]  /*8370*/  IMAD.U32 R234, RZ, RZ, UR4 ;  /* 0x00000004ffea7e24 */ /* 0x000fc4000f8e00ff */
[----:B------:R-:W-:Y:S02]  /*8380*/  IMAD.U32 R196, RZ, RZ, UR4 ;  /* 0x00000004ffc47e24 */ /* 0x000fe4000f8e00ff */
[----:B------:R-:W-:Y:S01]  /*8390*/  VIADD R222, R233, 0xffffff80 ;  /* 0xffffff80e9de7836 */ /* 0x000fe20000000000 */
[----:B-1----:R-:W-:Y:S01]  /*83a0*/  LOP3.LUT R6, R2, 0x2, RZ, 0xfc, !PT ;  /* 0x0000000202067812 */ /* 0x002fe200078efcff */
[----:B------:R-:W-:Y:S01]  /*83b0*/  IMAD.WIDE R234, R234, 0x4, R184 ;  /* 0x00000004eaea7825 */ /* 0x000fe200078e02b8 */
[----:B------:R-:W4:Y:S03]  /*83c0*/  LDL.64 R140, [R1+0x58] ;  /* 0x00005800018c7983 */ /* 0x000f260000100a00 */
[----:B------:R-:W-:Y:S01]  /*83d0*/  IMAD.U32 R184, RZ, RZ, UR4 ;  /* 0x00000004ffb87e24 */ /* 0x000fe2000f8e00ff */
[----:B------:R-:W4:Y:S03]  /*83e0*/  LDL.64 R224, [R1+0x38] ;  /* 0x0000380001e07983 */ /* 0x000f260000100a00 */
[----:B------:R-:W-:Y:S01]  /*83f0*/  IMAD.WIDE R184, R184, 0x4, R242 ;  /* 0x00000004b8b87825 */ /* 0x000fe200078e02f2 */
[----:B------:R-:W4:Y:S01]  /*8400*/  LDL.64 R198, [R1+0x50] ;  /* 0x0000500001c67983 */ /* 0x000f220000100a00 */
[----:B------:R-:W1:Y:S02]  /*8410*/  S2R R242, SR_TID.X ;  /* 0x0000000000f27919 */ /* 0x000e640000002100 */
[----:B------:R-:W-:Y:S01]  /*8420*/  IMAD.WIDE R196, R196, 0x4, R236 ;  /* 0x00000004c4c47825 */ /* 0x000fe200078e02ec */
[----:B------:R-:W4:Y:S03]  /*8430*/  LDL.64 R210, [R1+0x48] ;  /* 0x0000480001d27983 */ /* 0x000f260000100a00 */
[----:B------:R-:W-:-:S02]  /*8440*/  IMAD.U32 R168, RZ, RZ, UR5 ;  /* 0x00000005ffa87e24 */ /* 0x000fc4000f8e00ff */
[----:B------:R-:W-:Y:S01]  /*8450*/  VIADD R237, R233, 0x7f ;  /* 0x0000007fe9ed7836 */ /* 0x000fe20000000000 */
[----:B------:R-:W4:Y:S01]  /*8460*/  LDL.64 R142, [R1+0x40] ;  /* 0x00004000018e7983 */ /* 0x000f220000100a00 */
[----:B--2---:R-:W-:-:S03]  /*8470*/  IMAD.WIDE R168, R168, 0x4, R208 ;  /* 0x00000004a8a87825 */ /* 0x004fc600078e02d0 */
[----:B------:R-:W-:Y:S02]  /*8480*/  ISETP.GT.AND P2, PT, R237, 0xff, PT ;  /* 0x000000ffed00780c */ /* 0x000fe40003f44270 */
[----:B-1----:R-:W-:-:S04]  /*8490*/  LOP3.LUT R243, R242, 0x7f, RZ, 0xc0, !PT ;  /* 0x0000007ff2f37812 */ /* 0x002fc800078ec0ff */
[----:B------:R-:W-:-:S04]  /*84a0*/  ISETP.GE.AND P3, PT, R243, R222, PT ;  /* 0x000000def300720c */ /* 0x000fc80003f66270 */
[----:B------:R-:W-:Y:S02]  /*84b0*/  SEL R208, RZ, 0x4, P3 ;  /* 0x00000004ffd07807 */ /* 0x000fe40001800000 */
[----:B------:R-:W-:Y:S02]  /*84c0*/  ISETP.GE.AND P3, PT, R2, R222, PT ;  /* 0x000000de0200720c */ /* 0x000fe40003f66270 */
[----:B------:R-:W-:-:S04]  /*84d0*/  SEL R208, R208, RZ, P2 ;  /* 0x000000ffd0d07207 */ /* 0x000fc80001000000 */
[----:B------:R-:W-:Y:S02]  /*84e0*/  ISETP.NE.U32.AND P4, PT, R208, RZ, PT ;  /* 0x000000ffd000720c */ /* 0x000fe40003f85070 */
[----:B------:R-:W-:Y:S01]  /*84f0*/  SEL R208, RZ, 0x4, P3 ;  /* 0x00000004ffd07807 */ /* 0x000fe20001800000 */
[----:B------:R-:W-:Y:S01]  /*8500*/  IMAD R223, R7, UR13, RZ ;  /* 0x0000000d07df7c24 */ /* 0x000fe2000f8e02ff */
[----:B------:R-:W-:Y:S02]  /*8510*/  ISETP.GE.AND P5, PT, R6, R222, PT ;  /* 0x000000de0600720c */ /* 0x000fe40003fa6270 */
[----:B------:R-:W-:Y:S02]  /*8520*/  SEL R208, R208, RZ, P2 ;  /* 0x000000ffd0d07207 */ /* 0x000fe40001000000 */
[----:B------:R-:W-:Y:S02]  /*8530*/  SEL R209, RZ, 0x4, P5 ;  /* 0x00000004ffd17807 */ /* 0x000fe40002800000 */
[----:B------:R-:W-:-:S02]  /*8540*/  ISETP.NE.U32.AND P3, PT, R208, RZ, PT ;  /* 0x000000ffd000720c */ /* 0x000fc40003f65070 */
[----:B------:R-:W-:Y:S02]  /*8550*/  LEA R208, P5, R223, R20, 0x2 ;  /* 0x00000014dfd07211 */ /* 0x000fe400078a10ff */
[----:B------:R-:W-:Y:S02]  /*8560*/  SEL R20, R209, RZ, P2 ;  /* 0x000000ffd1147207 */ /* 0x000fe40001000000 */
[----:B------:R-:W-:Y:S02]  /*8570*/  LEA.HI.X.SX32 R209, R223, R19, 0x2, P5 ;  /* 0x00000013dfd17211 */ /* 0x000fe400028f16ff */
[----:B------:R-:W-:-:S03]  /*8580*/  LOP3.LUT R7, R2, 0x20, RZ, 0xfc, !PT ;  /* 0x0000002002077812 */ /* 0x000fc600078efcff */
[----:B------:R-:W-:Y:S01]  /*8590*/  LDGSTS.E [R5+0x19f80], desc[UR22][R208.64], P1 ;  /* 0x19f80000d0057fae */ /* 0x000fe200089a1016 */
[----:B------:R-:W-:-:S03]  /*85a0*/  ISETP.GE.AND P6, PT, R7, R222, PT ;  /* 0x000000de0700720c */ /* 0x000fc60003fc6270 */
[----:B------:R-:W0:Y:S01]  /*85b0*/  LDGDEPBAR ;  /* 0x00000000000079af */ /* 0x000e220000000000 */
[----:B------:R-:W-:Y:S02]  /*85c0*/  SEL R19, RZ, 0x4, P6 ;  /* 0x00000004ff137807 */ /* 0x000fe40003000000 */
[C---:B------:R-:W-:Y:S02]  /*85d0*/  LOP3.LUT R7, R2.reuse, 0x22, RZ, 0xfc, !PT ;  /* 0x0000002202077812 */ /* 0x040fe400078efcff */
[----:B------:R-:W-:Y:S02]  /*85e0*/  SEL R19, R19, RZ, P2 ;  /* 0x000000ff13137207 */ /* 0x000fe40001000000 */
[----:B------:R-:W-:Y:S02]  /*85f0*/  ISETP.GE.AND P6, PT, R7, R222, PT ;  /* 0x000000de0700720c */ /* 0x000fe40003fc6270 */
[----:B------:R-:W-:Y:S02]  /*8600*/  LOP3.LUT R7, R2, 0x40, RZ, 0xfc, !PT ;  /* 0x0000004002077812 */ /* 0x000fe400078efcff */
[----:B------:R-:W-:Y:S01]  /*8610*/  ISETP.NE.U32.AND P5, PT, R20, RZ, PT ;  /* 0x000000ff1400720c */ /* 0x000fe20003fa5070 */
[----:B------:R-:W-:Y:S01]  /*8620*/  BAR.SYNC.DEFER_BLOCKING 0x0 ;  /* 0x0000000000007b1d */ /* 0x000fe20000010000 */
[----:B------:R-:W-:-:S02]  /*8630*/  ISETP.NE.U32.AND P1, PT, R19, RZ, PT ;  /* 0x000000ff1300720c */ /* 0x000fc40003f25070 */
[----:B------:R-:W-:Y:S02]  /*8640*/  SEL R19, RZ, 0x4, P6 ;  /* 0x00000004ff137807 */ /* 0x000fe40003000000 */
[----:B------:R-:W-:Y:S01]  /*8650*/  ISETP.GE.AND P6, PT, R7, R222, PT ;  /* 0x000000de0700720c */ /* 0x000fe20003fc6270 */
[----:B------:R-:W-:Y:S01]  /*8660*/  VIADD R6, R4, UR7 ;  /* 0x0000000704067c36 */ /* 0x000fe20008000000 */
[----:B------:R-:W-:Y:S02]  /*8670*/  SEL R20, R19, RZ, P2 ;  /* 0x000000ff13147207 */ /* 0x000fe40001000000 */
[----:B------:R-:W-:Y:S02]  /*8680*/  SEL R19, RZ, 0x4, P6 ;  /* 0x00000004ff137807 */ /* 0x000fe40003000000 */
[----:B------:R-:W-:Y:S02]  /*8690*/  LOP3.LUT R7, R2, 0x42, RZ, 0xfc, !PT ;  /* 0x0000004202077812 */ /* 0x000fe400078efcff */
[----:B------:R-:W-:-:S02]  /*86a0*/  SEL R19, R19, RZ, P2 ;  /* 0x000000ff13137207 */ /* 0x000fc40001000000 */
[----:B------:R-:W-:Y:S01]  /*86b0*/  ISETP.NE.U32.AND P6, PT, R20, RZ, PT ;  /* 0x000000ff1400720c */ /* 0x000fe20003fc5070 */
[----:B------:R-:W-:Y:S01]  /*86c0*/  @!PT LDS RZ, [RZ] ;  /* 0x00000000fffff984 */ /* 0x000fe20000000800 */
[----:B------:R-:W-:Y:S01]  /*86d0*/  @!PT LDS RZ, [RZ] ;  /* 0x00000000fffff984 */ /* 0x000fe20000000800 */
[----:B------:R-:W-:Y:S01]  /*86e0*/  @!PT LDS RZ, [RZ] ;  /* 0x00000000fffff984 */ /* 0x000fe20000000800 */
[----:B------:R-:W-:Y:S01]  /*86f0*/  LDGSTS.E [R6+0x8000], desc[UR22][R218.64], P3 ;  /* 0x08000000da067fae */ /* 0x000fe200099a1016 */
[-C--:B------:R-:W-:Y:S02]  /*8700*/  ISETP.GE.AND P3, PT, R7, R222.reuse, PT ;  /* 0x000000de0700720c */ /* 0x080fe40003f66270 */
[----:B------:R-:W-:Y:S01]  /*8710*/  LOP3.LUT R7, R2, 0x60, RZ, 0xfc, !PT ;  /* 0x0000006002077812 */ /* 0x000fe200078efcff */
[----:B------:R-:W-:Y:S01]  /*8720*/  LDGSTS.E [R6+0x8008], desc[UR22][R220.64], P5 ;  /* 0x08008000dc067fae */ /* 0x000fe2000a9a1016 */
[----:B------:R-:W-:Y:S02]  /*8730*/  ISETP.NE.U32.AND P5, PT, R19, RZ, PT ;  /* 0x000000ff1300720c */ /* 0x000fe40003fa5070 */
[----:B------:R-:W-:Y:S01]  /*8740*/  SEL R19, RZ, 0x4, P3 ;  /* 0x00000004ff137807 */ /* 0x000fe20001800000 */
[----:B------:R-:W-:Y:S01]  /*8750*/  LDGSTS.E [R6+0xa000], desc[UR22][R30.64], P1 ;  /* 0x0a0000001e067fae */ /* 0x000fe200089a1016 */
[----:B------:R-:W-:-:S02]  /*8760*/  ISETP.GE.AND P3, PT, R7, R222, PT ;  /* 0x000000de0700720c */ /* 0x000fc40003f66270 */
[----:B------:R-:W-:Y:S01]  /*8770*/  SEL R20, R19, RZ, P2 ;  /* 0x000000ff13147207 */ /* 0x000fe20001000000 */
[----:B------:R-:W-:Y:S01]  /*8780*/  LDGSTS.E [R6+0xa008], desc[UR22][R32.64], P6 ;  /* 0x0a00800020067fae */ /* 0x000fe2000b1a1016 */
[----:B------:R-:W-:Y:S02]  /*8790*/  SEL R19, RZ, 0x4, P3 ;  /* 0x00000004ff137807 */ /* 0x000fe40001800000 */
[C---:B------:R-:W-:Y:S02]  /*87a0*/  LOP3.LUT R7, R2.reuse, 0x62, RZ, 0xfc, !PT ;  /* 0x0000006202077812 */ /* 0x040fe400078efcff */
[----:B------:R-:W-:Y:S01]  /*87b0*/  SEL R19, R19, RZ, P2 ;  /* 0x000000ff13137207 */ /* 0x000fe20001000000 */
[----:B------:R-:W-:Y:S01]  /*87c0*/  LDGSTS.E [R6+0xc000], desc[UR22][R62.64], P5 ;  /* 0x0c0000003e067fae */ /* 0x000fe2000a9a1016 */
[----:B------:R-:W-:Y:S02]  /*87d0*/  ISETP.GE.AND P1, PT, R7, R222, PT ;  /* 0x000000de0700720c */ /* 0x000fe40003f26270 */
[----:B------:R-:W-:-:S02]  /*87e0*/  LOP3.LUT R7, R2, 0x4, RZ, 0xfc, !PT ;  /* 0x0000000402077812 */ /* 0x000fc400078efcff */
[----:B------:R-:W-:Y:S02]  /*87f0*/  ISETP.NE.U32.AND P3, PT, R20, RZ, PT ;  /* 0x000000ff1400720c */ /* 0x000fe40003f65070 */
[----:B------:R-:W-:Y:S02]  /*8800*/  ISETP.NE.U32.AND P6, PT, R19, RZ, PT ;  /* 0x000000ff1300720c */ /* 0x000fe40003fc5070 */
[----:B------:R-:W-:Y:S02]  /*8810*/  SEL R19, RZ, 0x4, P1 ;  /* 0x00000004ff137807 */ /* 0x000fe40000800000 */
[----:B------:R-:W-:Y:S02]  /*8820*/  ISETP.GE.AND P1, PT, R7, R222, PT ;  /* 0x000000de0700720c */ /* 0x000fe40003f26270 */
[----:B------:R-:W-:Y:S02]  /*8830*/  SEL R20, R19, RZ, P2 ;  /* 0x000000ff13147207 */ /* 0x000fe40001000000 */
[----:B------:R-:W-:-:S02]  /*8840*/  SEL R19, RZ, 0x4, P1 ;  /* 0x00000004ff137807 */ /* 0x000fc40000800000 */
[C---:B------:R-:W-:Y:S01]  /*8850*/  LOP3.LUT R7, R2.reuse, 0x6, RZ, 0xfc, !PT ;  /* 0x0000000602077812 */ /* 0x040fe200078efcff */
[----:B------:R-:W-:Y:S01]  /*8860*/  LDGSTS.E [R6+0xc008], desc[UR22][R64.64], P3 ;  /* 0x0c00800040067fae */ /* 0x000fe200099a1016 */
[----:B------:R-:W-:Y:S02]  /*8870*/  SEL R19, R19, RZ, P2 ;  /* 0x000000ff13137207 */ /* 0x000fe40001000000 */
[----:B------:R-:W-:Y:S01]  /*8880*/  ISETP.GE.AND P5, PT, R7, R222, PT ;  /* 0x000000de0700720c */ /* 0x000fe20003fa6270 */
[----:B------:R-:W-:Y:S01]  /*8890*/  LDGSTS.E [R6+0xe000], desc[UR22][R94.64], P6 ;  /* 0x0e0000005e067fae */ /* 0x000fe2000b1a1016 */
[----:B------:R-:W-:Y:S02]  /*88a0*/  LOP3.LUT R7, R2, 0x24, RZ, 0xfc, !PT ;  /* 0x0000002402077812 */ /* 0x000fe400078efcff */
[----:B------:R-:W-:Y:S02]  /*88b0*/  ISETP.NE.U32.AND P1, PT, R20, RZ, PT ;  /* 0x000000ff1400720c */ /* 0x000fe40003f25070 */
[----:B------:R-:W-:-:S02]  /*88c0*/  ISETP.NE.U32.AND P3, PT, R19, RZ, PT ;  /* 0x000000ff1300720c */ /* 0x000fc40003f65070 */
[----:B------:R-:W-:Y:S02]  /*88d0*/  SEL R19, RZ, 0x4, P5 ;  /* 0x00000004ff137807 */ /* 0x000fe40002800000 */
[----:B------:R-:W-:Y:S02]  /*88e0*/  ISETP.GE.AND P5, PT, R7, R222, PT ;  /* 0x000000de0700720c */ /* 0x000fe40003fa6270 */
[----:B------:R-:W-:Y:S02]  /*88f0*/  SEL R20, R19, RZ, P2 ;  /* 0x000000ff13147207 */ /* 0x000fe40001000000 */
[----:B------:R-:W-:Y:S02]  /*8900*/  SEL R19, RZ, 0x4, P5 ;  /* 0x00000004ff137807 */ /* 0x000fe40002800000 */
[----:B------:R-:W-:Y:S01]  /*8910*/  LOP3.LUT R7, R2, 0x26, RZ, 0xfc, !PT ;  /* 0x0000002602077812 */ /* 0x000fe200078efcff */
[----:B------:R1:W-:Y:S01]  /*8920*/  LDGSTS.E [R6+0xe008], desc[UR22][R96.64], P1 ;  /* 0x0e00800060067fae */ /* 0x0003e200089a1016 */
[----:B------:R-:W-:-:S02]  /*8930*/  SEL R19, R19, RZ, P2 ;  /* 0x000000ff13137207 */ /* 0x000fc40001000000 */
[-C--:B------:R-:W-:Y:S01]  /*8940*/  ISETP.GE.AND P6, PT, R7, R222.reuse, PT ;  /* 0x000000de0700720c */ /* 0x080fe20003fc6270 */
[----:B------:R2:W-:Y:S01]  /*8950*/  LDGSTS.E [R18+0x8000], desc[UR22][R120.64], P3 ;  /* 0x0800000078127fae */ /* 0x0005e200099a1016 */
[----:B------:R-:W-:Y:S02]  /*8960*/  LOP3.LUT R7, R2, 0x44, RZ, 0xfc, !PT ;  /* 0x0000004402077812 */ /* 0x000fe400078efcff */
[----:B------:R-:W-:Y:S02]  /*8970*/  ISETP.NE.U32.AND P5, PT, R20, RZ, PT ;  /* 0x000000ff1400720c */ /* 0x000fe40003fa5070 */
[----:B------:R-:W-:Y:S02]  /*8980*/  ISETP.NE.U32.AND P1, PT, R19, RZ, PT ;  /* 0x000000ff1300720c */ /* 0x000fe40003f25070 */
[----:B------:R-:W-:Y:S02]  /*8990*/  SEL R19, RZ, 0x4, P6 ;  /* 0x00000004ff137807 */ /* 0x000fe40003000000 */
[----:B------:R-:W-:-:S02]  /*89a0*/  ISETP.GE.AND P6, PT, R7, R222, PT ;  /* 0x000000de0700720c */ /* 0x000fc40003fc6270 */
[----:B------:R-:W-:Y:S02]  /*89b0*/  SEL R20, R19, RZ, P2 ;  /* 0x000000ff13147207 */ /* 0x000fe40001000000 */
[----:B------:R-:W-:Y:S02]  /*89c0*/  SEL R19, RZ, 0x4, P6 ;  /* 0x00000004ff137807 */ /* 0x000fe40003000000 */
[C---:B------:R-:W-:Y:S01]  /*89d0*/  LOP3.LUT R7, R2.reuse, 0x46, RZ, 0xfc, !PT ;  /* 0x0000004602077812 */ /* 0x040fe200078efcff */
[----:B------:R2:W-:Y:S01]  /*89e0*/  LDGSTS.E [R18+0x8008], desc[UR22][R122.64], P5 ;  /* 0x080080007a127fae */ /* 0x0005e2000a9a1016 */
[----:B------:R-:W-:Y:S02]  /*89f0*/  SEL R19, R19, RZ, P2 ;  /* 0x000000ff13137207 */ /* 0x000fe40001000000 */
[----:B------:R-:W-:Y:S01]  /*8a00*/  ISETP.GE.AND P3, PT, R7, R222, PT ;  /* 0x000000de0700720c */ /* 0x000fe20003f66270 */
[----:B------:R2:W-:Y:S01]  /*8a10*/  LDGSTS.E [R18+0xa000], desc[UR22][R34.64], P1 ;  /* 0x0a00000022127fae */ /* 0x0005e200089a1016 */
        /* <DEDUP_REMOVED lines=8> */
[----:B------:R2:W-:Y:S01]  /*8aa0*/  LDGSTS.E [R18+0xa008], desc[UR22][R36.64], P6 ;  /* 0x0a00800024127fae */ /* 0x0005e2000b1a1016 */
[----:B------:R-:W-:Y:S02]  /*8ab0*/  SEL R19, R19, RZ, P2 ;  /* 0x000000ff13137207 */ /* 0x000fe40001000000 */
[----:B------:R-:W-:Y:S01]  /*8ac0*/  ISETP.GE.AND P1, PT, R7, R222, PT ;  /* 0x000000de0700720c */ /* 0x000fe20003f26270 */
[----:B------:R2:W-:Y:S01]  /*8ad0*/  LDGSTS.E [R18+0xc000], desc[UR22][R66.64], P5 ;  /* 0x0c00000042127fae */ /* 0x0005e2000a9a1016 */
        /* <DEDUP_REMOVED lines=30> */
[----:B------:R-:W-:Y:S02]  /*8cc0*/  LOP3.LUT R7, R2, 0x4a, RZ, 0xfc, !PT ;  /* 0x0000004a02077812 */ /* 0x000fe400078efcff */
[----:B------:R-:W-:Y:S02]  /*8cd0*/  SEL R19, R19, RZ, P2 ;  /* 0x000000ff13137207 */ /* 0x000fe40001000000 */
[----:B------:R-:W-:Y:S01]  /*8ce0*/  ISETP.NE.U32.AND P6, PT, R20, RZ, PT ;  /* 0x000000ff1400720c */ /* 0x000fe20003fc5070 */
[----:B---3--:R2:W-:Y:S01]  /*8cf0*/  LDGSTS.E [R17+0x8000], desc[UR22][R124.64], P3 ;  /* 0x080000007c117fae */ /* 0x0085e200099a1016 */
[----:B------:R-:W-:Y:S02]  /*8d00*/  ISETP.GE.AND P3, PT, R7, R222, PT ;  /* 0x000000de0700720c */ /* 0x000fe40003f66270 */
[----:B------:R-:W-:Y:S01]  /*8d10*/  LOP3.LUT R7, R2, 0x68, RZ, 0xfc, !PT ;  /* 0x0000006802077812 */ /* 0x000fe200078efcff */
[----:B------:R2:W-:Y:S01]  /*8d20*/  LDGSTS.E [R17+0x8008], desc[UR22][R126.64], P5 ;  /* 0x080080007e117fae */ /* 0x0005e2000a9a1016 */
[----:B------:R-:W-:-:S02]  /*8d30*/  ISETP.NE.U32.AND P5, PT, R19, RZ, PT ;  /* 0x000000ff1300720c */ /* 0x000fc40003fa5070 */
[----:B------:R-:W-:Y:S01]  /*8d40*/  SEL R19, RZ, 0x4, P3 ;  /* 0x00000004ff137807 */ /* 0x000fe20001800000 */
[----:B------:R2:W-:Y:S01]  /*8d50*/  LDGSTS.E [R17+0xa000], desc[UR22][R38.64], P1 ;  /* 0x0a00000026117fae */ /* 0x0005e200089a1016 */
[-C--:B------:R-:W-:Y:S02]  /*8d60*/  ISETP.GE.AND P3, PT, R7, R222.reuse, PT ;  /* 0x000000de0700720c */ /* 0x080fe40003f66270 */
[----:B------:R-:W-:Y:S01]  /*8d70*/  SEL R20, R19, RZ, P2 ;  /* 0x000000ff13147207 */ /* 0x000fe20001000000 */
[----:B------:R2:W-:Y:S01]  /*8d80*/  LDGSTS.E [R17+0xa008], desc[UR22][R40.64], P6 ;  /* 0x0a00800028117fae */ /* 0x0005e2000b1a1016 */
[----:B------:R-:W-:Y:S02]  /*8d90*/  SEL R19, RZ, 0x4, P3 ;  /* 0x00000004ff137807 */ /* 0x000fe40001800000 */
[----:B------:R-:W-:Y:S02]  /*8da0*/  LOP3.LUT R7, R2, 0x6a, RZ, 0xfc, !PT ;  /* 0x0000006a02077812 */ /* 0x000fe400078efcff */
[----:B------:R-:W-:Y:S01]  /*8db0*/  SEL R19, R19, RZ, P2 ;  /* 0x000000ff13137207 */ /* 0x000fe20001000000 */
[----:B------:R2:W-:Y:S01]  /*8dc0*/  LDGSTS.E [R17+0xc000], desc[UR22][R70.64], P5 ;  /* 0x0c00000046117fae */ /* 0x0005e2000a9a1016 */
[----:B------:R-:W-:-:S02]  /*8dd0*/  ISETP.GE.AND P1, PT, R7, R222, PT ;  /* 0x000000de0700720c */ /* 0x000fc40003f26270 */
[----:B------:R-:W-:Y:S02]  /*8de0*/  LOP3.LUT R7, R2, 0xc, RZ, 0xfc, !PT ;  /* 0x0000000c02077812 */ /* 0x000fe400078efcff */
[----:B------:R-:W-:Y:S02]  /*8df0*/  ISETP.NE.U32.AND P3, PT, R20, RZ, PT ;  /* 0x000000ff1400720c */ /* 0x000fe40003f65070 */
[----:B------:R-:W-:Y:S02]  /*8e00*/  ISETP.NE.U32.AND P6, PT, R19, RZ, PT ;  /* 0x000000ff1300720c */ /* 0x000fe40003fc5070 */
[----:B------:R-:W-:Y:S02]  /*8e10*/  SEL R19, RZ, 0x4, P1 ;  /* 0x00000004ff137807 */ /* 0x000fe40000800000 */
[----:B------:R-:W-:Y:S02]  /*8e20*/  ISETP.GE.AND P1, PT, R7, R222, PT ;  /* 0x000000de0700720c */ /* 0x000fe40003f26270 */
[----:B------:R-:W-:-:S02]  /*8e30*/  SEL R20, R19, RZ, P2 ;  /* 0x000000ff13147207 */ /* 0x000fc40001000000 */
[----:B------:R-:W-:Y:S02]  /*8e40*/  SEL R19, RZ, 0x4, P1 ;  /* 0x00000004ff137807 */ /* 0x000fe40000800000 */
[C---:B------:R-:W-:Y:S01]  /*8e50*/  LOP3.LUT R7, R2.reuse, 0xe, RZ, 0xfc, !PT ;  /* 0x0000000e02077812 */ /* 0x040fe200078efcff */
[----:B------:R2:W-:Y:S01]  /*8e60*/  LDGSTS.E [R17+0xc008], desc[UR22][R72.64], P3 ;  /* 0x0c00800048117fae */ /* 0x0005e200099a1016 */
[----:B------:R-:W-:Y:S02]  /*8e70*/  SEL R19, R19, RZ, P2 ;  /* 0x000000ff13137207 */ /* 0x000fe40001000000 */
[----:B------:R-:W-:Y:S01]  /*8e80*/  ISETP.GE.AND P5, PT, R7, R222, PT ;  /* 0x000000de0700720c */ /* 0x000fe20003fa6270 */
[----:B------:R2:W-:Y:S01]  /*8e90*/  LDGSTS.E [R17+0xe000], desc[UR22][R102.64], P6 ;  /* 0x0e00000066117fae */ /* 0x0005e2000b1a1016 */
[----:B------:R-:W-:Y:S02]  /*8ea0*/  LOP3.LUT R7, R2, 0x2c, RZ, 0xfc, !PT ;  /* 0x0000002c02077812 */ /* 0x000fe400078efcff */
[----:B------:R-:W-:-:S02]  /*8eb0*/  ISETP.NE.U32.AND P1, PT, R20, RZ, PT ;  /* 0x000000ff1400720c */ /* 0x000fc40003f25070 */
[----:B------:R-:W-:Y:S02]  /*8ec0*/  ISETP.NE.U32.AND P3, PT, R19, RZ, PT ;  /* 0x000000ff1300720c */ /* 0x000fe40003f65070 */
        /* <DEDUP_REMOVED lines=44> */
[----:B------:R-:W-:Y:S01]  /*9190*/  IMAD.U32 R194, RZ, RZ, UR5 ;  /* 0x00000005ffc27e24 */ /* 0x000fe2000f8e00ff */
[----:B------:R-:W-:Y:S01]  /*91a0*/  LOP3.LUT R7, R2, 0x30, RZ, 0xfc, !PT ;  /* 0x0000003002077812 */ /* 0x000fe200078efcff */
[----:B------:R2:W-:Y:S01]  /*91b0*/  LDGSTS.E [R16+0xe000], desc[UR22][R116.64], P6 ;  /* 0x0e00000074107fae */ /* 0x0005e2000b1a1016 */
[----:B------:R-:W-:Y:S02]  /*91c0*/  ISETP.NE.U32.AND P1, PT, R20, RZ, PT ;  /* 0x000000ff1400720c */ /* 0x000fe40003f25070 */
[----:B------:R-:W-:Y:S02]  /*91d0*/  ISETP.NE.U32.AND P3, PT, R19, RZ, PT ;  /* 0x000000ff1300720c */ /* 0x000fe40003f65070 */
[----:B------:R-:W-:Y:S02]  /*91e0*/  SEL R19, RZ, 0x4, P5 ;  /* 0x00000004ff137807 */ /* 0x000fe40002800000 */
[----:B------:R-:W-:Y:S01]  /*91f0*/  ISETP.GE.AND P5, PT, R7, R222, PT ;  /* 0x000000de0700720c */ /* 0x000fe20003fa6270 */
[----:B------:R-:W-:Y:S01]  /*9200*/  IMAD.WIDE R194, R194, 0x4, R238 ;  /* 0x00000004c2c27825 */ /* 0x000fe200078e02ee */
[----:B------:R-:W-:-:S02]  /*9210*/  SEL R20, R19, RZ, P2 ;  /* 0x000000ff13147207 */ /* 0x000fc40001000000 */
[----:B------:R-:W-:Y:S02]  /*9220*/  SEL R19, RZ, 0x4, P5 ;  /* 0x00000004ff137807 */ /* 0x000fe40002800000 */
[----:B------:R-:W-:Y:S01]  /*9230*/  LOP3.LUT R238, R2, 0x32, RZ, 0xfc, !PT ;  /* 0x0000003202ee7812 */ /* 0x000fe200078efcff */
        /* <DEDUP_REMOVED lines=99> */
[----:B----4-:R2:W-:Y:S01]  /*9870*/  LDGSTS.E [R13+0x8000], desc[UR22][R22.64], P3 ;  /* 0x08000000160d7fae */ /* 0x0105e200099a1016 */
        /* <DEDUP_REMOVED lines=23> */
[----:B------:R-:W-:Y:S01]  /*99f0*/  IMAD.WIDE R240, R240, 0x4, R170 ;  /* 0x00000004f0f07825 */ /* 0x000fe200078e02aa */
[----:B------:R-:W-:Y:S01]  /*9a00*/  LOP3.LUT R7, R2, 0x1c, RZ, 0xfc, !PT ;  /* 0x0000001c02077812 */ /* 0x000fe200078efcff */
[----:B------:R2:W-:Y:S01]  /*9a10*/  LDGSTS.E [R13+0xc000], desc[UR22][R86.64], P5 ;  /* 0x0c000000560d7fae */ /* 0x0005e2000a9a1016 */
[----:B------:R-:W-:Y:S02]  /*9a20*/  ISETP.NE.U32.AND P3, PT, R20, RZ, PT ;  /* 0x000000ff1400720c */ /* 0x000fe40003f65070 */
[----:B------:R-:W-:Y:S01]  /*9a30*/  ISETP.NE.U32.AND P6, PT, R19, RZ, PT ;  /* 0x000000ff1300720c */ /* 0x000fe20003fc5070 */
[----:B------:R-:W-:Y:S01]  /*9a40*/  IMAD.U32 R170, RZ, RZ, UR4 ;  /* 0x00000004ffaa7e24 */ /* 0x000fe2000f8e00ff */
        /* <DEDUP_REMOVED lines=8> */
[----:B------:R-:W-:Y:S02]  /*9ad0*/  ISETP.GE.AND P5, PT, R250, R222, PT ;  /* 0x000000defa00720c */ /* 0x000fe40003fa6270 */
[----:B------:R-:W-:Y:S01]  /*9ae0*/  LOP3.LUT R7, R2, 0x3c, RZ, 0xfc, !PT ;  /* 0x0000003c02077812 */ /* 0x000fe200078efcff */
[----:B------:R-:W-:Y:S01]  /*9af0*/  IMAD.U32 R182, RZ, RZ, UR5 ;  /* 0x00000005ffb67e24 */ /* 0x000fe2000f8e00ff */
[----:B------:R-:W-:-:S02]  /*9b00*/  ISETP.NE.U32.AND P1, PT, R20, RZ, PT ;  /* 0x000000ff1400720c */ /* 0x000fc40003f25070 */
[----:B------:R-:W-:Y:S02]  /*9b10*/  ISETP.NE.U32.AND P3, PT, R19, RZ, PT ;  /* 0x000000ff1300720c */ /* 0x000fe40003f65070 */
[----:B------:R-:W-:Y:S02]  /*9b20*/  SEL R19, RZ, 0x4, P5 ;  /* 0x00000004ff137807 */ /* 0x000fe40002800000 */
[----:B------:R-:W-:Y:S01]  /*9b30*/  ISETP.GE.AND P5, PT, R7, R222, PT ;  /* 0x000000de0700720c */ /* 0x000fe20003fa6270 */
[----:B------:R-:W-:Y:S01]  /*9b40*/  IMAD.WIDE R182, R182, 0x4, R244 ;  /* 0x00000004b6b67825 */ /* 0x000fe200078e02f4 */
[----:B------:R-:W-:Y:S02]  /*9b50*/  SEL R20, R19, RZ, P2 ;  /* 0x000000ff13147207 */ /* 0x000fe40001000000 */
[----:B------:R-:W-:Y:S02]  /*9b60*/  SEL R19, RZ, 0x4, P5 ;  /* 0x00000004ff137807 */ /* 0x000fe40002800000 */
[----:B------:R-:W-:Y:S01]  /*9b70*/  LOP3.LUT R251, R2, 0x3e, RZ, 0xfc, !PT ;  /* 0x0000003e02fb7812 */ /* 0x000fe200078efcff */
[----:B------:R2:W-:Y:S01]  /*9b80*/  LDGSTS.E [R13+0xe000], desc[UR22][R182.64], P6 ;  /* 0x0e000000b60d7fae */ /* 0x0005e2000b1a1016 */
[----:B------:R-:W-:-:S02]  /*9b90*/  SEL R19, R19, RZ, P2 ;  /* 0x000000ff13137207 */ /* 0x000fc40001000000 */
[----:B------:R-:W-:Y:S01]  /*9ba0*/  ISETP.GE.AND P6, PT, R251, R222, PT ;  /* 0x000000defb00720c */ /* 0x000fe20003fc6270 */
[----:B------:R2:W-:Y:S01]  /*9bb0*/  LDGSTS.E [R13+0xe008], desc[UR22][R168.64], P1 ;  /* 0x0e008000a80d7fae */ /* 0x0005e200089a1016 */
[C---:B------:R-:W-:Y:S02]  /*9bc0*/  LOP3.LUT R244, R2.reuse, 0x5c, RZ, 0xfc, !PT ;  /* 0x0000005c02f47812 */ /* 0x040fe400078efcff */
[----:B------:R-:W-:Y:S01]  /*9bd0*/  ISETP.NE.U32.AND P1, PT, R19, RZ, PT ;  /* 0x000000ff1300720c */ /* 0x000fe20003f25070 */
[----:B------:R2:W-:Y:S01]  /*9be0*/  LDGSTS.E [R12+0x8000], desc[UR22][R26.64], P3 ;  /* 0x080000001a0c7fae */ /* 0x0005e200099a1016 */
[----:B------:R-:W-:Y:S02]  /*9bf0*/  SEL R19, RZ, 0x4, P6 ;  /* 0x00000004ff137807 */ /* 0x000fe40003000000 */
[----:B------:R-:W-:Y:S02]  /*9c00*/  LOP3.LUT R245, R2, 0x5e, RZ, 0xfc, !PT ;  /* 0x0000005e02f57812 */ /* 0x000fe400078efcff */
[----:B------:R-:W-:-:S02]  /*9c10*/  ISETP.NE.U32.AND P5, PT, R20, RZ, PT ;  /* 0x000000ff1400720c */ /* 0x000fc40003fa5070 */
[-C--:B------:R-:W-:Y:S02]  /*9c20*/  ISETP.GE.AND P6, PT, R244, R222.reuse, PT ;  /* 0x000000def400720c */ /* 0x080fe40003fc6270 */
[----:B------:R-:W-:Y:S02]  /*9c30*/  SEL R20, R19, RZ, P2 ;  /* 0x000000ff13147207 */ /* 0x000fe40001000000 */
[----:B------:R-:W-:Y:S02]  /*9c40*/  ISETP.GE.AND P3, PT, R245, R222, PT ;  /* 0x000000def500720c */ /* 0x000fe40003f66270 */
[----:B-1----:R-:W-:Y:S02]  /*9c50*/  LOP3.LUT R6, R2, 0x7c, RZ, 0xfc, !PT ;  /* 0x0000007c02067812 */ /* 0x002fe400078efcff */
[----:B------:R-:W-:Y:S02]  /*9c60*/  SEL R19, RZ, 0x4, P6 ;  /* 0x00000004ff137807 */ /* 0x000fe40003000000 */
[----:B------:R-:W-:Y:S01]  /*9c70*/  ISETP.NE.U32.AND P6, PT, R20, RZ, PT ;  /* 0x000000ff1400720c */ /* 0x000fe20003fc5070 */
[----:B------:R2:W-:Y:S01]  /*9c80*/  LDGSTS.E [R12+0x8008], desc[UR22][R28.64], P5 ;  /* 0x080080001c0c7fae */ /* 0x0005e2000a9a1016 */
[----:B------:R-:W-:-:S02]  /*9c90*/  SEL R20, RZ, 0x4, P3 ;  /* 0x00000004ff147807 */ /* 0x000fc40001800000 */
[----:B------:R-:W-:Y:S01]  /*9ca0*/  LOP3.LUT R7, R2, 0x7e, RZ, 0xfc, !PT ;  /* 0x0000007e02077812 */ /* 0x000fe200078efcff */
[----:B------:R2:W-:Y:S01]  /*9cb0*/  LDGSTS.E [R12+0xa000], desc[UR22][R58.64], P1 ;  /* 0x0a0000003a0c7fae */ /* 0x0005e200089a1016 */
[----:B------:R-:W-:-:S04]  /*9cc0*/  ISETP.GE.AND P3, PT, R6, R222, PT ;  /* 0x000000de0600720c */ /* 0x000fc80003f66270 */
[----:B------:R-:W-:Y:S02]  /*9cd0*/  SEL R236, RZ, 0x4, P3 ;  /* 0x00000004ffec7807 */ /* 0x000fe40001800000 */
[----:B------:R-:W-:Y:S01]  /*9ce0*/  ISETP.GE.AND P3, PT, R7, R222, PT ;  /* 0x000000de0700720c */ /* 0x000fe20003f66270 */
[----:B------:R2:W-:Y:S04]  /*9cf0*/  LDGSTS.E [R12+0xa008], desc[UR22][R60.64], P6 ;  /* 0x0a0080003c0c7fae */ /* 0x0005e8000b1a1016 */
[----:B------:R-:W3:Y:S01]  /*9d00*/  LDL.64 R6, [R1+0x30] ;  /* 0x0000300001067983 */ /* 0x000ee20000100a00 */
[----:B------:R-:W-:Y:S02]  /*9d10*/  SEL R19, R19, RZ, P2 ;  /* 0x000000ff13137207 */ /* 0x000fe40001000000 */
[----:B------:R-:W-:-:S02]  /*9d20*/  SEL R20, R20, RZ, P2 ;  /* 0x000000ff14147207 */ /* 0x000fc40001000000 */
[----:B------:R-:W-:Y:S02]  /*9d30*/  ISETP.NE.U32.AND P5, PT, R19, RZ, PT ;  /* 0x000000ff1300720c */ /* 0x000fe40003fa5070 */
[----:B------:R-:W-:Y:S02]  /*9d40*/  SEL R19, RZ, 0x4, P3 ;  /* 0x00000004ff137807 */ /* 0x000fe40001800000 */
[----:B------:R-:W-:Y:S02]  /*9d50*/  ISETP.NE.U32.AND P3, PT, R20, RZ, PT ;  /* 0x000000ff1400720c */ /* 0x000fe40003f65070 */
[----:B------:R-:W-:Y:S02]  /*9d60*/  SEL R20, R236, RZ, P2 ;  /* 0x000000ffec147207 */ /* 0x000fe40001000000 */
[----:B------:R-:W-:Y:S02]  /*9d70*/  SEL R19, R19, RZ, P2 ;  /* 0x000000ff13137207 */ /* 0x000fe40001000000 */
[----:B------:R-:W-:-:S02]  /*9d80*/  ISETP.NE.U32.AND P1, PT, R20, RZ, PT ;  /* 0x000000ff1400720c */ /* 0x000fc40003f25070 */
[----:B------:R-:W-:Y:S01]  /*9d90*/  ISETP.NE.U32.AND P2, PT, R19, RZ, PT ;  /* 0x000000ff1300720c */ /* 0x000fe20003f45070 */
[----:B------:R2:W-:Y:S01]  /*9da0*/  LDGSTS.E [R12+0xc000], desc[UR22][R90.64], P5 ;  /* 0x0c0000005a0c7fae */ /* 0x0005e2000a9a1016 */
[----:B------:R-:W-:-:S03]  /*9db0*/  VIADD R239, R3, UR7 ;  /* 0x0000000703ef7c36 */ /* 0x000fc60008000000 */
[----:B------:R2:W-:Y:S06]  /*9dc0*/  LDGSTS.E [R12+0xc008], desc[UR22][R92.64], P3 ;  /* 0x0c0080005c0c7fae */ /* 0x0005ec00099a1016 */
[----:B------:R2:W-:Y:S04]  /*9dd0*/  LDGSTS.E [R12+0xe000], desc[UR22][R118.64], P1 ;  /* 0x0e000000760c7fae */ /* 0x0005e800089a1016 */
[----:B------:R2:W-:Y:S04]  /*9de0*/  LDGSTS.E [R12+0xe008], desc[UR22][R114.64], P2 ;  /* 0x0e008000720c7fae */ /* 0x0005e800091a1016 */
[----:B------:R-:W0:Y:S04]  /*9df0*/  LDGDEPBAR ;  /* 0x00000000000079af */ /* 0x000e280000000000 */
[----:B------:R2:W-:Y:S04]  /*9e00*/  LDGSTS.E [R239+0x20000], desc[UR22][R140.64], P4 ;  /* 0x200000008cef7fae */ /* 0x0005e8000a1a1016 */
        /* <DEDUP_REMOVED lines=8> */
[----:B------:R-:W4:Y:S04]  /*9e90*/  LDL.64 R140, [R1+0x20] ;  /* 0x00002000018c7983 */ /* 0x000f280000100a00 */
[----:B------:R-:W2:Y:S04]  /*9ea0*/  LDL.64 R198, [R1+0xb0] ;  /* 0x0000b00001c67983 */ /* 0x000ea80000100a00 */
[----:B---3--:R1:W-:Y:S04]  /*9eb0*/  LDGSTS.E [R11+0x20480], desc[UR22][R6.64], P4 ;  /* 0x20480000060b7fae */ /* 0x0083e8000a1a1016 */
[----:B------:R1:W-:Y:S04]  /*9ec0*/  LDGSTS.E [R11+0x20880], desc[UR22][R246.64], P4 ;  /* 0x20880000f60b7fae */ /* 0x0003e8000a1a1016 */
[----:B------:R1:W-:Y:S04]  /*9ed0*/  LDGSTS.E [R11+0x20c80], desc[UR22][R158.64], P4 ;  /* 0x20c800009e0b7fae */ /* 0x0003e8000a1a1016 */
[----:B------:R1:W-:Y:S04]  /*9ee0*/  LDGSTS.E [R11+0x21080], desc[UR22][R160.64], P4 ;  /* 0x21080000a00b7fae */ /* 0x0003e8000a1a1016 */
[----:B------:R1:W-:Y:S04]  /*9ef0*/  LDGSTS.E [R11+0x21480], desc[UR22][R162.64], P4 ;  /* 0x21480000a20b7fae */ /* 0x0003e8000a1a1016 */
[----:B------:R1:W-:Y:S04]  /*9f00*/  LDGSTS.E [R11+0x21880], desc[UR22][R164.64], P4 ;  /* 0x21880000a40b7fae */ /* 0x0003e8000a1a1016 */
[----:B------:R1:W-:Y:S04]  /*9f10*/  LDGSTS.E [R11+0x21c80], desc[UR22][R166.64], P4 ;  /* 0x21c80000a60b7fae */ /* 0x0003e8000a1a1016 */
[----:B------:R1:W-:Y:S04]  /*9f20*/  LDGSTS.E [R10+0x20100], desc[UR22][R210.64], P4 ;  /* 0x20100000d20a7fae */ /* 0x0003e8000a1a1016 */
[----:B------:R-:W3:Y:S04]  /*9f30*/  LDL.64 R6, [R1+0x98] ;  /* 0x0000980001067983 */ /* 0x000ee80000100a00 */
[----:B------:R1:W-:Y:S04]  /*9f40*/  LDGSTS.E [R10+0x20500], desc[UR22][R8.64], P4 ;  /* 0x20500000080a7fae */ /* 0x0003e8000a1a1016 */
[----:B------:R1:W-:Y:S04]  /*9f50*/  LDGSTS.E [R10+0x20900], desc[UR22][R240.64], P4 ;  /* 0x20900000f00a7fae */ /* 0x0003e8000a1a1016 */
[----:B------:R1:W-:Y:S04]  /*9f60*/  LDGSTS.E [R10+0x20d00], desc[UR22][R172.64], P4 ;  /* 0x20d00000ac0a7fae */ /* 0x0003e8000a1a1016 */
[----:B------:R-:W2:Y:S04]  /*9f70*/  LDL.LU.64 R8, [R1+0x260] ;  /* 0x0002600001087983 */ /* 0x000ea80000300a00 */
[----:B------:R1:W-:Y:S04]  /*9f80*/  LDGSTS.E [R10+0x21100], desc[UR22][R174.64], P4 ;  /* 0x21100000ae0a7fae */ /* 0x0003e8000a1a1016 */
[----:B------:R1:W-:Y:S04]  /*9f90*/  LDGSTS.E [R10+0x21500], desc[UR22][R176.64], P4 ;  /* 0x21500000b00a7fae */ /* 0x0003e8000a1a1016 */
[----:B------:R1:W-:Y:S04]  /*9fa0*/  LDGSTS.E [R10+0x21900], desc[UR22][R178.64], P4 ;  /* 0x21900000b20a7fae */ /* 0x0003e8000a1a1016 */
[----:B------:R1:W-:Y:S04]  /*9fb0*/  LDGSTS.E [R10+0x21d00], desc[UR22][R180.64], P4 ;  /* 0x21d00000b40a7fae */ /* 0x0003e8000a1a1016 */
[----:B------:R-:W3:Y:S04]  /*9fc0*/  LDL.64 R214, [R1+0xb8] ;  /* 0x0000b80001d67983 */ /* 0x000ee80000100a00 */
[----:B------:R-:W3:Y:S04]  /*9fd0*/  LDL.64 R212, [R1+0x90] ;  /* 0x0000900001d47983 */ /* 0x000ee80000100a00 */
[----:B------:R-:W3:Y:S04]  /*9fe0*/  LDL.64 R210, [R1+0x70] ;  /* 0x0000700001d27983 */ /* 0x000ee80000100a00 */
[----:B------:R-:W3:Y:S04]  /*9ff0*/  LDL.64 R228, [R1+0xa8] ;  /* 0x0000a80001e47983 */ /* 0x000ee80000100a00 */
[----:B------:R-:W3:Y:S04]  /*a000*/  LDL.64 R226, [R1+0x88] ;  /* 0x0000880001e27983 */ /* 0x000ee80000100a00 */
[----:B------:R-:W3:Y:S04]  /*a010*/  LDL.64 R224, [R1+0x68] ;  /* 0x0000680001e07983 */ /* 0x000ee80000100a00 */
[----:B-----5:R-:W5:Y:S04]  /*a020*/  LDL.64 R154, [R1+0xa0] ;  /* 0x0000a000019a7983 */ /* 0x020f680000100a00 */
[----:B--2---:R1:W-:Y:S04]  /*a030*/  LDGSTS.E [R9+0x20180], desc[UR22][R142.64], P4 ;  /* 0x201800008e097fae */ /* 0x0043e8000a1a1016 */
[----:B----4-:R1:W-:Y:S04]  /*a040*/  LDGSTS.E [R9+0x20580], desc[UR22][R140.64], P4 ;  /* 0x205800008c097fae */ /* 0x0103e8000a1a1016 */
[----:B------:R1:W-:Y:S04]  /*a050*/  LDGSTS.E [R9+0x20980], desc[UR22][R234.64], P4 ;  /* 0x20980000ea097fae */ /* 0x0003e8000a1a1016 */
[----:B------:R1:W-:Y:S04]  /*a060*/  LDGSTS.E [R9+0x20d80], desc[UR22][R186.64], P4 ;  /* 0x20d80000ba097fae */ /* 0x0003e8000a1a1016 */
[----:B------:R1:W-:Y:S04]  /*a070*/  LDGSTS.E [R9+0x21180], desc[UR22][R188.64], P4 ;  /* 0x21180000bc097fae */ /* 0x0003e8000a1a1016 */
[----:B------:R1:W-:Y:S04]  /*a080*/  LDGSTS.E [R9+0x21580], desc[UR22][R190.64], P4 ;  /* 0x21580000be097fae */ /* 0x0003e8000a1a1016 */
[----:B------:R1:W-:Y:S04]  /*a090*/  LDGSTS.E [R9+0x21980], desc[UR22][R192.64], P4 ;  /* 0x21980000c0097fae */ /* 0x0003e8000a1a1016 */
[----:B------:R1:W-:Y:S04]  /*a0a0*/  LDGSTS.E [R9+0x21d80], desc[UR22][R196.64], P4 ;  /* 0x21d80000c4097fae */ /* 0x0003e8000a1a1016 */
[----:B------:R-:W2:Y:S04]  /*a0b0*/  LDL.64 R142, [R1+0x80] ;  /* 0x00008000018e7983 */ /* 0x000ea80000100a00 */
[----:B------:R-:W4:Y:S04]  /*a0c0*/  LDL.64 R140, [R1+0x60] ;  /* 0x00006000018c7983 */ /* 0x000f280000100a00 */
[----:B------:R1:W-:Y:S04]  /*a0d0*/  LDGSTS.E [R8+0x20200], desc[UR22][R198.64], P4 ;  /* 0x20200000c6087fae */ /* 0x0003e8000a1a1016 */
[----:B---3--:R1:W-:Y:S04]  /*a0e0*/  LDGSTS.E [R8+0x20600], desc[UR22][R6.64], P4 ;  /* 0x2060000006087fae */ /* 0x0083e8000a1a1016 */
[----:B------:R-:W3:Y:S04]  /*a0f0*/  LDL.LU.64 R198, [R1+0x258] ;  /* 0x0002580001c67983 */ /* 0x000ee80000300a00 */
[----:B------:R-:W2:Y:S04]  /*a100*/  LDL.LU.64 R6, [R1+0x250] ;  /* 0x0002500001067983 */ /* 0x000ea80000300a00 */
[----:B--2---:R1:W-:Y:S04]  /*a110*/  LDGSTS.E [R8+0x20a00], desc[UR22][R6.64], P4 ;  /* 0x20a0000006087fae */ /* 0x0043e8000a1a1016 */
[----:B---3--:R1:W-:Y:S04]  /*a120*/  LDGSTS.E [R8+0x20e00], desc[UR22][R198.64], P4 ;  /* 0x20e00000c6087fae */ /* 0x0083e8000a1a1016 */
[----:B------:R1:W-:Y:S04]  /*a130*/  LDGSTS.E [R8+0x21200], desc[UR22][R200.64], P4 ;  /* 0x21200000c8087fae */ /* 0x0003e8000a1a1016 */
[----:B------:R-:W2:Y:S04]  /*a140*/  LDL.LU.64 R6, [R1+0x248] ;  /* 0x0002480001067983 */ /* 0x000ea80000300a00 */
[----:B------:R1:W-:Y:S04]  /*a150*/  LDGSTS.E [R8+0x21600], desc[UR22][R202.64], P4 ;  /* 0x21600000ca087fae */ /* 0x0003e8000a1a1016 */
[----:B------:R1:W-:Y:S04]  /*a160*/  LDGSTS.E [R8+0x21a00], desc[UR22][R204.64], P4 ;  /* 0x21a00000cc087fae */ /* 0x0003e8000a1a1016 */
[----:B------:R1:W-:Y:S04]  /*a170*/  LDGSTS.E [R8+0x21e00], desc[UR22][R184.64], P4 ;  /* 0x21e00000b8087fae */ /* 0x0003e8000a1a1016 */
[----:B--2---:R1:W-:Y:S04]  /*a180*/  LDGSTS.E [R7+0x20280], desc[UR22][R214.64], P4 ;  /* 0x20280000d6077fae */ /* 0x0043e8000a1a1016 */
[----:B------:R1:W-:Y:S04]  /*a190*/  LDGSTS.E [R7+0x20680], desc[UR22][R212.64], P4 ;  /* 0x20680000d4077fae */ /* 0x0003e8000a1a1016 */
[----:B------:R1:W-:Y:S04]  /*a1a0*/  LDGSTS.E [R7+0x20a80], desc[UR22][R210.64], P4 ;  /* 0x20a80000d2077fae */ /* 0x0003e8000a1a1016 */
[----:B------:R-:W2:Y:S04]  /*a1b0*/  LDL.LU.64 R214, [R1+0x240] ;  /* 0x0002400001d67983 */ /* 0x000ea80000300a00 */
[----:B------:R-:W3:Y:S04]  /*a1c0*/  LDL.LU.64 R212, [R1+0x238] ;  /* 0x0002380001d47983 */ /* 0x000ee80000300a00 */
[----:B------:R-:W2:Y:S04]  /*a1d0*/  LDL.LU.64 R210, [R1+0x230] ;  /* 0x0002300001d27983 */ /* 0x000ea80000300a00 */
[----:B--2---:R1:W-:Y:S04]  /*a1e0*/  LDGSTS.E [R7+0x20e80], desc[UR22][R210.64], P4 ;  /* 0x20e80000d2077fae */ /* 0x0043e8000a1a1016 */
[----:B---3--:R1:W-:Y:S04]  /*a1f0*/  LDGSTS.E [R7+0x21280], desc[UR22][R212.64], P4 ;  /* 0x21280000d4077fae */ /* 0x0083e8000a1a1016 */
[----:B------:R1:W-:Y:S04]  /*a200*/  LDGSTS.E [R7+0x21680], desc[UR22][R214.64], P4 ;  /* 0x21680000d6077fae */ /* 0x0003e8000a1a1016 */
[----:B------:R1:W-:Y:S04]  /*a210*/  LDGSTS.E [R7+0x21a80], desc[UR22][R216.64], P4 ;  /* 0x21a80000d8077fae */ /* 0x0003e8000a1a1016 */
[----:B------:R1:W-:Y:S04]  /*a220*/  LDGSTS.E [R7+0x21e80], desc[UR22][R170.64], P4 ;  /* 0x21e80000aa077fae */ /* 0x0003e8000a1a1016 */
[----:B------:R1:W-:Y:S04]  /*a230*/  LDGSTS.E [R6+0x20300], desc[UR22][R228.64], P4 ;  /* 0x20300000e4067fae */ /* 0x0003e8000a1a1016 */
[----:B------:R1:W-:Y:S04]  /*a240*/  LDGSTS.E [R6+0x20700], desc[UR22][R226.64], P4 ;  /* 0x20700000e2067fae */ /* 0x0003e8000a1a1016 */
[----:B------:R1:W-:Y:S04]  /*a250*/  LDGSTS.E [R6+0x20b00], desc[UR22][R224.64], P4 ;  /* 0x20b00000e0067fae */ /* 0x0003e8000a1a1016 */
[----:B------:R-:W2:Y:S04]  /*a260*/  LDL.LU.64 R228, [R1+0x228] ;  /* 0x0002280001e47983 */ /* 0x000ea80000300a00 */
[----:B------:R-:W3:Y:S04]  /*a270*/  LDL.LU.64 R226, [R1+0x220] ;  /* 0x0002200001e27983 */ /* 0x000ee80000300a00 */
[----:B------:R-:W2:Y:S01]  /*a280*/  LDL.LU.64 R224, [R1+0x218] ;  /* 0x0002180001e07983 */ /* 0x000ea20000300a00 */
[----:B------:R-:W-:-:S03]  /*a290*/  IMAD.U32 R19, RZ, RZ, UR4 ;  /* 0x00000004ff137e24 */ /* 0x000fc6000f8e00ff */
[----:B--2---:R1:W-:Y:S04]  /*a2a0*/  LDGSTS.E [R6+0x20f00], desc[UR22][R224.64], P4 ;  /* 0x20f00000e0067fae */ /* 0x0043e8000a1a1016 */
[----:B---3--:R1:W-:Y:S04]  /*a2b0*/  LDGSTS.E [R6+0x21300], desc[UR22][R226.64], P4 ;  /* 0x21300000e2067fae */ /* 0x0083e8000a1a1016 */
[----:B------:R1:W-:Y:S04]  /*a2c0*/  LDGSTS.E [R6+0x21700], desc[UR22][R228.64], P4 ;  /* 0x21700000e4067fae */ /* 0x0003e8000a1a1016 */
[----:B------:R1:W-:Y:S04]  /*a2d0*/  LDGSTS.E [R6+0x21b00], desc[UR22][R230.64], P4 ;  /* 0x21b00000e6067fae */ /* 0x0003e8000a1a1016 */
[----:B------:R1:W-:Y:S04]  /*a2e0*/  LDGSTS.E [R6+0x21f00], desc[UR22][R156.64], P4 ;  /* 0x21f000009c067fae */ /* 0x0003e8000a1a1016 */
[----:B-----5:R1:W-:Y:S04]  /*a2f0*/  LDGSTS.E [R5+0x20380], desc[UR22][R154.64], P4 ;  /* 0x203800009a057fae */ /* 0x0203e8000a1a1016 */
[----:B------:R1:W-:Y:S04]  /*a300*/  LDGSTS.E [R5+0x20780], desc[UR22][R142.64], P4 ;  /* 0x207800008e057fae */ /* 0x0003e8000a1a1016 */
[----:B----4-:R1:W-:Y:S04]  /*a310*/  LDGSTS.E [R5+0x20b80], desc[UR22][R140.64], P4 ;  /* 0x20b800008c057fae */ /* 0x0103e8000a1a1016 */
[----:B------:R-:W2:Y:S04]  /*a320*/  LDL.LU.64 R154, [R1+0x210] ;  /* 0x00021000019a7983 */ /* 0x000ea80000300a00 */
[----:B------:R-:W3:Y:S04]  /*a330*/  LDL.LU.64 R142, [R1+0x208] ;  /* 0x00020800018e7983 */ /* 0x000ee80000300a00 */
[----:B------:R-:W4:Y:S01]  /*a340*/  LDL.LU.64 R140, [R1+0x200] ;  /* 0x00020000018c7983 */ /* 0x000f220000300a00 */
[----:B------:R-:W-:Y:S01]  /*a350*/  USHF.R.S32.HI UR6, URZ, 0x1f, UR5 ;  /* 0x0000001fff067899 */ /* 0x000fe20008011405 */
[----:B------:R-:W-:Y:S01]  /*a360*/  IMAD.WIDE R208, R19, 0x4, R208 ;  /* 0x0000000413d07825 */ /* 0x000fe200078e02d0 */
[----:B------:R-:W-:-:S03]  /*a370*/  USHF.L.U32 UR10, UR5, 0x2, URZ ;  /* 0x00000002050a7899 */ /* 0x000fc600080006ff */
[----:B------:R-:W-:Y:S01]  /*a380*/  VIADD R19, R233, 0xffffff00 ;  /* 0xffffff00e9137836 */ /* 0x000fe20000000000 */
[----:B------:R-:W-:Y:S02]  /*a390*/  USHF.L.U64.HI UR11, UR5, 0x2, UR6 ;  /* 0x00000002050b7899 */ /* 0x000fe40008010206 */
[----:B------:R-:W-:Y:S02]  /*a3a0*/  IADD3 R218, P5, PT, R218, UR10, RZ ;  /* 0x0000000adada7c10 */ /* 0x000fe4000ffbe0ff */
[----:B------:R-:W-:Y:S02]  /*a3b0*/  ISETP.GE.AND P6, PT, R2, R19, PT ;  /* 0x000000130200720c */ /* 0x000fe40003fc6270 */
[----:B------:R-:W-:Y:S02]  /*a3c0*/  IADD3.X R219, PT, PT, R219, UR11, RZ, P5, !PT ;  /* 0x0000000bdbdb7c10 */ /* 0x000fe4000affe4ff */
[----:B------:R-:W-:Y:S02]  /*a3d0*/  ISETP.GT.AND P5, PT, R237, 0x17f, PT ;  /* 0x0000017fed00780c */ /* 0x000fe40003fa4270 */
[----:B------:R-:W-:-:S02]  /*a3e0*/  SEL R20, RZ, 0x4, P6 ;  /* 0x00000004ff147807 */ /* 0x000fc40003000000 */
[----:B------:R-:W-:Y:S02]  /*a3f0*/  LOP3.LUT R222, R2, 0x2, RZ, 0xfc, !PT ;  /* 0x0000000202de7812 */ /* 0x000fe400078efcff */
[----:B------:R-:W-:Y:S02]  /*a400*/  SEL R20, R20, RZ, P5 ;  /* 0x000000ff14147207 */ /* 0x000fe40002800000 */
[----:B------:R-:W-:Y:S02]  /*a410*/  ISETP.GE.AND P1, PT, R222, R19, PT ;  /* 0x00000013de00720c */ /* 0x000fe40003f26270 */
[----:B------:R-:W-:Y:S02]  /*a420*/  ISETP.NE.U32.AND P3, PT, R20, RZ, PT ;  /* 0x000000ff1400720c */ /* 0x000fe40003f65070 */
[----:B------:R-:W-:Y:S02]  /*a430*/  IADD3 R220, P2, PT, R220, UR10, RZ ;  /* 0x0000000adcdc7c10 */ /* 0x000fe4000ff5e0ff */
[----:B------:R-:W-:-:S02]  /*a440*/  SEL R20, RZ, 0x4, P1 ;  /* 0x00000004ff147807 */ /* 0x000fc40000800000 */
[----:B------:R-:W-:Y:S02]  /*a450*/  ISETP.NE.U32.AND P1, PT, RZ, UR12, PT ;  /* 0x0000000cff007c0c */ /* 0x000fe4000bf25070 */
[----:B------:R-:W-:Y:S02]  /*a460*/  IADD3.X R221, PT, PT, R221, UR11, RZ, P2, !PT ;  /* 0x0000000bdddd7c10 */ /* 0x000fe400097fe4ff */
[----:B------:R-:W-:Y:S02]  /*a470*/  ISETP.LT.OR P2, PT, R237, 0x80, P1 ;  /* 0x00000080ed00780c */ /* 0x000fe40000f41670 */
[----:B------:R-:W-:Y:S01]  /*a480*/  SEL R20, R20, RZ, P5 ;  /* 0x000000ff14147207 */ /* 0x000fe20002800000 */
[----:B----4-:R1:W-:Y:S04]  /*a490*/  LDGSTS.E [R5+0x20f80], desc[UR22][R140.64], P4 ;  /* 0x20f800008c057fae */ /* 0x0103e8000a1a1016 */
[----:B---3--:R1:W-:Y:S04]  /*a4a0*/  LDGSTS.E [R5+0x21380], desc[UR22][R142.64], P4 ;  /* 0x213800008e057fae */ /* 0x0083e8000a1a1016 */
[----:B--2---:R1:W-:Y:S04]  /*a4b0*/  LDGSTS.E [R5+0x21780], desc[UR22][R154.64], P4 ;  /* 0x217800009a057fae */ /* 0x0043e8000a1a1016 */
[----:B------:R1:W-:Y:S04]  /*a4c0*/  LDGSTS.E [R5+0x21b80], desc[UR22][R106.64], P4 ;  /* 0x21b800006a057fae */ /* 0x0003e8000a1a1016 */
[----:B------:R1:W-:Y:S04]  /*a4d0*/  LDGSTS.E [R5+0x21f80], desc[UR22][R208.64], P4 ;  /* 0x21f80000d0057fae */ /* 0x0003e8000a1a1016 */
[----:B------:R-:W0:Y:S01]  /*a4e0*/  LDGDEPBAR ;  /* 0x00000000000079af */ /* 0x000e220000000000 */
[----:B------:R-:W-:Y:S01]  /*a4f0*/  ISETP.NE.U32.AND P4, PT, R20, RZ, PT ;  /* 0x000000ff1400720c */ /* 0x000fe20003f85070 */
[----:B------:R-:W-:-:S04]  /*a500*/  DEPBAR.LE SB0, 0x2 ;  /* 0x000080800000791a */ /* 0x000fc80000000000 */
[----:B------:R-:W-:Y:S06]  /*a510*/  BAR.SYNC.DEFER_BLOCKING 0x0 ;  /* 0x0000000000007b1d */ /* 0x000fec0000010000 */
[----:B------:R-:W-:Y:S05]  /*a520*/  @P2 BRA `(.L_x_6) ;  /* 0x0000000400642947 */ /* 0x000fea0003800000 */
[----:B------:R-:W-:Y:S02]  /*a530*/  USHF.R.U32.HI UR68, URZ, 0x4, UR7 ;  /* 0x00000004ff447899 */ /* 0x000fe40008011607 */
[----:B------:R-:W-:Y:S02]  /*a540*/  UIADD3 UR15, UPT, UPT, UR7, 0x18000, URZ ;  /* 0x00018000070f7890 */ /* 0x000fe4000fffe0ff */
[----:B------:R-:W-:Y:S02]  /*a550*/  USGXT.U32 UR68, UR68, 0xe ;  /* 0x0000000e4444789a */ /* 0x000fe40008000000 */
[----:B------:R-:W-:Y:S02]  /*a560*/  USHF.R.U32.HI UR15, URZ, 0x4, UR15 ;  /* 0x00000004ff0f7899 */ /* 0x000fe4000801160f */
[----:B------:R-:W-:Y:S02]  /*a570*/  UIADD3 UR74, UP1, UPT, UR68, 0x2, URZ ;  /* 0x00000002444a7890 */ /* 0x000fe4000ff3e0ff */
[----:B------:R-:W-:Y:S01]  /*a580*/  USGXT.U32 UR72, UR15, 0xe ;  /* 0x0000000e0f48789a */ /* 0x000fe20008000000 */
[----:B------:R-:W-:Y:S01]  /*a590*/  UMOV UR12, URZ ;  /* 0x000000ff000c7c82 */ /* 0x000fe20008000000 */
[----:B------:R-:W-:Y:S01]  /*a5a0*/  UMOV UR13, URZ ;  /* 0x000000ff000d7c82 */ /* 0x000fe20008000000 */
[----:B------:R-:W-:-:S02]  /*a5b0*/  UIADD3.X UR75, UPT, UPT, UR12, 0x40004040, URZ, UP1, !UPT ;  /* 0x400040400c4b7890 */ /* 0x000fc40008ffe4ff */
[----:B------:R-:W-:Y:S02]  /*a5c0*/  UIADD3 UR26, UP1, UPT, UR72, 0x2, URZ ;  /* 0x00000002481a7890 */ /* 0x000fe4000ff3e0ff */
[----:B------:R-:W-:Y:S02]  /*a5d0*/  UIADD3.64 UR18, UPT, UPT, UR74, 0x2, URZ ;  /* 0x000000024a127897 */ /* 0x000fe4000fffe0ff */
[----:B------:R-:W-:Y:S02]  /*a5e0*/  UIADD3.X UR27, UPT, UPT, UR13, 0x40004040, URZ, UP1, !UPT ;  /* 0x400040400d1b7890 */ /* 0x000fe40008ffe4ff */
[----:B------:R-:W-:Y:S02]  /*a5f0*/  UIADD3.64 UR64, UPT, UPT, UR74, 0x4, URZ ;  /* 0x000000044a407897 */ /* 0x000fe4000fffe0ff */
[----:B------:R-:W-:Y:S02]  /*a600*/  UIADD3.64 UR24, UPT, UPT, UR26, 0x2, URZ ;  /* 0x000000021a187897 */ /* 0x000fe4000fffe0ff */
[----:B------:R-:W-:-:S02]  /*a610*/  UIADD3.64 UR66, UPT, UPT, UR26, 0x4, URZ ;  /* 0x000000041a427897 */ /* 0x000fc4000fffe0ff */
[----:B------:R-:W-:Y:S02]  /*a620*/  UIADD3.64 UR60, UPT, UPT, UR74, 0x1fe, URZ ;  /* 0x000001fe4a3c7897 */ /* 0x000fe4000fffe0ff */
[----:B------:R-:W-:Y:S01]  /*a630*/  UIADD3.64 UR58, UPT, UPT, UR26, 0x1fe, URZ ;  /* 0x000001fe1a3a7897 */ /* 0x000fe2000fffe0ff */
[----:B------:R-:W-:Y:S01]  /*a640*/  UMOV UR70, 0x0 ;  /* 0x0000000000467882 */ /* 0x000fe20000000000 */
[----:B------:R-:W-:Y:S01]  /*a650*/  UMOV UR71, 0x4100910 ;  /* 0x0410091000477882 */ /* 0x000fe20000000000 */
[----:B------:R-:W-:Y:S01]  /*a660*/  UIADD3.64 UR50, UPT, UPT, UR74, 0x200, URZ ;  /* 0x000002004a327897 */ /* 0x000fe2000fffe0ff */
[----:B------:R-:W-:Y:S01]  /*a670*/  UMOV UR69, 0x40004040 ;  /* 0x4000404000457882 */ /* 0x000fe20000000000 */
[----:B------:R-:W-:Y:S01]  /*a680*/  UMOV UR73, 0x40004040 ;  /* 0x4000404000497882 */ /* 0x000fe20000000000 */
[----:B------:R-:W-:Y:S01]  /*a690*/  UIADD3.64 UR46, UPT, UPT, UR26, 0x200, URZ ;  /* 0x000002001a2e7897 */ /* 0x000fe2000fffe0ff */
[----:B------:R2:W-:Y:S01]  /*a6a0*/  UTCHMMA gdesc[UR68], gdesc[UR72], tmem[UR8], tmem[UR70], idesc[UR71], !UPT ;  /* 0x00ff4648440075ea */ /* 0x0005e2000f800008 */
[----:B------:R-:W-:Y:S01]  /*a6b0*/  UMOV UR30, 0x0 ;  /* 0x00000000001e7882 */ /* 0x000fe20000000000 */
[----:B------:R-:W-:Y:S01]  /*a6c0*/  UMOV UR31, 0x4100910 ;  /* 0x04100910001f7882 */ /* 0x000fe20000000000 */
[----:B------:R-:W-:Y:S01]  /*a6d0*/  UMOV UR76, 0x0 ;  /* 0x00000000004c7882 */ /* 0x000fe20000000000 */
[----:B------:R-:W-:Y:S01]  /*a6e0*/  UMOV UR77, 0x4100910 ;  /* 0x04100910004d7882 */ /* 0x000fe20000000000 */
[----:B------:R-:W-:Y:S01]  /*a6f0*/  UMOV UR62, 0x0 ;  /* 0x00000000003e7882 */ /* 0x000fe20000000000 */
[----:B------:R-:W-:Y:S01]  /*a700*/  UMOV UR63, 0x4100910 ;  /* 0x04100910003f7882 */ /* 0x000fe20000000000 */
[----:B------:R-:W-:Y:S01]  /*a710*/  UTCHMMA gdesc[UR74], gdesc[UR26], tmem[UR8], tmem[UR30], idesc[UR31], UPT ;  /* 0x00ff1e1a4a0075ea */ /* 0x000fe2000b800008 */
[----:B------:R-:W-:Y:S01]  /*a720*/  UMOV UR54, 0x0 ;  /* 0x0000000000367882 */ /* 0x000fe20000000000 */
[----:B------:R-:W-:Y:S01]  /*a730*/  UMOV UR55, 0x4100910 ;  /* 0x0410091000377882 */ /* 0x000fe20000000000 */
[----:B------:R-:W-:Y:S01]  /*a740*/  UIADD3.64 UR36, UPT, UPT, UR74, 0x202, URZ ;  /* 0x000002024a247897 */ /* 0x000fe2000fffe0ff */
[----:B------:R-:W-:Y:S01]  /*a750*/  UTCHMMA gdesc[UR18], gdesc[UR24], tmem[UR8], tmem[UR76], idesc[UR77], UPT ;  /* 0x00ff4c18120075ea */ /* 0x000fe2000b800008 */
[----:B--2---:R-:W-:Y:S01]  /*a760*/  UIADD3.64 UR68, UPT, UPT, UR26, 0x202, URZ ;  /* 0x000002021a447897 */ /* 0x004fe2000fffe0ff */
[----:B------:R-:W-:Y:S01]  /*a770*/  UTCHMMA gdesc[UR64], gdesc[UR66], tmem[UR8], tmem[UR62], idesc[UR63], UPT ;  /* 0x00ff3e42400075ea */ /* 0x000fe2000b800008 */
[----:B------:R-:W-:Y:S01]  /*a780*/  UIADD3.64 UR56, UPT, UPT, UR74, 0x204, URZ ;  /* 0x000002044a387897 */ /* 0x000fe2000fffe0ff */
[----:B------:R2:W-:Y:S01]  /*a790*/  UTCHMMA gdesc[UR60], gdesc[UR58], tmem[UR8], tmem[UR54], idesc[UR55], UPT ;  /* 0x00ff363a3c0075ea */ /* 0x0005e2000b800008 */
[----:B------:R-:W-:-:S02]  /*a7a0*/  UIADD3.64 UR72, UPT, UPT, UR26, 0x204, URZ ;  /* 0x000002041a487897 */ /* 0x000fc4000fffe0ff */
[----:B------:R-:W-:Y:S02]  /*a7b0*/  UIADD3.64 UR52, UPT, UPT, UR74, 0x3fe, URZ ;  /* 0x000003fe4a347897 */ /* 0x000fe4000fffe0ff */
[----:B------:R-:W-:Y:S01]  /*a7c0*/  UIADD3.64 UR70, UPT, UPT, UR26, 0x3fe, URZ ;  /* 0x000003fe1a467897 */ /* 0x000fe2000fffe0ff */
[----:B------:R-:W-:Y:S01]  /*a7d0*/  UMOV UR42, 0x0 ;  /* 0x00000000002a7882 */ /* 0x000fe20000000000 */
[----:B------:R-:W-:Y:S01]  /*a7e0*/  UMOV UR43, 0x4100910 ;  /* 0x04100910002b7882 */ /* 0x000fe20000000000 */
[----:B------:R-:W-:Y:S01]  /*a7f0*/  UIADD3.64 UR48, UPT, UPT, UR74, 0x400, URZ ;  /* 0x000004004a307897 */ /* 0x000fe2000fffe0ff */
[----:B------:R3:W-:Y:S01]  /*a800*/  UTCHMMA gdesc[UR50], gdesc[UR46], tmem[UR8], tmem[UR42], idesc[UR43], UPT ;  /* 0x00ff2a2e320075ea */ /* 0x0007e2000b800008 */
[----:B--2---:R-:W-:Y:S02]  /*a810*/  UIADD3.64 UR54, UPT, UPT, UR26, 0x400, URZ ;  /* 0x000004001a367897 */ /* 0x004fe4000fffe0ff */
[----:B------:R-:W-:Y:S02]  /*a820*/  UIADD3.64 UR44, UPT, UPT, UR74, 0x402, URZ ;  /* 0x000004024a2c7897 */ /* 0x000fe4000fffe0ff */
[----:B------:R-:W-:-:S02]  /*a830*/  UIADD3.64 UR40, UPT, UPT, UR74, 0x404, URZ ;  /* 0x000004044a287897 */ /* 0x000fc4000fffe0ff */
[----:B------:R-:W-:Y:S02]  /*a840*/  UIADD3.64 UR34, UPT, UPT, UR74, 0x5fe, URZ ;  /* 0x000005fe4a227897 */ /* 0x000fe4000fffe0ff */
[----:B------:R-:W-:Y:S02]  /*a850*/  UIADD3.64 UR30, UPT, UPT, UR74, 0x600, URZ ;  /* 0x000006004a1e7897 */ /* 0x000fe4000fffe0ff */
[----:B------:R-:W-:Y:S02]  /*a860*/  UIADD3.64 UR24, UPT, UPT, UR74, 0x602, URZ ;  /* 0x000006024a187897 */ /* 0x000fe4000fffe0ff */
[----:B------:R-:W-:Y:S02]  /*a870*/  UIADD3.64 UR18, UPT, UPT, UR74, 0x604, URZ ;  /* 0x000006044a127897 */ /* 0x000fe4000fffe0ff */
[----:B------:R-:W-:Y:S02]  /*a880*/  UIADD3.64 UR76, UPT, UPT, UR26, 0x402, URZ ;  /* 0x000004021a4c7897 */ /* 0x000fe4000fffe0ff */
[----:B------:R-:W-:-:S02]  /*a890*/  UIADD3.64 UR74, UPT, UPT, UR26, 0x404, URZ ;  /* 0x000004041a4a7897 */ /* 0x000fc4000fffe0ff */
[----:B---3--:R-:W-:Y:S02]  /*a8a0*/  UIADD3.64 UR46, UPT, UPT, UR26, 0x5fe, URZ ;  /* 0x000005fe1a2e7897 */ /* 0x008fe4000fffe0ff */
[----:B------:R-:W-:Y:S01]  /*a8b0*/  UIADD3.64 UR42, UPT, UPT, UR26, 0x600, URZ ;  /* 0x000006001a2a7897 */ /* 0x000fe2000fffe0ff */
[----:B------:R-:W-:Y:S01]  /*a8c0*/  UMOV UR64, 0x0 ;  /* 0x0000000000407882 */ /* 0x000fe20000000000 */
[----:B------:R-:W-:Y:S01]  /*a8d0*/  UMOV UR65, 0x4100910 ;  /* 0x0410091000417882 */ /* 0x000fe20000000000 */
[----:B------:R-:W-:Y:S01]  /*a8e0*/  UMOV UR66, 0x0 ;  /* 0x0000000000427882 */ /* 0x000fe20000000000 */
[----:B------:R-:W-:Y:S01]  /*a8f0*/  UMOV UR67, 0x4100910 ;  /* 0x0410091000437882 */ /* 0x000fe20000000000 */
[----:B------:R-:W-:Y:S01]  /*a900*/  UIADD3.64 UR62, UPT, UPT, UR26, 0x602, URZ ;  /* 0x000006021a3e7897 */ /* 0x000fe2000fffe0ff */
[----:B------:R2:W-:Y:S01]  /*a910*/  UTCHMMA gdesc[UR36], gdesc[UR68], tmem[UR8], tmem[UR64], idesc[UR65], UPT ;  /* 0x00ff4044240075ea */ /* 0x0005e2000b800008 */
[----:B------:R-:W-:Y:S01]  /*a920*/  UIADD3.64 UR26, UPT, UPT, UR26, 0x604, URZ ;  /* 0x000006041a1a7897 */ /* 0x000fe2000fffe0ff */
[----:B------:R2:W-:Y:S01]  /*a930*/  UTCHMMA gdesc[UR56], gdesc[UR72], tmem[UR8], tmem[UR66], idesc[UR67], UPT ;  /* 0x00ff4248380075ea */ /* 0x0005e2000b800008 */
[----:B------:R-:W-:Y:S01]  /*a940*/  UMOV UR60, 0x0 ;  /* 0x00000000003c7882 */ /* 0x000fe20000000000 */
[----:B------:R-:W-:Y:S01]  /*a950*/  UMOV UR61, 0x4100910 ;  /* 0x04100910003d7882 */ /* 0x000fe20000000000 */
[----:B------:R-:W-:Y:S01]  /*a960*/  UMOV UR58, 0x0 ;  /* 0x00000000003a7882 */ /* 0x000fe20000000000 */
[----:B------:R-:W-:Y:S01]  /*a970*/  UMOV UR59, 0x4100910 ;  /* 0x04100910003b7882 */ /* 0x000fe20000000000 */
[----:B------:R2:W-:Y:S01]  /*a980*/  UTCHMMA gdesc[UR52], gdesc[UR70], tmem[UR8], tmem[UR60], idesc[UR61], UPT ;  /* 0x00ff3c46340075ea */ /* 0x0005e2000b800008 */
[----:B------:R2:W-:Y:S01]  /*a990*/  UTCHMMA gdesc[UR48], gdesc[UR54], tmem[UR8], tmem[UR58], idesc[UR59], UPT ;  /* 0x00ff3a36300075ea */ /* 0x0005e2000b800008 */
[----:B------:R-:W-:Y:S01]  /*a9a0*/  UMOV UR38, 0x0 ;  /* 0x0000000000267882 */ /* 0x000fe20000000000 */
[----:B------:R-:W-:Y:S01]  /*a9b0*/  UMOV UR39, 0x4100910 ;  /* 0x0410091000277882 */ /* 0x000fe20000000000 */
[----:B------:R2:W-:Y:S01]  /*a9c0*/  UTCHMMA gdesc[UR44], gdesc[UR76], tmem[UR8], tmem[UR64], idesc[UR65], UPT ;  /* 0x00ff404c2c0075ea */ /* 0x0005e2000b800008 */
[----:B------:R-:W-:Y:S01]  /*a9d0*/  UMOV UR32, 0x0 ;  /* 0x0000000000207882 */ /* 0x000fe20000000000 */
[----:B------:R-:W-:Y:S01]  /*a9e0*/  UMOV UR33, 0x4100910 ;  /* 0x0410091000217882 */ /* 0x000fe20000000000 */
[----:B------:R2:W-:Y:S01]  /*a9f0*/  UTCHMMA gdesc[UR40], gdesc[UR74], tmem[UR8], tmem[UR66], idesc[UR67], UPT ;  /* 0x00ff424a280075ea */ /* 0x0005e2000b800008 */
[----:B------:R-:W-:Y:S01]  /*aa00*/  UMOV UR28, 0x0 ;  /* 0x00000000001c7882 */ /* 0x000fe20000000000 */
[----:B------:R-:W-:Y:S01]  /*aa10*/  UMOV UR29, 0x4100910 ;  /* 0x04100910001d7882 */ /* 0x000fe20000000000 */
[----:B------:R-:W-:Y:S01]  /*aa20*/  UMOV UR15, URZ ;  /* 0x000000ff000f7c82 */ /* 0x000fe20008000000 */
[----:B------:R2:W-:Y:S01]  /*aa30*/  UTCHMMA gdesc[UR34], gdesc[UR46], tmem[UR8], tmem[UR38], idesc[UR39], UPT ;  /* 0x00ff262e220075ea */ /* 0x0005e2000b800008 */
[----:B------:R-:W-:Y:S01]  /*aa40*/  UMOV UR20, 0x0 ;  /* 0x0000000000147882 */ /* 0x000fe20000000000 */
[----:B------:R-:W-:Y:S01]  /*aa50*/  UMOV UR21, 0x4100910 ;  /* 0x0410091000157882 */ /* 0x000fe20000000000 */
[----:B------:R2:W-:Y:S01]  /*aa60*/  UTCHMMA gdesc[UR30], gdesc[UR42], tmem[UR8], tmem[UR32], idesc[UR33], UPT ;  /* 0x00ff202a1e0075ea */ /* 0x0005e2000b800008 */
[----:B------:R-:W-:Y:S01]  /*aa70*/  UMOV UR12, UR14 ;  /* 0x0000000e000c7c82 */ /* 0x000fe20008000000 */
[----:B------:R2:W-:Y:S01]  /*aa80*/  UTCHMMA gdesc[UR24], gdesc[UR62], tmem[UR8], tmem[UR28], idesc[UR29], UPT ;  /* 0x00ff1c3e180075ea */ /* 0x0005e2000b800008 */
[----:B------:R2:W-:Y:S01]  /*aa90*/  UTCHMMA gdesc[UR18], gdesc[UR26], tmem[UR8], tmem[UR20], idesc[UR21], UPT ;  /* 0x00ff141a120075ea */ /* 0x0005e2000b800008 */
[----:B------:R2:W-:Y:S01]  /*aaa0*/  UTCBAR [UR12], URZ ;  /* 0x000000ff0c0073e9 */ /* 0x0005e200080000ff */
[----:B------:R-:W-:Y:S01]  /*aab0*/  NOP ;  /* 0x0000000000007918 */ /* 0x000fe20000000000 */
.L_x_6:
[----:B------:R-:W-:Y:S01]  /*aac0*/  BAR.SYNC.DEFER_BLOCKING 0x0 ;  /* 0x0000000000007b1d */ /* 0x000fe20000010000 */
[----:B------:R-:W-:Y:S01]  /*aad0*/  LOP3.LUT R222, R2, 0x20, RZ, 0xfc, !PT ;  /* 0x0000002002de7812 */ /* 0x000fe200078efcff */
[----:B------:R-:W-:Y:S01]  /*aae0*/  VIADD R236, R4, UR7 ;  /* 0x0000000704ec7c36 */ /* 0x000fe20008000000 */
[----:B------:R-:W-:Y:S02]  /*aaf0*/  LOP3.LUT R20, R2, 0x22, RZ, 0xfc, !PT ;  /* 0x0000002202147812 */ /* 0x000fe400078efcff */
[-C--:B------:R-:W-:Y:S02]  /*ab00*/  ISETP.GE.AND P2, PT, R222, R19.reuse, PT ;  /* 0x00000013de00720c */ /* 0x080fe40003f46270 */
[----:B------:R-:W-:Y:S01]  /*ab10*/  LOP3.LUT R222, R2, 0x42, RZ, 0xfc, !PT ;  /* 0x0000004202de7812 */ /* 0x000fe200078efcff */
[----:B------:R-:W-:Y:S01]  /*ab20*/  @!PT LDS RZ, [RZ] ;  /* 0x00000000fffff984 */ /* 0x000fe20000000800 */
[----:B------:R-:W-:Y:S01]  /*ab30*/  @!PT LDS RZ, [RZ] ;  /* 0x00000000fffff984 */ /* 0x000fe20000000800 */
[----:B------:R-:W-:Y:S01]  /*ab40*/  @!PT LDS RZ, [RZ] ;  /* 0x00000000fffff984 */ /* 0x000fe20000000800 */
[----:B------:R3:W-:Y:S01]  /*ab50*/  LDGSTS.E [R236+0x10000], desc[UR22][R218.64], P3 ;  /* 0x10000000daec7fae */ /* 0x0007e200099a1016 */
[----:B------:R-:W-:-:S03]  /*ab60*/  ISETP.GE.AND P3, PT, R20, R19, PT ;  /* 0x000000131400720c */ /* 0x000fc60003f66270 */
[----:B------:R-:W-:Y:S01]  /*ab70*/  LDGSTS.E [R236+0x10008], desc[UR22][R220.64], P4 ;  /* 0x10008000dcec7fae */ /* 0x000fe2000a1a1016 */
[----:B------:R-:W-:Y:S02]  /*ab80*/  IADD3 R30, P4, PT, R30, UR10, RZ ;  /* 0x0000000a1e1e7c10 */ /* 0x000fe4000ff9e0ff */
[----:B------:R-:W-:Y:S02]  /*ab90*/  SEL R20, RZ, 0x4, P3 ;  /* 0x00000004ff147807 */ /* 0x000fe40001800000 */
[----:B------:R-:W-:Y:S02]  /*aba0*/  IADD3.X R31, PT, PT, R31, UR11, RZ, P4, !PT ;  /* 0x0000000b1f1f7c10 */ /* 0x000fe4000a7fe4ff */
[----:B------:R-:W-:Y:S02]  /*abb0*/  SEL R20, R20, RZ, P5 ;  /* 0x000000ff14147207 */ /* 0x000fe40002800000 */
[----:B---3--:R-:W-:Y:S02]  /*abc0*/  SEL R218, RZ, 0x4, P2 ;  /* 0x00000004ffda7807 */ /* 0x008fe40001000000 */
[----:B------:R-:W-:-:S02]  /*abd0*/  LOP3.LUT R219, R2, 0x40, RZ, 0xfc, !PT ;  /* 0x0000004002db7812 */ /* 0x000fc400078efcff */
[----:B------:R-:W-:Y:S02]  /*abe0*/  SEL R218, R218, RZ, P5 ;  /* 0x000000ffdada7207 */ /* 0x000fe40002800000 */
[----:B------:R-:W-:Y:S02]  /*abf0*/  ISETP.NE.U32.AND P3, PT, R20, RZ, PT ;  /* 0x000000ff1400720c */ /* 0x000fe40003f65070 */
[----:B------:R-:W-:Y:S02]  /*ac00*/  ISETP.NE.U32.AND P2, PT, R218, RZ, PT ;  /* 0x000000ffda00720c */ /* 0x000fe40003f45070 */
[----:B------:R-:W-:-:S04]  /*ac10*/  IADD3 R32, P4, PT, R32, UR10, RZ ;  /* 0x0000000a20207c10 */ /* 0x000fc8000ff9e0ff */
[----:B------:R-:W-:-:S07]  /*ac20*/  IADD3.X R33, PT, PT, R33, UR11, RZ, P4, !PT ;  /* 0x0000000b21217c10 */ /* 0x000fce000a7fe4ff */
[----:B------:R3:W-:Y:S01]  /*ac30*/  LDGSTS.E [R236+0x12000], desc[UR22][R30.64], P2 ;  /* 0x120000001eec7fae */ /* 0x0007e200091a1016 */
[-C--:B------:R-:W-:Y:S02]  /*ac40*/  ISETP.GE.AND P2, PT, R219, R19.reuse, PT ;  /* 0x00000013db00720c */ /* 0x080fe40003f46270 */
[----:B------:R-:W-:Y:S01]  /*ac50*/  LOP3.LUT R219, R2, 0x60, RZ, 0xfc, !PT ;  /* 0x0000006002db7812 */ /* 0x000fe200078efcff */
[----:B------:R4:W-:Y:S01]  /*ac60*/  LDGSTS.E [R236+0x12008], desc[UR22][R32.64], P3 ;  /* 0x1200800020ec7fae */ /* 0x0009e200099a1016 */
[----:B------:R-:W-:Y:S02]  /*ac70*/  ISETP.GE.AND P3, PT, R222, R19, PT ;  /* 0x00000013de00720c */ /* 0x000fe40003f66270 */
[----:B------:R-:W-:Y:S02]  /*ac80*/  LOP3.LUT R222, R2, 0x62, RZ, 0xfc, !PT ;  /* 0x0000006202de7812 */ /* 0x000fe400078efcff */
[----:B------:R-:W-:Y:S02]  /*ac90*/  SEL R20, RZ, 0x4, P3 ;  /* 0x00000004ff147807 */ /* 0x000fe40001800000 */
[----:B---3--:R-:W-:-:S02]  /*aca0*/  SEL R30, RZ, 0x4, P2 ;  /* 0x00000004ff1e7807 */ /* 0x008fc40001000000 */
[----:B------:R-:W-:Y:S02]  /*acb0*/  SEL R20, R20, RZ, P5 ;  /* 0x000000ff14147207 */ /* 0x000fe40002800000 */
[----:B------:R-:W-:Y:S02]  /*acc0*/  SEL R30, R30, RZ, P5 ;  /* 0x000000ff1e1e7207 */ /* 0x000fe40002800000 */
[----:B------:R-:W-:Y:S02]  /*acd0*/  ISETP.NE.U32.AND P3, PT, R20, RZ, PT ;  /* 0x000000ff1400720c */ /* 0x000fe40003f65070 */
[----:B------:R-:W-:Y:S02]  /*ace0*/  ISETP.NE.U32.AND P2, PT, R30, RZ, PT ;  /* 0x000000ff1e00720c */ /* 0x000fe40003f45070 */
[----:B------:R-:W-:-:S04]  /*acf0*/  IADD3 R30, P4, PT, R62, UR10, RZ ;  /* 0x0000000a3e1e7c10 */ /* 0x000fc8000ff9e0ff */
[----:B------:R-:W-:Y:S02]  /*ad00*/  IADD3.X R31, PT, PT, R63, UR11, RZ, P4, !PT ;  /* 0x0000000b3f1f7c10 */ /* 0x000fe4000a7fe4ff */
[----:B------:R-:W3:Y:S01]  /*ad10*/  LDL.LU.64 R62, [R1+0x58] ;  /* 0x00005800013e7983 */ /* 0x000ee20000300a00 */
[----:B----4-:R-:W-:-:S04]  /*ad20*/  IADD3 R32, P4, PT, R64, UR10, RZ ;  /* 0x0000000a40207c10 */ /* 0x010fc8000ff9e0ff */
[----:B------:R4:W-:Y:S01]  /*ad30*/  LDGSTS.E [R236+0x14000], desc[UR22][R30.64], P2 ;  /* 0x140000001eec7fae */ /* 0x0009e200091a1016 */
[----:B------:R-:W-:Y:S02]  /*ad40*/  ISETP.GE.AND P2, PT, R219, R19, PT ;  /* 0x00000013db00720c */ /* 0x000fe40003f46270 */
[----:B------:R-:W-:Y:S01]  /*ad50*/  IADD3.X R33, PT, PT, R65, UR11, RZ, P4, !PT ;  /* 0x0000000b41217c10 */ /* 0x000fe2000a7fe4ff */
[----:B------:R-:W5:Y:S04]  /*ad60*/  LDL.LU.64 R218, [R1+0x38] ;  /* 0x0000380001da7983 */ /* 0x000f680000300a00 */
[----:B--2---:R-:W2:Y:S01]  /*ad70*/  LDL.LU.64 R220, [R1+0x50] ;  /* 0x0000500001dc7983 */ /* 0x004ea20000300a00 */
[----:B----4-:R-:W-:-:S03]  /*ad80*/  SEL R30, RZ, 0x4, P2 ;  /* 0x00000004ff1e7807 */ /* 0x010fc60001000000 */
[----:B------:R4:W-:Y:S01]  /*ad90*/  LDGSTS.E [R236+0x14008], desc[UR22][R32.64], P3 ;  /* 0x1400800020ec7fae */ /* 0x0009e200099a1016 */
[----:B------:R-:W-:Y:S02]  /*ada0*/  ISETP.GE.AND P3, PT, R222, R19, PT ;  /* 0x00000013de00720c */ /* 0x000fe40003f66270 */
[----:B------:R-:W-:Y:S02]  /*adb0*/  SEL R30, R30, RZ, P5 ;  /* 0x000000ff1e1e7207 */ /* 0x000fe40002800000 */
[----:B------:R-:W-:Y:S02]  /*adc0*/  SEL R20, RZ, 0x4, P3 ;  /* 0x00000004ff147807 */ /* 0x000fe40001800000 */
[----:B------:R-:W-:Y:S02]  /*add0*/  ISETP.NE.U32.AND P2, PT, R30, RZ, PT ;  /* 0x000000ff1e00720c */ /* 0x000fe40003f45070 */
[----:B------:R-:W-:Y:S02]  /*ade0*/  IADD3 R30, P4, PT, R94, UR10, RZ ;  /* 0x0000000a5e1e7c10 */ /* 0x000fe4000ff9e0ff */
[----:B------:R-:W-:-:S02]  /*adf0*/  LOP3.LUT R222, R2, 0x4, RZ, 0xfc, !PT ;  /* 0x0000000402de7812 */ /* 0x000fc400078efcff */
[----:B------:R-:W-:Y:S02]  /*ae00*/  IADD3.X R31, PT, PT, R95, UR11, RZ, P4, !PT ;  /* 0x0000000b5f1f7c10 */ /* 0x000fe4000a7fe4ff */
[----:B------:R-:W-:Y:S02]  /*ae10*/  SEL R20, R20, RZ, P5 ;  /* 0x000000ff14147207 */ /* 0x000fe40002800000 */
[----:B----4-:R-:W-:Y:S02]  /*ae20*/  IADD3 R32, P4, PT, R96, UR10, RZ ;  /* 0x0000000a60207c10 */ /* 0x010fe4000ff9e0ff */
[----:B------:R-:W-:Y:S01]  /*ae30*/  ISETP.NE.U32.AND P3, PT, R20, RZ, PT ;  /* 0x000000ff1400720c */ /* 0x000fe20003f65070 */
[----:B------:R4:W-:Y:S01]  /*ae40*/  LDGSTS.E [R236+0x16000], desc[UR22][R30.64], P2 ;  /* 0x160000001eec7fae */ /* 0x0009e200091a1016 */
[----:B------:R-:W-:Y:S02]  /*ae50*/  ISETP.GE.AND P2, PT, R222, R19, PT ;  /* 0x00000013de00720c */ /* 0x000fe40003f46270 */
[----:B------:R-:W-:-:S02]  /*ae60*/  IADD3.X R33, PT, PT, R97, UR11, RZ, P4, !PT ;  /* 0x0000000b61217c10 */ /* 0x000fc4000a7fe4ff */
[----:B------:R-:W-:Y:S02]  /*ae70*/  SEL R20, RZ, 0x4, P2 ;  /* 0x00000004ff147807 */ /* 0x000fe40001000000 */
[----:B------:R-:W-:Y:S02]  /*ae80*/  LOP3.LUT R222, R2, 0x24, RZ, 0xfc, !PT ;  /* 0x0000002402de7812 */ /* 0x000fe400078efcff */
[----:B------:R-:W-:-:S03]  /*ae90*/  SEL R20, R20, RZ, P5 ;  /* 0x000000ff14147207 */ /* 0x000fc60002800000 */
[----:B------:R1:W-:Y:S01]  /*aea0*/  LDGSTS.E [R236+0x16008], desc[UR22][R32.64], P3 ;  /* 0x1600800020ec7fae */ /* 0x0003e200099a1016 */
[----:B------:R-:W-:Y:S02]  /*aeb0*/  ISETP.NE.U32.AND P2, PT, R20, RZ, PT ;  /* 0x000000ff1400720c */ /* 0x000fe40003f45070 */
[----:B----4-:R-:W-:-:S04]  /*aec0*/  IADD3 R30, P3, PT, R120, UR10, RZ ;  /* 0x0000000a781e7c10 */ /* 0x010fc8000ff7e0ff */
[----:B------:R-:W-:Y:S02]  /*aed0*/  IADD3.X R31, PT, PT, R121, UR11, RZ, P3, !PT ;  /* 0x0000000b791f7c10 */ /* 0x000fe40009ffe4ff */
[----:B------:R-:W-:Y:S02]  /*aee0*/  ISETP.GE.AND P3, PT, R222, R19, PT ;  /* 0x00000013de00720c */ /* 0x000fe40003f66270 */
[----:B-1----:R-:W-:-:S03]  /*aef0*/  LOP3.LUT R236, R2, 0x6, RZ, 0xfc, !PT ;  /* 0x0000000602ec7812 */ /* 0x002fc600078efcff */
[----:B------:R1:W-:Y:S01]  /*af00*/  LDGSTS.E [R18+0x10000], desc[UR22][R30.64], P2 ;  /* 0x100000001e127fae */ /* 0x0003e200091a1016 */
[----:B------:R-:W-:Y:S02]  /*af10*/  ISETP.GE.AND P2, PT, R236, R19, PT ;  /* 0x00000013ec00720c */ /* 0x000fe40003f46270 */
[----:B------:R-:W-:Y:S02]  /*af20*/  SEL R20, RZ, 0x4, P3 ;  /* 0x00000004ff147807 */ /* 0x000fe40001800000 */
[----:B-1----:R-:W-:Y:S02]  /*af30*/  SEL R30, RZ, 0x4, P2 ;  /* 0x00000004ff1e7807 */ /* 0x002fe40001000000 */
[----:B------:R-:W-:Y:S02]  /*af40*/  SEL R20, R20, RZ, P5 ;  /* 0x000000ff14147207 */ /* 0x000fe40002800000 */
[----:B------:R-:W-:Y:S02]  /*af50*/  SEL R30, R30, RZ, P5 ;  /* 0x000000ff1e1e7207 */ /* 0x000fe40002800000 */
[----:B------:R-:W-:-:S02]  /*af60*/  ISETP.NE.U32.AND P3, PT, R20, RZ, PT ;  /* 0x000000ff1400720c */ /* 0x000fc40003f65070 */
[----:B------:R-:W-:Y:S02]  /*af70*/  ISETP.NE.U32.AND P2, PT, R30, RZ, PT ;  /* 0x000000ff1e00720c */ /* 0x000fe40003f45070 */
[----:B------:R-:W-:-:S04]  /*af80*/  IADD3 R30, P4, PT, R122, UR10, RZ ;  /* 0x0000000a7a1e7c10 */ /* 0x000fc8000ff9e0ff */
[----:B------:R-:W-:Y:S02]  /*af90*/  IADD3.X R31, PT, PT, R123, UR11, RZ, P4, !PT ;  /* 0x0000000b7b1f7c10 */ /* 0x000fe4000a7fe4ff */
[----:B------:R-:W-:Y:S02]  /*afa0*/  IADD3 R32, P4, PT, R34, UR10, RZ ;  /* 0x0000000a22207c10 */ /* 0x000fe4000ff9e0ff */
[C---:B------:R-:W-:Y:S02]  /*afb0*/  LOP3.LUT R236, R2.reuse, 0x26, RZ, 0xfc, !PT ;  /* 0x0000002602ec7812 */ /* 0x040fe400078efcff */
[----:B------:R-:W-:Y:S01]  /*afc0*/  IADD3.X R33, PT, PT, R35, UR11, RZ, P4, !PT ;  /* 0x0000000b23217c10 */ /* 0x000fe2000a7fe4ff */
[----:B------:R1:W-:Y:S01]  /*afd0*/  LDGSTS.E [R18+0x10008], desc[UR22][R30.64], P2 ;  /* 0x100080001e127fae */ /* 0x0003e200091a1016 */
[----:B------:R-:W-:Y:S02]  /*afe0*/  LOP3.LUT R222, R2, 0x44, RZ, 0xfc, !PT ;  /* 0x0000004402de7812 */ /* 0x000fe400078efcff */
[-C--:B------:R-:W-:Y:S01]  /*aff0*/  ISETP.GE.AND P2, PT, R236, R19.reuse, PT ;  /* 0x00000013ec00720c */ /* 0x080fe20003f46270 */
[----:B------:R4:W-:Y:S01]  /*b000*/  LDGSTS.E [R18+0x12000], desc[UR22][R32.64], P3 ;  /* 0x1200000020127fae */ /* 0x0009e200099a1016 */
[----:B------:R-:W-:-:S04]  /*b010*/  ISETP.GE.AND P3, PT, R222, R19, PT ;  /* 0x00000013de00720c */ /* 0x000fc80003f66270 */
[----:B------:R-:W-:Y:S02]  /*b020*/  SEL R20, RZ, 0x4, P3 ;  /* 0x00000004ff147807 */ /* 0x000fe40001800000 */
[----:B-1----:R-:W-:Y:S02]  /*b030*/  SEL R30, RZ, 0x4, P2 ;  /* 0x00000004ff1e7807 */ /* 0x002fe40001000000 */
[----:B------:R-:W-:Y:S02]  /*b040*/  SEL R20, R20, RZ, P5 ;  /* 0x000000ff14147207 */ /* 0x000fe40002800000 */
[----:B------:R-:W-:Y:S02]  /*b050*/  SEL R30, R30, RZ, P5 ;  /* 0x000000ff1e1e7207 */ /* 0x000fe40002800000 */
[----:B------:R-:W-:Y:S02]  /*b060*/  ISETP.NE.U32.AND P3, PT, R20, RZ, PT ;  /* 0x000000ff1400720c */ /* 0x000fe40003f65070 */
[----:B------:R-:W-:-:S02]  /*b070*/  ISETP.NE.U32.AND P2, PT, R30, RZ, PT ;  /* 0x000000ff1e00720c */ /* 0x000fc40003f45070 */
[----:B------:R-:W-:-:S04]  /*b080*/  IADD3 R30, P4, PT, R36, UR10, RZ ;  /* 0x0000000a241e7c10 */ /* 0x000fc8000ff9e0ff */
[----:B------:R-:W-:Y:S02]  /*b090*/  IADD3.X R31, PT, PT, R37, UR11, RZ, P4, !PT ;  /* 0x0000000b251f7c10 */ /* 0x000fe4000a7fe4ff */
[----:B----4-:R-:W-:Y:S01]  /*b0a0*/  IADD3 R32, P4, PT, R66, UR10, RZ ;  /* 0x0000000a42207c10 */ /* 0x010fe2000ff9e0ff */
[----:B------:R-:W-:Y:S02]  /*b0b0*/  USHF.R.S32.HI UR15, URZ, 0x1f, UR4 ;  /* 0x0000001fff0f7899 */ /* 0x000fe40008011404 */
[----:B------:R-:W-:Y:S01]  /*b0c0*/  USHF.L.U32 UR12, UR4, 0x2, URZ ;  /* 0x00000002040c7899 */ /* 0x000fe200080006ff */
[----:B------:R-:W-:Y:S01]  /*b0d0*/  IADD3.X R33, PT, PT, R67, UR11, RZ, P4, !PT ;  /* 0x0000000b43217c10 */ /* 0x000fe2000a7fe4ff */
[----:B------:R3:W-:Y:S01]  /*b0e0*/  LDGSTS.E [R18+0x12008], desc[UR22][R30.64], P2 ;  /* 0x120080001e127fae */ /* 0x0007e200091a1016 */
[----:B------:R-:W-:-:S03]  /*b0f0*/  USHF.L.U64.HI UR13, UR4, 0x2, UR15 ;  /* 0x00000002040d7899 */ /* 0x000fc6000801020f */
[----:B------:R5:W-:Y:S01]  /*b100*/  LDGSTS.E [R18+0x14000], desc[UR22][R32.64], P3 ;  /* 0x1400000020127fae */ /* 0x000be200099a1016 */
[----:B------:R-:W-:-:S04]  /*b110*/  IADD3 R34, P4, PT, R248, UR12, RZ ;  /* 0x0000000cf8227c10 */ /* 0x000fc8000ff9e0ff */
[----:B------:R-:W-:Y:S02]  /*b120*/  IADD3.X R35, PT, PT, R249, UR13, RZ, P4, !PT ;  /* 0x0000000df9237c10 */ /* 0x000fe4000a7fe4ff */
[----:B------:R-:W4:Y:S01]  /*b130*/  LDL.LU.64 R248, [R1+0x28] ;  /* 0x0000280001f87983 */ /* 0x000f220000300a00 */
[----:B---3--:R-:W-:-:S04]  /*b140*/  IADD3 R30, P3, PT, R62, UR12, RZ ;  /* 0x0000000c3e1e7c10 */ /* 0x008fc8000ff7e0ff */
[----:B------:R-:W-:Y:S02]  /*b150*/  IADD3.X R31, PT, PT, R63, UR13, RZ, P3, !PT ;  /* 0x0000000d3f1f7c10 */ /* 0x000fe40009ffe4ff */
[----:B-----5:R-:W-:Y:S02]  /*b160*/  IADD3 R32, P3, PT, R218, UR12, RZ ;  /* 0x0000000cda207c10 */ /* 0x020fe4000ff7e0ff */
[----:B------:R-:W-:Y:S02]  /*b170*/  IADD3 R62, P4, PT, R146, UR12, RZ ;  /* 0x0000000c923e7c10 */ /* 0x000fe4000ff9e0ff */
[----:B------:R-:W-:Y:S02]  /*b180*/  IADD3.X R33, PT, PT, R219, UR13, RZ, P3, !PT ;  /* 0x0000000ddb217c10 */ /* 0x000fe40009ffe4ff */
[----:B------:R-:W-:Y:S02]  /*b190*/  IADD3 R36, P3, PT, R144, UR12, RZ ;  /* 0x0000000c90247c10 */ /* 0x000fe4000ff7e0ff */
[----:B------:R-:W-:-:S02]  /*b1a0*/  IADD3.X R63, PT, PT, R147, UR13, RZ, P4, !PT ;  /* 0x0000000d933f7c10 */ /* 0x000fc4000a7fe4ff */
[----:B------:R-:W-:Y:S02]  /*b1b0*/  IADD3.X R37, PT, PT, R145, UR13, RZ, P3, !PT ;  /* 0x0000000d91257c10 */ /* 0x000fe40009ffe4ff */
[----:B------:R-:W3:Y:S01]  /*b1c0*/  LDL.LU.64 R144, [R1+0x30] ;  /* 0x0000300001907983 */ /* 0x000ee20000300a00 */
[----:B------:R-:W-:Y:S02]  /*b1d0*/  IADD3 R66, P4, PT, R150, UR12, RZ ;  /* 0x0000000c96427c10 */ /* 0x000fe4000ff9e0ff */
[----:B------:R-:W-:Y:S01]  /*b1e0*/  IADD3 R64, P3, PT, R148, UR12, RZ ;  /* 0x0000000c94407c10 */ /* 0x000fe2000ff7e0ff */
[----:B------:R-:W5:Y:S01]  /*b1f0*/  LDL.LU.64 R218, [R1+0x40] ;  /* 0x0000400001da7983 */ /* 0x000f620000300a00 */
[----:B------:R-:W-:Y:S02]  /*b200*/  IADD3.X R67, PT, PT, R151, UR13, RZ, P4, !PT ;  /* 0x0000000d97437c10 */ /* 0x000fe4000a7fe4ff */
[----:B------:R-:W-:Y:S02]  /*b210*/  IADD3 R94, P4, PT, R152, UR12, RZ ;  /* 0x0000000c985e7c10 */ /* 0x000fe4000ff9e0ff */
[----:B------:R-:W-:-:S02]  /*b220*/  IADD3.X R65, PT, PT, R149, UR13, RZ, P3, !PT ;  /* 0x0000000d95417c10 */ /* 0x000fc40009ffe4ff */
[----:B--2---:R-:W-:Y:S02]  /*b230*/  IADD3 R96, P3, PT, R220, UR12, RZ ;  /* 0x0000000cdc607c10 */ /* 0x004fe4000ff7e0ff */
[----:B------:R-:W-:Y:S02]  /*b240*/  IADD3.X R95, PT, PT, R153, UR13, RZ, P4, !PT ;  /* 0x0000000d995f7c10 */ /* 0x000fe4000a7fe4ff */
[----:B------:R-:W-:Y:S02]  /*b250*/  IADD3 R122, P4, PT, R246, UR12, RZ ;  /* 0x0000000cf67a7c10 */ /* 0x000fe4000ff9e0ff */
[----:B------:R-:W-:Y:S02]  /*b260*/  IADD3.X R97, PT, PT, R221, UR13, RZ, P3, !PT ;  /* 0x0000000ddd617c10 */ /* 0x000fe40009ffe4ff */
[----:B------:R-:W2:Y:S01]  /*b270*/  LDL.LU.64 R220, [R1+0x20] ;  /* 0x0000200001dc7983 */ /* 0x000ea20000300a00 */
[----:B------:R-:W-:-:S03]  /*b280*/  IADD3.X R123, PT, PT, R247, UR13, RZ, P4, !PT ;  /* 0x0000000df77b7c10 */ /* 0x000fc6000a7fe4ff */
[----:B------:R-:W2:Y:S01]  /*b290*/  LDL.LU.64 R246, [R1+0x48] ;  /* 0x0000480001f67983 */ /* 0x000ea20000300a00 */
[----:B------:R-:W-:-:S04]  /*b2a0*/  IADD3 R146, P4, PT, R160, UR12, RZ ;  /* 0x0000000ca0927c10 */ /* 0x000fc8000ff9e0ff */
[----:B------:R-:W-:Y:S02]  /*b2b0*/  IADD3.X R147, PT, PT, R161, UR13, RZ, P4, !PT ;  /* 0x0000000da1937c10 */ /* 0x000fe4000a7fe4ff */
[----:B------:R-:W-:-:S04]  /*b2c0*/  IADD3 R150, P4, PT, R164, UR12, RZ ;  /* 0x0000000ca4967c10 */ /* 0x000fc8000ff9e0ff */
[----:B------:R-:W-:Y:S02]  /*b2d0*/  IADD3.X R151, PT, PT, R165, UR13, RZ, P4, !PT ;  /* 0x0000000da5977c10 */ /* 0x000fe4000a7fe4ff */
[----:B------:R-:W-:-:S04]  /*b2e0*/  IADD3 R152, P4, PT, R166, UR12, RZ ;  /* 0x0000000ca6987c10 */ /* 0x000fc8000ff9e0ff */
[----:B------:R-:W-:Y:S02]  /*b2f0*/  IADD3.X R153, PT, PT, R167, UR13, RZ, P4, !PT ;  /* 0x0000000da7997c10 */ /* 0x000fe4000a7fe4ff */
[----:B------:R-:W-:-:S04]  /*b300*/  LOP3.LUT R222, R2, 0x46, RZ, 0xfc, !PT ;  /* 0x0000004602de7812 */ /* 0x000fc800078efcff */
[----:B------:R-:W-:-:S04]  /*b310*/  ISETP.GE.AND P2, PT, R222, R19, PT ;  /* 0x00000013de00720c */ /* 0x000fc80003f46270 */
[----:B------:R-:W-:-:S04]  /*b320*/  SEL R20, RZ, 0x4, P2 ;  /* 0x00000004ff147807 */ /* 0x000fc80001000000 */
[----:B------:R-:W-:-:S04]  /*b330*/  SEL R20, R20, RZ, P5 ;  /* 0x000000ff14147207 */ /* 0x000fc80002800000 */
[----:B------:R-:W-:Y:S02]  /*b340*/  ISETP.NE.U32.AND P2, PT, R20, RZ, PT ;  /* 0x000000ff1400720c */ /* 0x000fe40003f45070 */
[----:B------:R-:W-:Y:S02]  /*b350*/  LOP3.LUT R222, R2, 0x64, RZ, 0xfc, !PT ;  /* 0x0000006402de7812 */ /* 0x000fe400078efcff */
[----:B---3--:R-:W-:-:S04]  /*b360*/  IADD3 R120, P3, PT, R144, UR12, RZ ;  /* 0x0000000c90787c10 */ /* 0x008fc8000ff7e0ff */
[----:B------:R-:W-:Y:S02]  /*b370*/  IADD3.X R121, PT, PT, R145, UR13, RZ, P3, !PT ;  /* 0x0000000d91797c10 */ /* 0x000fe40009ffe4ff */
[----:B------:R-:W-:-:S04]  /*b380*/  IADD3 R144, P3, PT, R158, UR12, RZ ;  /* 0x0000000c9e907c10 */ /* 0x000fc8000ff7e0ff */
[----:B------:R-:W-:Y:S02]  /*b390*/  IADD3.X R145, PT, PT, R159, UR13, RZ, P3, !PT ;  /* 0x0000000d9f917c10 */ /* 0x000fe40009ffe4ff */
[----:B------:R-:W-:-:S04]  /*b3a0*/  IADD3 R148, P3, PT, R162, UR12, RZ ;  /* 0x0000000ca2947c10 */ /* 0x000fc8000ff7e0ff */
[----:B------:R-:W-:Y:S02]  /*b3b0*/  IADD3.X R149, PT, PT, R163, UR13, RZ, P3, !PT ;  /* 0x0000000da3957c10 */ /* 0x000fe40009ffe4ff */
[----:B--2---:R-:W-:-:S04]  /*b3c0*/  IADD3 R158, P3, PT, R246, UR12, RZ ;  /* 0x0000000cf69e7c10 */ /* 0x004fc8000ff7e0ff */
[----:B------:R-:W-:Y:S02]  /*b3d0*/  IADD3.X R159, PT, PT, R247, UR13, RZ, P3, !PT ;  /* 0x0000000df79f7c10 */ /* 0x000fe40009ffe4ff */
[----:B----4-:R-:W-:Y:S01]  /*b3e0*/  IADD3 R160, P3, PT, R248, UR12, RZ ;  /* 0x0000000cf8a07c10 */ /* 0x010fe2000ff7e0ff */
[----:B------:R-:W2:Y:S01]  /*b3f0*/  LDL.LU.64 R246, [R1+0xb0] ;  /* 0x0000b00001f67983 */ /* 0x000ea20000300a00 */
[----:B------:R-:W-:Y:S02]  /*b400*/  IADD3 R162, P4, PT, R240, UR12, RZ ;  /* 0x0000000cf0a27c10 */ /* 0x000fe4000ff9e0ff */
[----:B------:R-:W-:Y:S02]  /*b410*/  IADD3.X R161, PT, PT, R249, UR13, RZ, P3, !PT ;  /* 0x0000000df9a17c10 */ /* 0x000fe40009ffe4ff */
[----:B------:R-:W-:Y:S01]  /*b420*/  IADD3 R164, P3, PT, R172, UR12, RZ ;  /* 0x0000000caca47c10 */ /* 0x000fe2000ff7e0ff */
[----:B------:R-:W3:Y:S01]  /*b430*/  LDL.LU.64 R248, [R1+0x98] ;  /* 0x0000980001f87983 */ /* 0x000ee20000300a00 */
[----:B------:R-:W-:-:S02]  /*b440*/  IADD3.X R163, PT, PT, R241, UR13, RZ, P4, !PT ;  /* 0x0000000df1a37c10 */ /* 0x000fc4000a7fe4ff */
[----:B------:R-:W-:Y:S02]  /*b450*/  IADD3 R166, P4, PT, R174, UR12, RZ ;  /* 0x0000000caea67c10 */ /* 0x000fe4000ff9e0ff */
[----:B------:R-:W-:Y:S02]  /*b460*/  IADD3.X R165, PT, PT, R173, UR13, RZ, P3, !PT ;  /* 0x0000000dada57c10 */ /* 0x000fe40009ffe4ff */
[----:B------:R-:W-:Y:S02]  /*b470*/  IADD3 R172, P3, PT, R176, UR12, RZ ;  /* 0x0000000cb0ac7c10 */ /* 0x000fe4000ff7e0ff */
[----:B------:R-:W-:Y:S02]  /*b480*/  IADD3.X R167, PT, PT, R175, UR13, RZ, P4, !PT ;  /* 0x0000000dafa77c10 */ /* 0x000fe4000a7fe4ff */
[----:B------:R-:W-:Y:S02]  /*b490*/  IADD3 R174, P4, PT, R178, UR12, RZ ;  /* 0x0000000cb2ae7c10 */ /* 0x000fe4000ff9e0ff */
[----:B------:R-:W-:-:S02]  /*b4a0*/  IADD3.X R173, PT, PT, R177, UR13, RZ, P3, !PT ;  /* 0x0000000db1ad7c10 */ /* 0x000fc40009ffe4ff */
[----:B-----5:R-:W-:Y:S02]  /*b4b0*/  IADD3 R178, P3, PT, R218, UR12, RZ ;  /* 0x0000000cdab27c10 */ /* 0x020fe4000ff7e0ff */
[----:B------:R-:W-:Y:S02]  /*b4c0*/  IADD3.X R175, PT, PT, R179, UR13, RZ, P4, !PT ;  /* 0x0000000db3af7c10 */ /* 0x000fe4000a7fe4ff */
[----:B------:R-:W-:Y:S02]  /*b4d0*/  IADD3 R176, P4, PT, R180, UR12, RZ ;  /* 0x0000000cb4b07c10 */ /* 0x000fe4000ff9e0ff */
[----:B------:R-:W-:Y:S02]  /*b4e0*/  IADD3.X R179, PT, PT, R219, UR13, RZ, P3, !PT ;  /* 0x0000000ddbb37c10 */ /* 0x000fe40009ffe4ff */
[----:B------:R-:W-:Y:S02]  /*b4f0*/  IADD3 R180, P3, PT, R220, UR12, RZ ;  /* 0x0000000cdcb47c10 */ /* 0x000fe4000ff7e0ff */
[----:B------:R-:W-:-:S02]  /*b500*/  IADD3.X R177, PT, PT, R181, UR13, RZ, P4, !PT ;  /* 0x0000000db5b17c10 */ /* 0x000fc4000a7fe4ff */
[----:B------:R-:W-:Y:S02]  /*b510*/  IADD3.X R181, PT, PT, R221, UR13, RZ, P3, !PT ;  /* 0x0000000dddb57c10 */ /* 0x000fe40009ffe4ff */
[----:B------:R-:W4:Y:S01]  /*b520*/  LDL.LU.64 R220, [R1+0x78] ;  /* 0x0000780001dc7983 */ /* 0x000f220000300a00 */
[----:B------:R-:W-:Y:S02]  /*b530*/  IADD3 R68, P3, PT, R68, UR10, RZ ;  /* 0x0000000a44447c10 */ /* 0x000fe4000ff7e0ff */
[----:B------:R-:W-:Y:S02]  /*b540*/  IADD3 R218, P4, PT, R234, UR12, RZ ;  /* 0x0000000ceada7c10 */ /* 0x000fe4000ff9e0ff */
[----:B------:R-:W-:Y:S02]  /*b550*/  IADD3.X R69, PT, PT, R69, UR11, RZ, P3, !PT ;  /* 0x0000000b45457c10 */ /* 0x000fe40009ffe4ff */
[----:B------:R-:W-:Y:S02]  /*b560*/  IADD3.X R219, PT, PT, R235, UR13, RZ, P4, !PT ;  /* 0x0000000debdb7c10 */ /* 0x000fe4000a7fe4ff */
[----:B------:R-:W-:Y:S01]  /*b570*/  IADD3 R124, P3, PT, R124, UR10, RZ ;  /* 0x0000000a7c7c7c10 */ /* 0x000fe2000ff7e0ff */
[----:B------:R1:W-:Y:S01]  /*b580*/  LDGSTS.E [R18+0x14008], desc[UR22][R68.64], P2 ;  /* 0x1400800044127fae */ /* 0x0003e200091a1016 */
[----:B------:R-:W-:-:S02]  /*b590*/  IADD3 R98, P4, PT, R98, UR10, RZ ;  /* 0x0000000a62627c10 */ /* 0x000fc4000ff9e0ff */
[----:B------:R-:W-:Y:S02]  /*b5a0*/  IADD3.X R125, PT, PT, R125, UR11, RZ, P3, !PT ;  /* 0x0000000b7d7d7c10 */ /* 0x000fe40009ffe4ff */
[----:B------:R-:W-:Y:S02]  /*b5b0*/  IADD3.X R99, PT, PT, R99, UR11, RZ, P4, !PT ;  /* 0x0000000b63637c10 */ /* 0x000fe4000a7fe4ff */
[----:B------:R-:W-:Y:S02]  /*b5c0*/  IADD3 R126, P3, PT, R126, UR10, RZ ;  /* 0x0000000a7e7e7c10 */ /* 0x000fe4000ff7e0ff */
[----:B------:R-:W-:Y:S02]  /*b5d0*/  IADD3 R100, P4, PT, R100, UR10, RZ ;  /* 0x0000000a64647c10 */ /* 0x000fe4000ff9e0ff */
[----:B------:R-:W-:Y:S02]  /*b5e0*/  IADD3.X R127, PT, PT, R127, UR11, RZ, P3, !PT ;  /* 0x0000000b7f7f7c10 */ /* 0x000fe40009ffe4ff */
[----:B------:R-:W-:-:S02]  /*b5f0*/  IADD3.X R101, PT, PT, R101, UR11, RZ, P4, !PT ;  /* 0x0000000b65657c10 */ /* 0x000fc4000a7fe4ff */
[----:B------:R-:W-:Y:S02]  /*b600*/  IADD3 R40, P3, PT, R40, UR10, RZ ;  /* 0x0000000a28287c10 */ /* 0x000fe4000ff7e0ff */
[----:B------:R-:W-:Y:S02]  /*b610*/  IADD3 R38, P4, PT, R38, UR10, RZ ;  /* 0x0000000a26267c10 */ /* 0x000fe4000ff9e0ff */
[----:B------:R-:W-:Y:S02]  /*b620*/  IADD3.X R41, PT, PT, R41, UR11, RZ, P3, !PT ;  /* 0x0000000b29297c10 */ /* 0x000fe40009ffe4ff */
[----:B------:R-:W-:Y:S02]  /*b630*/  IADD3.X R39, PT, PT, R39, UR11, RZ, P4, !PT ;  /* 0x0000000b27277c10 */ /* 0x000fe4000a7fe4ff */
[----:B------:R-:W-:Y:S02]  /*b640*/  IADD3 R72, P3, PT, R72, UR10, RZ ;  /* 0x0000000a48487c10 */ /* 0x000fe4000ff7e0ff */
        /* <DEDUP_REMOVED lines=79> */
[-C--:B------:R-:W-:Y:S02]  /*bb40*/  ISETP.GE.AND P3, PT, R222, R19.reuse, PT ;  /* 0x00000013de00720c */ /* 0x080fe40003f66270 */
[----:B------:R-:W-:Y:S02]  /*bb50*/  IADD3 R90, P4, PT, R90, UR10, RZ ;  /* 0x0000000a5a5a7c10 */ /* 0x000fe4000ff9e0ff */
[----:B------:R-:W-:Y:S02]  /*bb60*/  LOP3.LUT R222, R2, 0x66, RZ, 0xfc, !PT ;  /* 0x0000006602de7812 */ /* 0x000fe400078efcff */
[----:B------:R-:W-:Y:S02]  /*bb70*/  SEL R20, RZ, 0x4, P3 ;  /* 0x00000004ff147807 */ /* 0x000fe40001800000 */
[----:B------:R-:W-:Y:S02]  /*bb80*/  IADD3.X R91, PT, PT, R91, UR11, RZ, P4, !PT ;  /* 0x0000000b5b5b7c10 */ /* 0x000fe4000a7fe4ff */
[----:B------:R-:W-:-:S02]  /*bb90*/  ISETP.GE.AND P2, PT, R222, R19, PT ;  /* 0x00000013de00720c */ /* 0x000fc40003f46270 */
[----:B-1----:R-:W-:Y:S02]  /*bba0*/  IADD3 R68, P4, PT, R92, UR10, RZ ;  /* 0x0000000a5c447c10 */ /* 0x002fe4000ff9e0ff */
[----:B------:R-:W-:Y:S02]  /*bbb0*/  IADD3 R92, P3, PT, R118, UR10, RZ ;  /* 0x0000000a765c7c10 */ /* 0x000fe4000ff7e0ff */
[----:B------:R-:W-:Y:S02]  /*bbc0*/  LOP3.LUT R222, R2, 0x8, RZ, 0xfc, !PT ;  /* 0x0000000802de7812 */ /* 0x000fe400078efcff */
[----:B------:R-:W-:Y:S02]  /*bbd0*/  SEL R118, R20, RZ, P5 ;  /* 0x000000ff14767207 */ /* 0x000fe40002800000 */
[----:B------:R-:W-:Y:S02]  /*bbe0*/  SEL R20, RZ, 0x4, P2 ;  /* 0x00000004ff147807 */ /* 0x000fe40001000000 */
[----:B------:R-:W-:-:S02]  /*bbf0*/  IADD3.X R69, PT, PT, R93, UR11, RZ, P4, !PT ;  /* 0x0000000b5d457c10 */ /* 0x000fc4000a7fe4ff */
[----:B------:R-:W-:Y:S02]  /*bc00*/  IADD3.X R93, PT, PT, R119, UR11, RZ, P3, !PT ;  /* 0x0000000b775d7c10 */ /* 0x000fe40009ffe4ff */
[----:B------:R-:W-:Y:S02]  /*bc10*/  ISETP.GE.AND P3, PT, R222, R19, PT ;  /* 0x00000013de00720c */ /* 0x000fe40003f66270 */
[----:B------:R-:W-:Y:S02]  /*bc20*/  ISETP.NE.U32.AND P2, PT, R118, RZ, PT ;  /* 0x000000ff7600720c */ /* 0x000fe40003f45070 */
[----:B------:R-:W-:Y:S02]  /*bc30*/  IADD3 R114, P4, PT, R114, UR10, RZ ;  /* 0x0000000a72727c10 */ /* 0x000fe4000ff9e0ff */
[----:B------:R-:W-:Y:S02]  /*bc40*/  SEL R118, R20, RZ, P5 ;  /* 0x000000ff14767207 */ /* 0x000fe40002800000 */
[----:B------:R-:W-:-:S02]  /*bc50*/  LOP3.LUT R222, R2, 0xa, RZ, 0xfc, !PT ;  /* 0x0000000a02de7812 */ /* 0x000fc400078efcff */
[----:B------:R-:W-:Y:S02]  /*bc60*/  SEL R20, RZ, 0x4, P3 ;  /* 0x00000004ff147807 */ /* 0x000fe40001800000 */
[----:B------:R-:W-:Y:S02]  /*bc70*/  IADD3.X R115, PT, PT, R115, UR11, RZ, P4, !PT ;  /* 0x0000000b73737c10 */ /* 0x000fe4000a7fe4ff */
[----:B------:R-:W-:Y:S01]  /*bc80*/  ISETP.NE.U32.AND P4, PT, R118, RZ, PT ;  /* 0x000000ff7600720c */ /* 0x000fe20003f85070 */
[----:B------:R-:W-:Y:S01]  /*bc90*/  LDGSTS.E [R18+0x16000], desc[UR22][R98.64], P2 ;  /* 0x1600000062127fae */ /* 0x000fe200091a1016 */
[----:B------:R-:W-:Y:S02]  /*bca0*/  ISETP.GE.AND P3, PT, R222, R19, PT ;  /* 0x00000013de00720c */ /* 0x000fe40003f66270 */
[----:B------:R-:W-:Y:S02]  /*bcb0*/  SEL R119, R20, RZ, P5 ;  /* 0x000000ff14777207 */ /* 0x000fe40002800000 */
[----:B------:R-:W-:-:S02]  /*bcc0*/  SEL R20, RZ, 0x4, P3 ;  /* 0x00000004ff147807 */ /* 0x000fc40001800000 */
[----:B------:R-:W-:Y:S02]  /*bcd0*/  LOP3.LUT R222, R2, 0x28, RZ, 0xfc, !PT ;  /* 0x0000002802de7812 */ /* 0x000fe400078efcff */
[----:B------:R-:W-:Y:S02]  /*bce0*/  ISETP.NE.U32.AND P3, PT, R119, RZ, PT ;  /* 0x000000ff7700720c */ /* 0x000fe40003f65070 */
[----:B------:R-:W-:Y:S01]  /*bcf0*/  ISETP.GE.AND P2, PT, R222, R19, PT ;  /* 0x00000013de00720c */ /* 0x000fe20003f46270 */
[----:B------:R1:W-:Y:S01]  /*bd00*/  LDGSTS.E [R18+0x16008], desc[UR22][R100.64], P4 ;  /* 0x1600800064127fae */ /* 0x0003e2000a1a1016 */
[----:B------:R-:W-:Y:S02]  /*bd10*/  LOP3.LUT R222, R2, 0x2a, RZ, 0xfc, !PT ;  /* 0x0000002a02de7812 */ /* 0x000fe400078efcff */
[----:B------:R-:W-:Y:S02]  /*bd20*/  SEL R20, R20, RZ, P5 ;  /* 0x000000ff14147207 */ /* 0x000fe40002800000 */
[----:B------:R-:W-:-:S02]  /*bd30*/  LOP3.LUT R236, R2, 0x48, RZ, 0xfc, !PT ;  /* 0x0000004802ec7812 */ /* 0x000fc400078efcff */
[----:B------:R-:W-:-:S03]  /*bd40*/  ISETP.NE.U32.AND P4, PT, R20, RZ, PT ;  /* 0x000000ff1400720c */ /* 0x000fc60003f85070 */
[----:B------:R-:W-:Y:S01]  /*bd50*/  LDGSTS.E [R17+0x10000], desc[UR22][R124.64], P3 ;  /* 0x100000007c117fae */ /* 0x000fe200099a1016 */
[----:B-1----:R-:W-:Y:S02]  /*bd60*/  SEL R18, RZ, 0x4, P2 ;  /* 0x00000004ff127807 */ /* 0x002fe40001000000 */
[-C--:B------:R-:W-:Y:S02]  /*bd70*/  ISETP.GE.AND P2, PT, R222, R19.reuse, PT ;  /* 0x00000013de00720c */ /* 0x080fe40003f46270 */
[----:B------:R-:W-:Y:S02]  /*bd80*/  LOP3.LUT R222, R2, 0x4a, RZ, 0xfc, !PT ;  /* 0x0000004a02de7812 */ /* 0x000fe400078efcff */
[----:B------:R-:W-:Y:S02]  /*bd90*/  SEL R20, RZ, 0x4, P2 ;  /* 0x00000004ff147807 */ /* 0x000fe40001000000 */
[----:B------:R-:W-:Y:S01]  /*bda0*/  ISETP.GE.AND P3, PT, R236, R19, PT ;  /* 0x00000013ec00720c */ /* 0x000fe20003f66270 */
[----:B------:R-:W-:Y:S01]  /*bdb0*/  LDGSTS.E [R17+0x10008], desc[UR22][R126.64], P4 ;  /* 0x100080007e117fae */ /* 0x000fe2000a1a1016 */
[----:B------:R-:W-:-:S02]  /*bdc0*/  SEL R98, R18, RZ, P5 ;  /* 0x000000ff12627207 */ /* 0x000fc40002800000 */
[----:B------:R-:W-:Y:S02]  /*bdd0*/  ISETP.GE.AND P2, PT, R222, R19, PT ;  /* 0x00000013de00720c */ /* 0x000fe40003f46270 */
[----:B------:R-:W-:Y:S02]  /*bde0*/  SEL R20, R20, RZ, P5 ;  /* 0x000000ff14147207 */ /* 0x000fe40002800000 */
[----:B------:R-:W-:Y:S02]  /*bdf0*/  SEL R18, RZ, 0x4, P3 ;  /* 0x00000004ff127807 */ /* 0x000fe40001800000 */
[----:B------:R-:W-:Y:S02]  /*be00*/  ISETP.NE.U32.AND P3, PT, R98, RZ, PT ;  /* 0x000000ff6200720c */ /* 0x000fe40003f65070 */
[----:B------:R-:W-:Y:S02]  /*be10*/  SEL R100, RZ, 0x4, P2 ;  /* 0x00000004ff647807 */ /* 0x000fe40001000000 */
[----:B------:R-:W-:-:S02]  /*be20*/  ISETP.NE.U32.AND P2, PT, R20, RZ, PT ;  /* 0x000000ff1400720c */ /* 0x000fc40003f45070 */
[----:B------:R-:W-:Y:S02]  /*be30*/  IADD3 R118, P6, PT, R186, UR12, RZ ;  /* 0x0000000cba767c10 */ /* 0x000fe4000ffde0ff */
[----:B------:R-:W-:Y:S02]  /*be40*/  SEL R18, R18, RZ, P5 ;  /* 0x000000ff12127207 */ /* 0x000fe40002800000 */
[----:B------:R-:W-:Y:S02]  /*be50*/  LOP3.LUT R222, R2, 0x68, RZ, 0xfc, !PT ;  /* 0x0000006802de7812 */ /* 0x000fe400078efcff */
[----:B------:R-:W-:Y:S01]  /*be60*/  IADD3.X R119, PT, PT, R187, UR13, RZ, P6, !PT ;  /* 0x0000000dbb777c10 */ /* 0x000fe2000b7fe4ff */
[----:B------:R1:W-:Y:S01]  /*be70*/  LDGSTS.E [R17+0x12000], desc[UR22][R38.64], P3 ;  /* 0x1200000026117fae */ /* 0x0003e200099a1016 */
[----:B------:R-:W-:Y:S02]  /*be80*/  SEL R100, R100, RZ, P5 ;  /* 0x000000ff64647207 */ /* 0x000fe40002800000 */
[----:B------:R-:W-:Y:S01]  /*be90*/  ISETP.NE.U32.AND P4, PT, R18, RZ, PT ;  /* 0x000000ff1200720c */ /* 0x000fe20003f85070 */
[----:B------:R-:W-:Y:S01]  /*bea0*/  LDGSTS.E [R17+0x12008], desc[UR22][R40.64], P2 ;  /* 0x1200800028117fae */ /* 0x000fe200091a1016 */
[----:B------:R-:W-:-:S02]  /*beb0*/  IADD3 R98, P6, PT, R188, UR12, RZ ;  /* 0x0000000cbc627c10 */ /* 0x000fc4000ffde0ff */
[----:B------:R-:W-:Y:S02]  /*bec0*/  ISETP.GE.AND P2, PT, R222, R19, PT ;  /* 0x00000013de00720c */ /* 0x000fe40003f46270 */
[----:B------:R-:W-:Y:S02]  /*bed0*/  ISETP.NE.U32.AND P3, PT, R100, RZ, PT ;  /* 0x000000ff6400720c */ /* 0x000fe40003f65070 */
[----:B------:R-:W-:Y:S02]  /*bee0*/  IADD3.X R99, PT, PT, R189, UR13, RZ, P6, !PT ;  /* 0x0000000dbd637c10 */ /* 0x000fe4000b7fe4ff */
[----:B-1----:R-:W-:Y:S02]  /*bef0*/  IADD3 R38, P6, PT, R190, UR12, RZ ;  /* 0x0000000cbe267c10 */ /* 0x002fe4000ffde0ff */
[----:B------:R-:W-:Y:S01]  /*bf00*/  SEL R18, RZ, 0x4, P2 ;  /* 0x00000004ff127807 */ /* 0x000fe20001000000 */
[----:B------:R1:W-:Y:S01]  /*bf10*/  LDGSTS.E [R17+0x14000], desc[UR22][R70.64], P4 ;  /* 0x1400000046117fae */ /* 0x0003e2000a1a1016 */
[----:B------:R-:W-:-:S02]  /*bf20*/  LOP3.LUT R236, R2, 0x6a, RZ, 0xfc, !PT ;  /* 0x0000006a02ec7812 */ /* 0x000fc400078efcff */
[----:B------:R-:W-:Y:S02]  /*bf30*/  IADD3.X R39, PT, PT, R191, UR13, RZ, P6, !PT ;  /* 0x0000000dbf277c10 */ /* 0x000fe4000b7fe4ff */
[----:B------:R-:W-:Y:S01]  /*bf40*/  SEL R18, R18, RZ, P5 ;  /* 0x000000ff12127207 */ /* 0x000fe20002800000 */
[----:B------:R5:W-:Y:S01]  /*bf50*/  LDGSTS.E [R17+0x14008], desc[UR22][R72.64], P3 ;  /* 0x1400800048117fae */ /* 0x000be200099a1016 */
[----:B------:R-:W-:Y:S02]  /*bf60*/  ISETP.GE.AND P6, PT, R236, R19, PT ;  /* 0x00000013ec00720c */ /* 0x000fe40003fc6270 */
[----:B------:R-:W-:Y:S02]  /*bf70*/  ISETP.NE.U32.AND P4, PT, R18, RZ, PT ;  /* 0x000000ff1200720c */ /* 0x000fe40003f85070 */
[----:B------:R-:W-:Y:S02]  /*bf80*/  LOP3.LUT R236, R2, 0xe, RZ, 0xfc, !PT ;  /* 0x0000000e02ec7812 */ /* 0x000fe400078efcff */
[----:B------:R-:W-:-:S02]  /*bf90*/  SEL R18, RZ, 0x4, P6 ;  /* 0x00000004ff127807 */ /* 0x000fc40003000000 */
[----:B------:R-:W-:Y:S02]  /*bfa0*/  LOP3.LUT R222, R2, 0xc, RZ, 0xfc, !PT ;  /* 0x0000000c02de7812 */ /* 0x000fe400078efcff */
[-C--:B------:R-:W-:Y:S02]  /*bfb0*/  ISETP.GE.AND P3, PT, R236, R19.reuse, PT ;  /* 0x00000013ec00720c */ /* 0x080fe40003f66270 */
[----:B------:R-:W-:Y:S02]  /*bfc0*/  SEL R18, R18, RZ, P5 ;  /* 0x000000ff12127207 */ /* 0x000fe40002800000 */
[----:B------:R-:W-:Y:S01]  /*bfd0*/  ISETP.GE.AND P2, PT, R222, R19, PT ;  /* 0x00000013de00720c */ /* 0x000fe20003f46270 */
[----:B------:R4:W-:Y:S01]  /*bfe0*/  LDGSTS.E [R17+0x16000], desc[UR22][R102.64], P4 ;  /* 0x1600000066117fae */ /* 0x0009e2000a1a1016 */
[----:B------:R-:W-:Y:S02]  /*bff0*/  LOP3.LUT R222, R2, 0x2c, RZ, 0xfc, !PT ;  /* 0x0000002c02de7812 */ /* 0x000fe400078efcff */
[----:B------:R-:W-:-:S02]  /*c000*/  SEL R20, RZ, 0x4, P3 ;  /* 0x00000004ff147807 */ /* 0x000fc40001800000 */
[----:B------:R-:W-:Y:S02]  /*c010*/  ISETP.NE.U32.AND P3, PT, R18, RZ, PT ;  /* 0x000000ff1200720c */ /* 0x000fe40003f65070 */
[----:B-1----:R-:W-:Y:S02]  /*c020*/  SEL R71, RZ, 0x4, P2 ;  /* 0x00000004ff477807 */ /* 0x002fe40001000000 */
[----:B------:R-:W-:Y:S02]  /*c030*/  ISETP.GE.AND P2, PT, R222, R19, PT ;  /* 0x00000013de00720c */ /* 0x000fe40003f46270 */
[----:B-----5:R-:W-:Y:S02]  /*c040*/  SEL R73, R71, RZ, P5 ;  /* 0x000000ff47497207 */ /* 0x020fe40002800000 */
[----:B------:R-:W-:Y:S02]  /*c050*/  SEL R18, RZ, 0x4, P2 ;  /* 0x00000004ff127807 */ /* 0x000fe40001000000 */
[----:B------:R-:W-:-:S02]  /*c060*/  IADD3 R70, P2, PT, R196, UR12, RZ ;  /* 0x0000000cc4467c10 */ /* 0x000fc4000ff5e0ff */
[----:B------:R-:W-:Y:S01]  /*c070*/  SEL R20, R20, RZ, P5 ;  /* 0x000000ff14147207 */ /* 0x000fe20002800000 */
[----:B------:R1:W-:Y:S01]  /*c080*/  LDGSTS.E [R17+0x16008], desc[UR22][R104.64], P3 ;  /* 0x1600800068117fae */ /* 0x0003e200099a1016 */
[----:B------:R-:W-:Y:S02]  /*c090*/  IADD3.X R71, PT, PT, R197, UR13, RZ, P2, !PT ;  /* 0x0000000dc5477c10 */ /* 0x000fe400097fe4ff */
[----:B------:R-:W-:Y:S02]  /*c0a0*/  IADD3 R40, P6, PT, R192, UR12, RZ ;  /* 0x0000000cc0287c10 */ /* 0x000fe4000ffde0ff */
[----:B------:R-:W-:Y:S02]  /*c0b0*/  ISETP.NE.U32.AND P2, PT, R73, RZ, PT ;  /* 0x000000ff4900720c */ /* 0x000fe40003f45070 */
[----:B------:R-:W-:Y:S02]  /*c0c0*/  ISETP.NE.U32.AND P3, PT, R20, RZ, PT ;  /* 0x000000ff1400720c */ /* 0x000fe40003f65070 */
[----:B------:R-:W-:-:S02]  /*c0d0*/  IADD3.X R41, PT, PT, R193, UR13, RZ, P6, !PT ;  /* 0x0000000dc1297c10 */ /* 0x000fc4000b7fe4ff */
[----:B--2---:R-:W-:-:S04]  /*c0e0*/  IADD3 R72, P6, PT, R246, UR12, RZ ;  /* 0x0000000cf6487c10 */ /* 0x004fc8000ffde0ff */
[----:B------:R-:W-:Y:S02]  /*c0f0*/  IADD3.X R73, PT, PT, R247, UR13, RZ, P6, !PT ;  /* 0x0000000df7497c10 */ /* 0x000fe4000b7fe4ff */
[----:B---3--:R-:W-:Y:S01]  /*c100*/  IADD3 R100, P6, PT, R248, UR12, RZ ;  /* 0x0000000cf8647c10 */ /* 0x008fe2000ffde0ff */
[----:B------:R-:W2:Y:S03]  /*c110*/  LDL.LU.64 R246, [R1+0xb8] ;  /* 0x0000b80001f67983 */ /* 0x000ea60000300a00 */
[----:B------:R-:W-:Y:S01]  /*c120*/  IADD3.X R101, PT, PT, R249, UR13, RZ, P6, !PT ;  /* 0x0000000df9657c10 */ /* 0x000fe2000b7fe4ff */
[----:B------:R-:W-:Y:S04]  /*c130*/  LDGSTS.E [R16+0x10000], desc[UR22][R128.64], P2 ;  /* 0x1000000080107fae */ /* 0x000fe800091a1016 */
[----:B------:R-:W-:Y:S01]  /*c140*/  LDGSTS.E [R16+0x10008], desc[UR22][R130.64], P3 ;  /* 0x1000800082107fae */ /* 0x000fe200099a1016 */
[----:B----4-:R-:W-:-:S03]  /*c150*/  IADD3 R102, P3, PT, R220, UR12, RZ ;  /* 0x0000000cdc667c10 */ /* 0x010fc6000ff7e0ff */
[----:B------:R-:W3:Y:S01]  /*c160*/  LDL.LU.64 R248, [R1+0x90] ;  /* 0x0000900001f87983 */ /* 0x000ee20000300a00 */
[----:B------:R-:W-:-:S03]  /*c170*/  IADD3.X R103, PT, PT, R221, UR13, RZ, P3, !PT ;  /* 0x0000000ddd677c10 */ /* 0x000fc60009ffe4ff */
[----:B------:R-:W4:Y:S01]  /*c180*/  LDL.LU.64 R220, [R1+0x70] ;  /* 0x0000700001dc7983 */ /* 0x000f220000300a00 */
[----:B------:R-:W-:Y:S02]  /*c190*/  LOP3.LUT R222, R2, 0x2e, RZ, 0xfc, !PT ;  /* 0x0000002e02de7812 */ /* 0x000fe400078efcff */
[----:B------:R-:W-:Y:S02]  /*c1a0*/  SEL R18, R18, RZ, P5 ;  /* 0x000000ff12127207 */ /* 0x000fe40002800000 */
[----:B------:R-:W-:Y:S02]  /*c1b0*/  ISETP.GE.AND P4, PT, R222, R19, PT ;  /* 0x00000013de00720c */ /* 0x000fe40003f86270 */
[----:B------:R-:W-:Y:S02]  /*c1c0*/  LOP3.LUT R222, R2, 0x4c, RZ, 0xfc, !PT ;  /* 0x0000004c02de7812 */ /* 0x000fe400078efcff */
[----:B-1----:R-:W-:Y:S02]  /*c1d0*/  SEL R17, RZ, 0x4, P4 ;  /* 0x00000004ff117807 */ /* 0x002fe40002000000 */
[----:B------:R-:W-:-:S02]  /*c1e0*/  ISETP.NE.U32.AND P4, PT, R18, RZ, PT ;  /* 0x000000ff1200720c */ /* 0x000fc40003f85070 */
[----:B------:R-:W-:Y:S02]  /*c1f0*/  ISETP.GE.AND P2, PT, R222, R19, PT ;  /* 0x00000013de00720c */ /* 0x000fe40003f46270 */
[----:B------:R-:W-:Y:S02]  /*c200*/  SEL R17, R17, RZ, P5 ;  /* 0x000000ff11117207 */ /* 0x000fe40002800000 */
[----:B------:R-:W-:Y:S02]  /*c210*/  SEL R18, RZ, 0x4, P2 ;  /* 0x00000004ff127807 */ /* 0x000fe40001000000 */
[----:B------:R-:W-:Y:S02]  /*c220*/  ISETP.NE.U32.AND P2, PT, R17, RZ, PT ;  /* 0x000000ff1100720c */ /* 0x000fe40003f45070 */
[----:B------:R-:W-:-:S03]  /*c230*/  SEL R18, R18, RZ, P5 ;  /* 0x000000ff12127207 */ /* 0x000fc60002800000 */
[----:B------:R1:W-:Y:S01]  /*c240*/  LDGSTS.E [R16+0x12000], desc[UR22][R42.64], P4 ;  /* 0x120000002a107fae */ /* 0x0003e2000a1a1016 */
[----:B------:R-:W-:Y:S02]  /*c250*/  LOP3.LUT R222, R2, 0x4e, RZ, 0xfc, !PT ;  /* 0x0000004e02de7812 */ /* 0x000fe400078efcff */
[----:B------:R-:W-:Y:S02]  /*c260*/  ISETP.NE.U32.AND P4, PT, R18, RZ, PT ;  /* 0x000000ff1200720c */ /* 0x000fe40003f85070 */
[----:B------:R-:W-:-:S03]  /*c270*/  IADD3 R104, P3, PT, R200, UR12, RZ ;  /* 0x0000000cc8687c10 */ /* 0x000fc6000ff7e0ff */
[----:B------:R-:W-:Y:S01]  /*c280*/  LDGSTS.E [R16+0x12008], desc[UR22][R44.64], P2 ;  /* 0x120080002c107fae */ /* 0x000fe200091a1016 */
[----:B-1----:R-:W-:-:S04]  /*c290*/  IADD3 R42, P6, PT, R198, UR12, RZ ;  /* 0x0000000cc62a7c10 */ /* 0x002fc8000ffde0ff */
[----:B------:R-:W-:-:S03]  /*c2a0*/  IADD3.X R43, PT, PT, R199, UR13, RZ, P6, !PT ;  /* 0x0000000dc72b7c10 */ /* 0x000fc6000b7fe4ff */
[----:B------:R1:W-:Y:S01]  /*c2b0*/  LDGSTS.E [R16+0x14000], desc[UR22][R74.64], P4 ;  /* 0x140000004a107fae */ /* 0x0003e2000a1a1016 */
[-C--:B------:R-:W-:Y:S02]  /*c2c0*/  ISETP.GE.AND P6, PT, R222, R19.reuse, PT ;  /* 0x00000013de00720c */ /* 0x080fe40003fc6270 */
[----:B------:R-:W-:Y:S02]  /*c2d0*/  LOP3.LUT R222, R2, 0x6c, RZ, 0xfc, !PT ;  /* 0x0000006c02de7812 */ /* 0x000fe400078efcff */
[----:B------:R-:W-:Y:S02]  /*c2e0*/  SEL R17, RZ, 0x4, P6 ;  /* 0x00000004ff117807 */ /* 0x000fe40003000000 */
[----:B------:R-:W-:Y:S02]  /*c2f0*/  ISETP.GE.AND P2, PT, R222, R19, PT ;  /* 0x00000013de00720c */ /* 0x000fe40003f46270 */
[C---:B------:R-:W-:Y:S02]  /*c300*/  LOP3.LUT R236, R2.reuse, 0x6e, RZ, 0xfc, !PT ;  /* 0x0000006e02ec7812 */ /* 0x040fe400078efcff */
[----:B------:R-:W-:-:S02]  /*c310*/  LOP3.LUT R222, R2, 0x10, RZ, 0xfc, !PT ;  /* 0x0000001002de7812 */ /* 0x000fc400078efcff */
[----:B------:R-:W-:Y:S02]  /*c320*/  SEL R20, RZ, 0x4, P2 ;  /* 0x00000004ff147807 */ /* 0x000fe40001000000 */
[----:B------:R-:W-:Y:S02]  /*c330*/  IADD3.X R105, PT, PT, R201, UR13, RZ, P3, !PT ;  /* 0x0000000dc9697c10 */ /* 0x000fe40009ffe4ff */
[----:B------:R-:W-:Y:S02]  /*c340*/  SEL R17, R17, RZ, P5 ;  /* 0x000000ff11117207 */ /* 0x000fe40002800000 */
[-C--:B------:R-:W-:Y:S02]  /*c350*/  ISETP.GE.AND P3, PT, R236, R19.reuse, PT ;  /* 0x00000013ec00720c */ /* 0x080fe40003f66270 */
[----:B------:R-:W-:Y:S02]  /*c360*/  ISETP.GE.AND P2, PT, R222, R19, PT ;  /* 0x00000013de00720c */ /* 0x000fe40003f46270 */
[----:B------:R-:W-:-:S02]  /*c370*/  SEL R20, R20, RZ, P5 ;  /* 0x000000ff14147207 */ /* 0x000fc40002800000 */
[----:B------:R-:W-:Y:S02]  /*c380*/  ISETP.NE.U32.AND P4, PT, R17, RZ, PT ;  /* 0x000000ff1100720c */ /* 0x000fe40003f85070 */
[----:B------:R-:W-:Y:S02]  /*c390*/  SEL R18, RZ, 0x4, P3 ;  /* 0x00000004ff127807 */ /* 0x000fe40001800000 */
[----:B------:R-:W-:Y:S02]  /*c3a0*/  SEL R17, RZ, 0x4, P2 ;  /* 0x00000004ff117807 */ /* 0x000fe40001000000 */
[----:B------:R-:W-:Y:S02]  /*c3b0*/  ISETP.NE.U32.AND P3, PT, R20, RZ, PT ;  /* 0x000000ff1400720c */ /* 0x000fe40003f65070 */
[----:B-1----:R-:W-:Y:S02]  /*c3c0*/  IADD3 R74, P2, PT, R204, UR12, RZ ;  /* 0x0000000ccc4a7c10 */ /* 0x002fe4000ff5e0ff */
[----:B------:R-:W-:-:S02]  /*c3d0*/  SEL R18, R18, RZ, P5 ;  /* 0x000000ff12127207 */ /* 0x000fc40002800000 */
[----:B------:R-:W-:Y:S01]  /*c3e0*/  IADD3.X R75, PT, PT, R205, UR13, RZ, P2, !PT ;  /* 0x0000000dcd4b7c10 */ /* 0x000fe200097fe4ff */
[----:B------:R-:W-:Y:S01]  /*c3f0*/  LDGSTS.E [R16+0x14008], desc[UR22][R76.64], P4 ;  /* 0x140080004c107fae */ /* 0x000fe2000a1a1016 */
[----:B------:R-:W-:Y:S02]  /*c400*/  ISETP.NE.U32.AND P2, PT, R18, RZ, PT ;  /* 0x000000ff1200720c */ /* 0x000fe40003f45070 */
[----:B------:R-:W-:Y:S02]  /*c410*/  LOP3.LUT R222, R2, 0x12, RZ, 0xfc, !PT ;  /* 0x0000001202de7812 */ /* 0x000fe400078efcff */
[----:B------:R-:W-:Y:S01]  /*c420*/  SEL R17, R17, RZ, P5 ;  /* 0x000000ff11117207 */ /* 0x000fe20002800000 */
[----:B------:R-:W-:Y:S01]  /*c430*/  LDGSTS.E [R16+0x16000], desc[UR22][R116.64], P3 ;  /* 0x1600000074107fae */ /* 0x000fe200099a1016 */
[----:B------:R-:W-:Y:S02]  /*c440*/  ISETP.GE.AND P4, PT, R222, R19, PT ;  /* 0x00000013de00720c */ /* 0x000fe40003f86270 */
[----:B------:R-:W-:-:S02]  /*c450*/  LOP3.LUT R222, R2, 0x30, RZ, 0xfc, !PT ;  /* 0x0000003002de7812 */ /* 0x000fc400078efcff */
[----:B------:R-:W-:Y:S02]  /*c460*/  ISETP.NE.U32.AND P3, PT, R17, RZ, PT ;  /* 0x000000ff1100720c */ /* 0x000fe40003f65070 */
[----:B------:R-:W-:Y:S01]  /*c470*/  SEL R17, RZ, 0x4, P4 ;  /* 0x00000004ff117807 */ /* 0x000fe20002000000 */
[----:B------:R1:W-:Y:S01]  /*c480*/  LDGSTS.E [R16+0x16008], desc[UR22][R108.64], P2 ;  /* 0x160080006c107fae */ /* 0x0003e200091a1016 */
[-C--:B------:R-:W-:Y:S02]  /*c490*/  ISETP.GE.AND P4, PT, R222, R19.reuse, PT ;  /* 0x00000013de00720c */ /* 0x080fe40003f86270 */
[----:B------:R-:W-:Y:S02]  /*c4a0*/  ISETP.GE.AND P2, PT, R238, R19, PT ;  /* 0x00000013ee00720c */ /* 0x000fe40003f46270 */
[----:B------:R-:W-:Y:S02]  /*c4b0*/  IADD3 R44, P6, PT, R202, UR12, RZ ;  /* 0x0000000cca2c7c10 */ /* 0x000fe4000ffde0ff */
[----:B------:R-:W-:-:S03]  /*c4c0*/  SEL R20, R17, RZ, P5 ;  /* 0x000000ff11147207 */ /* 0x000fc60002800000 */
[----:B------:R-:W-:Y:S01]  /*c4d0*/  LDGSTS.E [R15+0x10000], desc[UR22][R132.64], P3 ;  /* 0x10000000840f7fae */ /* 0x000fe200099a1016 */
[----:B-1----:R-:W-:Y:S02]  /*c4e0*/  SEL R16, RZ, 0x4, P4 ;  /* 0x00000004ff107807 */ /* 0x002fe40002000000 */
[----:B------:R-:W-:Y:S02]  /*c4f0*/  SEL R18, RZ, 0x4, P2 ;  /* 0x00000004ff127807 */ /* 0x000fe40001000000 */
[----:B------:R-:W-:Y:S02]  /*c500*/  SEL R17, R16, RZ, P5 ;  /* 0x000000ff10117207 */ /* 0x000fe40002800000 */
[----:B------:R-:W-:Y:S02]  /*c510*/  IADD3.X R45, PT, PT, R203, UR13, RZ, P6, !PT ;  /* 0x0000000dcb2d7c10 */ /* 0x000fe4000b7fe4ff */
[----:B------:R-:W-:Y:S02]  /*c520*/  IADD3 R124, P6, PT, R184, UR12, RZ ;  /* 0x0000000cb87c7c10 */ /* 0x000fe4000ffde0ff */
[----:B------:R-:W-:-:S02]  /*c530*/  ISETP.NE.U32.AND P4, PT, R20, RZ, PT ;  /* 0x000000ff1400720c */ /* 0x000fc40003f85070 */
[----:B------:R-:W-:Y:S02]  /*c540*/  LOP3.LUT R222, R2, 0x50, RZ, 0xfc, !PT ;  /* 0x0000005002de7812 */ /* 0x000fe400078efcff */
[----:B------:R-:W-:Y:S02]  /*c550*/  ISETP.NE.U32.AND P2, PT, R17, RZ, PT ;  /* 0x000000ff1100720c */ /* 0x000fe40003f45070 */
[----:B------:R-:W-:Y:S02]  /*c560*/  SEL R18, R18, RZ, P5 ;  /* 0x000000ff12127207 */ /* 0x000fe40002800000 */
[----:B------:R-:W-:Y:S02]  /*c570*/  IADD3.X R125, PT, PT, R185, UR13, RZ, P6, !PT ;  /* 0x0000000db97d7c10 */ /* 0x000fe4000b7fe4ff */
[----:B------:R-:W-:Y:S02]  /*c580*/  ISETP.GE.AND P6, PT, R222, R19, PT ;  /* 0x00000013de00720c */ /* 0x000fe40003fc6270 */
[----:B------:R-:W-:Y:S01]  /*c590*/  ISETP.NE.U32.AND P3, PT, R18, RZ, PT ;  /* 0x000000ff1200720c */ /* 0x000fe20003f65070 */
[----:B------:R-:W-:Y:S01]  /*c5a0*/  LDGSTS.E [R15+0x10008], desc[UR22][R134.64], P4 ;  /* 0x10008000860f7fae */ /* 0x000fe2000a1a1016 */
[----:B------:R-:W-:-:S03]  /*c5b0*/  SEL R20, RZ, 0x4, P6 ;  /* 0x00000004ff147807 */ /* 0x000fc60003000000 */
[----:B------:R3:W-:Y:S08]  /*c5c0*/  LDGSTS.E [R15+0x12000], desc[UR22][R46.64], P2 ;  /* 0x120000002e0f7fae */ /* 0x0007f000091a1016 */
[----:B------:R4:W-:Y:S01]  /*c5d0*/  LDGSTS.E [R15+0x12008], desc[UR22][R48.64], P3 ;  /* 0x12008000300f7fae */ /* 0x0009e200099a1016 */
[----:B--2---:R-:W-:-:S04]  /*c5e0*/  IADD3 R16, P6, PT, R246, UR12, RZ ;  /* 0x0000000cf6107c10 */ /* 0x004fc8000ffde0ff */
[----:B------:R-:W-:Y:S02]  /*c5f0*/  IADD3.X R17, PT, PT, R247, UR13, RZ, P6, !PT ;  /* 0x0000000df7117c10 */ /* 0x000fe4000b7fe4ff */
[----:B------:R-:W2:Y:S01]  /*c600*/  LDL.LU.64 R246, [R1+0xa8] ;  /* 0x0000a80001f67983 */ /* 0x000ea20000300a00 */
[----:B---3--:R-:W-:-:S04]  /*c610*/  IADD3 R46, P6, PT, R248, UR12, RZ ;  /* 0x0000000cf82e7c10 */ /* 0x008fc8000ffde0ff */
[----:B------:R-:W-:Y:S02]  /*c620*/  IADD3.X R47, PT, PT, R249, UR13, RZ, P6, !PT ;  /* 0x0000000df92f7c10 */ /* 0x000fe4000b7fe4ff */
[----:B----4-:R-:W-:Y:S01]  /*c630*/  IADD3 R48, P6, PT, R220, UR12, RZ ;  /* 0x0000000cdc307c10 */ /* 0x010fe2000ffde0ff */
[----:B------:R-:W3:Y:S03]  /*c640*/  LDL.LU.64 R248, [R1+0x88] ;  /* 0x0000880001f87983 */ /* 0x000ee60000300a00 */
[----:B------:R-:W-:Y:S02]  /*c650*/  IADD3.X R49, PT, PT, R221, UR13, RZ, P6, !PT ;  /* 0x0000000ddd317c10 */ /* 0x000fe4000b7fe4ff */
[----:B------:R-:W4:Y:S01]  /*c660*/  LDL.LU.64 R220, [R1+0x68] ;  /* 0x0000680001dc7983 */ /* 0x000f220000300a00 */
[----:B------:R-:W-:Y:S02]  /*c670*/  SEL R20, R20, RZ, P5 ;  /* 0x000000ff14147207 */ /* 0x000fe40002800000 */
[----:B------:R-:W-:-:S02]  /*c680*/  LOP3.LUT R222, R2, 0x52, RZ, 0xfc, !PT ;  /* 0x0000005202de7812 */ /* 0x000fc400078efcff */
[----:B------:R-:W-:Y:S02]  /*c690*/  ISETP.NE.U32.AND P4, PT, R20, RZ, PT ;  /* 0x000000ff1400720c */ /* 0x000fe40003f85070 */
[----:B------:R-:W-:Y:S02]  /*c6a0*/  ISETP.GE.AND P2, PT, R222, R19, PT ;  /* 0x00000013de00720c */ /* 0x000fe40003f46270 */
[C---:B------:R-:W-:Y:S02]  /*c6b0*/  LOP3.LUT R236, R2.reuse, 0x70, RZ, 0xfc, !PT ;  /* 0x0000007002ec7812 */ /* 0x040fe400078efcff */
[----:B------:R-:W-:Y:S02]  /*c6c0*/  SEL R18, RZ, 0x4, P2 ;  /* 0x00000004ff127807 */ /* 0x000fe40001000000 */
[----:B------:R-:W-:Y:S02]  /*c6d0*/  LOP3.LUT R222, R2, 0x72, RZ, 0xfc, !PT ;  /* 0x0000007202de7812 */ /* 0x000fe400078efcff */
[----:B------:R-:W-:-:S02]  /*c6e0*/  SEL R18, R18, RZ, P5 ;  /* 0x000000ff12127207 */ /* 0x000fc40002800000 */
[-C--:B------:R-:W-:Y:S01]  /*c6f0*/  ISETP.GE.AND P2, PT, R236, R19.reuse, PT ;  /* 0x00000013ec00720c */ /* 0x080fe20003f46270 */
[----:B------:R1:W-:Y:S01]  /*c700*/  LDGSTS.E [R15+0x14000], desc[UR22][R78.64], P4 ;  /* 0x140000004e0f7fae */ /* 0x0003e2000a1a1016 */
[----:B------:R-:W-:Y:S02]  /*c710*/  ISETP.GE.AND P3, PT, R222, R19, PT ;  /* 0x00000013de00720c */ /* 0x000fe40003f66270 */
[----:B------:R-:W-:Y:S02]  /*c720*/  ISETP.NE.U32.AND P4, PT, R18, RZ, PT ;  /* 0x000000ff1200720c */ /* 0x000fe40003f85070 */
[C---:B------:R-:W-:Y:S02]  /*c730*/  LOP3.LUT R236, R2.reuse, 0x14, RZ, 0xfc, !PT ;  /* 0x0000001402ec7812 */ /* 0x040fe400078efcff */
[----:B------:R-:W-:Y:S02]  /*c740*/  SEL R18, RZ, 0x4, P2 ;  /* 0x00000004ff127807 */ /* 0x000fe40001000000 */
[----:B------:R-:W-:-:S02]  /*c750*/  LOP3.LUT R222, R2, 0x16, RZ, 0xfc, !PT ;  /* 0x0000001602de7812 */ /* 0x000fc400078efcff */
[----:B------:R-:W-:Y:S02]  /*c760*/  SEL R77, RZ, 0x4, P3 ;  /* 0x00000004ff4d7807 */ /* 0x000fe40001800000 */
[-C--:B------:R-:W-:Y:S02]  /*c770*/  ISETP.GE.AND P3, PT, R236, R19.reuse, PT ;  /* 0x00000013ec00720c */ /* 0x080fe40003f66270 */
[----:B------:R-:W-:Y:S01]  /*c780*/  SEL R18, R18, RZ, P5 ;  /* 0x000000ff12127207 */ /* 0x000fe20002800000 */
[----:B------:R5:W-:Y:S01]  /*c790*/  LDGSTS.E [R15+0x14008], desc[UR22][R80.64], P4 ;  /* 0x14008000500f7fae */ /* 0x000be2000a1a1016 */
[----:B------:R-:W-:Y:S02]  /*c7a0*/  ISETP.GE.AND P2, PT, R222, R19, PT ;  /* 0x00000013de00720c */ /* 0x000fe40003f46270 */
[----:B------:R-:W-:Y:S02]  /*c7b0*/  SEL R20, RZ, 0x4, P3 ;  /* 0x00000004ff147807 */ /* 0x000fe40001800000 */
[----:B------:R-:W-:-:S02]  /*c7c0*/  ISETP.NE.U32.AND P3, PT, R18, RZ, PT ;  /* 0x000000ff1200720c */ /* 0x000fc40003f65070 */
[----:B------:R-:W-:Y:S02]  /*c7d0*/  SEL R18, RZ, 0x4, P2 ;  /* 0x00000004ff127807 */ /* 0x000fe40001000000 */
[----:B------:R-:W-:Y:S02]  /*c7e0*/  IADD3 R76, P2, PT, R210, UR12, RZ ;  /* 0x0000000cd24c7c10 */ /* 0x000fe4000ff5e0ff */
[----:B------:R-:W-:Y:S02]  /*c7f0*/  SHF.R.U32.HI R128, RZ, 0x6, R242 ;  /* 0x00000006ff807819 */ /* 0x000fe400000116f2 */
[----:B-1----:R-:W-:Y:S02]  /*c800*/  SEL R79, R77, RZ, P5 ;  /* 0x000000ff4d4f7207 */ /* 0x002fe40002800000 */
[----:B------:R-:W-:Y:S02]  /*c810*/  IADD3.X R77, PT, PT, R211, UR13, RZ, P2, !PT ;  /* 0x0000000dd34d7c10 */ /* 0x000fe400097fe4ff */
[----:B------:R-:W-:Y:S01]  /*c820*/  SGXT.U32 R128, R128, 0x1 ;  /* 0x000000018080781a */ /* 0x000fe20000000000 */
[----:B------:R-:W-:Y:S01]  /*c830*/  LDGSTS.E [R15+0x16000], desc[UR22][R110.64], P3 ;  /* 0x160000006e0f7fae */ /* 0x000fe200099a1016 */
[----:B------:R-:W-:-:S02]  /*c840*/  ISETP.NE.U32.AND P2, PT, R79, RZ, PT ;  /* 0x000000ff4f00720c */ /* 0x000fc40003f45070 */
[----:B------:R-:W-:Y:S02]  /*c850*/  SHF.R.U32.HI R130, RZ, 0x6, R242 ;  /* 0x00000006ff827819 */ /* 0x000fe400000116f2 */
[----:B------:R-:W-:Y:S02]  /*c860*/  LOP3.LUT R128, R128, 0x34, RZ, 0xfc, !PT ;  /* 0x0000003480807812 */ /* 0x000fe400078efcff */
[----:B------:R-:W-:Y:S02]  /*c870*/  SEL R20, R20, RZ, P5 ;  /* 0x000000ff14147207 */ /* 0x000fe40002800000 */
[----:B------:R-:W-:Y:S02]  /*c880*/  SGXT.U32 R130, R130, 0x1 ;  /* 0x000000018282781a */ /* 0x000fe40000000000 */
[----:B------:R-:W-:Y:S02]  /*c890*/  ISETP.GE.AND P4, PT, R128, R19, PT ;  /* 0x000000138000720c */ /* 0x000fe40003f86270 */
[----:B------:R-:W-:Y:S01]  /*c8a0*/  ISETP.NE.U32.AND P3, PT, R20, RZ, PT ;  /* 0x000000ff1400720c */ /* 0x000fe20003f65070 */
[----:B------:R1:W-:Y:S01]  /*c8b0*/  LDGSTS.E [R15+0x16008], desc[UR22][R112.64], P2 ;  /* 0x16008000700f7fae */ /* 0x0003e200091a1016 */
[----:B------:R-:W-:-:S02]  /*c8c0*/  LOP3.LUT R130, R130, 0x36, RZ, 0xfc, !PT ;  /* 0x0000003682827812 */ /* 0x000fc400078efcff */
[----:B------:R-:W-:Y:S02]  /*c8d0*/  SEL R18, R18, RZ, P5 ;  /* 0x000000ff12127207 */ /* 0x000fe40002800000 */
[----:B------:R-:W-:Y:S02]  /*c8e0*/  SEL R20, RZ, 0x4, P4 ;  /* 0x00000004ff147807 */ /* 0x000fe40002000000 */
[----:B------:R-:W-:Y:S02]  /*c8f0*/  IADD3 R78, P6, PT, R212, UR12, RZ ;  /* 0x0000000cd44e7c10 */ /* 0x000fe4000ffde0ff */
[----:B------:R-:W-:Y:S02]  /*c900*/  ISETP.GE.AND P2, PT, R130, R19, PT ;  /* 0x000000138200720c */ /* 0x000fe40003f46270 */
[----:B------:R-:W-:Y:S01]  /*c910*/  ISETP.NE.U32.AND P4, PT, R18, RZ, PT ;  /* 0x000000ff1200720c */ /* 0x000fe20003f85070 */
[----:B------:R-:W-:Y:S01]  /*c920*/  LDGSTS.E [R14+0x10000], desc[UR22][R136.64], P3 ;  /* 0x10000000880e7fae */ /* 0x000fe200099a1016 */
[----:B------:R-:W-:-:S02]  /*c930*/  SEL R20, R20, RZ, P5 ;  /* 0x000000ff14147207 */ /* 0x000fc40002800000 */
[----:B------:R-:W-:Y:S02]  /*c940*/  IADD3.X R79, PT, PT, R213, UR13, RZ, P6, !PT ;  /* 0x0000000dd54f7c10 */ /* 0x000fe4000b7fe4ff */
[----:B-----5:R-:W-:Y:S02]  /*c950*/  IADD3 R80, P6, PT, R214, UR12, RZ ;  /* 0x0000000cd6507c10 */ /* 0x020fe4000ffde0ff */
[----:B-1----:R-:W-:Y:S02]  /*c960*/  SEL R15, RZ, 0x4, P2 ;  /* 0x00000004ff0f7807 */ /* 0x002fe40001000000 */
[----:B------:R-:W-:Y:S02]  /*c970*/  ISETP.NE.U32.AND P2, PT, R20, RZ, PT ;  /* 0x000000ff1400720c */ /* 0x000fe40003f45070 */
[----:B------:R-:W-:Y:S01]  /*c980*/  IADD3.X R81, PT, PT, R215, UR13, RZ, P6, !PT ;  /* 0x0000000dd7517c10 */ /* 0x000fe2000b7fe4ff */
[----:B------:R-:W-:Y:S01]  /*c990*/  LDGSTS.E [R14+0x10008], desc[UR22][R138.64], P4 ;  /* 0x100080008a0e7fae */ /* 0x000fe2000a1a1016 */
[----:B------:R-:W-:-:S02]  /*c9a0*/  IADD3 R110, P6, PT, R170, UR12, RZ ;  /* 0x0000000caa6e7c10 */ /* 0x000fc4000ffde0ff */
[----:B------:R-:W-:Y:S02]  /*c9b0*/  LOP3.LUT R222, R2, 0x54, RZ, 0xfc, !PT ;  /* 0x0000005402de7812 */ /* 0x000fe400078efcff */
[----:B------:R-:W-:Y:S02]  /*c9c0*/  SEL R15, R15, RZ, P5 ;  /* 0x000000ff0f0f7207 */ /* 0x000fe40002800000 */
[----:B------:R-:W-:Y:S02]  /*c9d0*/  IADD3.X R111, PT, PT, R171, UR13, RZ, P6, !PT ;  /* 0x0000000dab6f7c10 */ /* 0x000fe4000b7fe4ff */
[----:B------:R-:W-:Y:S01]  /*c9e0*/  ISETP.GE.AND P6, PT, R222, R19, PT ;  /* 0x00000013de00720c */ /* 0x000fe20003fc6270 */
[----:B------:R3:W-:Y:S01]  /*c9f0*/  LDGSTS.E [R14+0x12000], desc[UR22][R50.64], P2 ;  /* 0x12000000320e7fae */ /* 0x0007e200091a1016 */
[----:B------:R-:W-:Y:S02]  /*ca00*/  ISETP.NE.U32.AND P4, PT, R15, RZ, PT ;  /* 0x000000ff0f00720c */ /* 0x000fe40003f85070 */
[----:B------:R-:W-:-:S02]  /*ca10*/  LOP3.LUT R222, R2, 0x56, RZ, 0xfc, !PT ;  /* 0x0000005602de7812 */ /* 0x000fc400078efcff */
[----:B------:R-:W-:Y:S02]  /*ca20*/  LOP3.LUT R236, R2, 0x74, RZ, 0xfc, !PT ;  /* 0x0000007402ec7812 */ /* 0x000fe400078efcff */
[-C--:B------:R-:W-:Y:S02]  /*ca30*/  ISETP.GE.AND P2, PT, R222, R19.reuse, PT ;  /* 0x00000013de00720c */ /* 0x080fe40003f46270 */
[----:B------:R-:W-:Y:S02]  /*ca40*/  IADD3 R108, P3, PT, R216, UR12, RZ ;  /* 0x0000000cd86c7c10 */ /* 0x000fe4000ff7e0ff */
[----:B------:R-:W-:Y:S02]  /*ca50*/  SEL R20, RZ, 0x4, P2 ;  /* 0x00000004ff147807 */ /* 0x000fe40001000000 */
[----:B------:R-:W-:Y:S01]  /*ca60*/  ISETP.GE.AND P2, PT, R236, R19, PT ;  /* 0x00000013ec00720c */ /* 0x000fe20003f46270 */
[----:B------:R4:W-:Y:S01]  /*ca70*/  LDGSTS.E [R14+0x12008], desc[UR22][R52.64], P4 ;  /* 0x12008000340e7fae */ /* 0x0009e2000a1a1016 */
[----:B------:R-:W-:-:S02]  /*ca80*/  IADD3.X R109, PT, PT, R217, UR13, RZ, P3, !PT ;  /* 0x0000000dd96d7c10 */ /* 0x000fc40009ffe4ff */
[----:B------:R-:W-:Y:S02]  /*ca90*/  SEL R15, RZ, 0x4, P6 ;  /* 0x00000004ff0f7807 */ /* 0x000fe40003000000 */
[----:B------:R-:W-:Y:S02]  /*caa0*/  SEL R18, RZ, 0x4, P2 ;  /* 0x00000004ff127807 */ /* 0x000fe40001000000 */
[----:B--2---:R-:W-:-:S04]  /*cab0*/  IADD3 R112, P3, PT, R246, UR12, RZ ;  /* 0x0000000cf6707c10 */ /* 0x004fc8000ff7e0ff */
[----:B------:R-:W-:Y:S02]  /*cac0*/  IADD3.X R113, PT, PT, R247, UR13, RZ, P3, !PT ;  /* 0x0000000df7717c10 */ /* 0x000fe40009ffe4ff */
[----:B------:R-:W2:Y:S01]  /*cad0*/  LDL.LU.64 R246, [R1+0xa0] ;  /* 0x0000a00001f67983 */ /* 0x000ea20000300a00 */
[----:B---3--:R-:W-:Y:S02]  /*cae0*/  IADD3 R50, P6, PT, R248, UR12, RZ ;  /* 0x0000000cf8327c10 */ /* 0x008fe4000ffde0ff */
[----:B----4-:R-:W-:Y:S02]  /*caf0*/  IADD3 R52, P2, PT, R220, UR12, RZ ;  /* 0x0000000cdc347c10 */ /* 0x010fe4000ff5e0ff */
[----:B------:R-:W-:Y:S02]  /*cb00*/  IADD3.X R51, PT, PT, R249, UR13, RZ, P6, !PT ;  /* 0x0000000df9337c10 */ /* 0x000fe4000b7fe4ff */
[----:B------:R-:W-:Y:S01]  /*cb10*/  IADD3.X R53, PT, PT, R221, UR13, RZ, P2, !PT ;  /* 0x0000000ddd357c10 */ /* 0x000fe200097fe4ff */
[----:B------:R-:W3:Y:S04]  /*cb20*/  LDL.LU.64 R248, [R1+0x80] ;  /* 0x0000800001f87983 */ /* 0x000ee80000300a00 */
[----:B------:R-:W4:Y:S01]  /*cb30*/  LDL.LU.64 R220, [R1+0x60] ;  /* 0x0000600001dc7983 */ /* 0x000f220000300a00 */
[----:B------:R-:W1:Y:S01]  /*cb40*/  S2R R132, SR_TID.X ;  /* 0x0000000000847919 */ /* 0x000e620000002100 */
[----:B------:R-:W-:-:S02]  /*cb50*/  LOP3.LUT R222, R2, 0x76, RZ, 0xfc, !PT ;  /* 0x0000007602de7812 */ /* 0x000fc400078efcff */
[----:B------:R-:W-:Y:S02]  /*cb60*/  SEL R15, R15, RZ, P5 ;  /* 0x000000ff0f0f7207 */ /* 0x000fe40002800000 */
[----:B------:R-:W-:Y:S02]  /*cb70*/  ISETP.GE.AND P3, PT, R222, R19, PT ;  /* 0x00000013de00720c */ /* 0x000fe40003f66270 */
[----:B------:R-:W-:Y:S02]  /*cb80*/  SEL R20, R20, RZ, P5 ;  /* 0x000000ff14147207 */ /* 0x000fe40002800000 */
[----:B------:R-:W-:Y:S02]  /*cb90*/  ISETP.NE.U32.AND P4, PT, R15, RZ, PT ;  /* 0x000000ff0f00720c */ /* 0x000fe40003f85070 */
[----:B------:R-:W-:Y:S02]  /*cba0*/  SEL R15, RZ, 0x4, P3 ;  /* 0x00000004ff0f7807 */ /* 0x000fe40001800000 */
[----:B------:R-:W-:-:S02]  /*cbb0*/  ISETP.NE.U32.AND P3, PT, R20, RZ, PT ;  /* 0x000000ff1400720c */ /* 0x000fc40003f65070 */
[----:B------:R-:W-:Y:S02]  /*cbc0*/  SEL R18, R18, RZ, P5 ;  /* 0x000000ff12127207 */ /* 0x000fe40002800000 */
[----:B------:R-:W-:Y:S02]  /*cbd0*/  SEL R15, R15, RZ, P5 ;  /* 0x000000ff0f0f7207 */ /* 0x000fe40002800000 */
[----:B------:R-:W-:Y:S02]  /*cbe0*/  ISETP.NE.U32.AND P2, PT, R18, RZ, PT ;  /* 0x000000ff1200720c */ /* 0x000fe40003f45070 */
[----:B------:R-:W-:Y:S01]  /*cbf0*/  SHF.R.U32.HI R134, RZ, 0x6, R242 ;  /* 0x00000006ff867819 */ /* 0x000fe200000116f2 */
[----:B------:R-:W-:Y:S01]  /*cc00*/  LDGSTS.E [R14+0x14000], desc[UR22][R82.64], P4 ;  /* 0x14000000520e7fae */ /* 0x000fe2000a1a1016 */
[----:B-1----:R-:W-:-:S03]  /*cc10*/  SHF.R.U32.HI R126, RZ, 0x6, R132 ;  /* 0x00000006ff7e7819 */ /* 0x002fc60000011684 */
[----:B------:R-:W-:Y:S01]  /*cc20*/  LDGSTS.E [R14+0x14008], desc[UR22][R84.64], P3 ;  /* 0x14008000540e7fae */ /* 0x000fe200099a1016 */
[----:B------:R-:W-:-:S05]  /*cc30*/  SGXT.U32 R126, R126, 0x1 ;  /* 0x000000017e7e781a */ /* 0x000fca0000000000 */
[----:B------:R-:W-:Y:S01]  /*cc40*/  LDGSTS.E [R14+0x16000], desc[UR22][R206.64], P2 ;  /* 0x16000000ce0e7fae */ /* 0x000fe200091a1016 */
[----:B------:R-:W-:Y:S02]  /*cc50*/  LOP3.LUT R126, R126, 0x18, RZ, 0xfc, !PT ;  /* 0x000000187e7e7812 */ /* 0x000fe400078efcff */
[----:B------:R-:W-:Y:S02]  /*cc60*/  LOP3.LUT R222, R2, 0x1a, RZ, 0xfc, !PT ;  /* 0x0000001a02de7812 */ /* 0x000fe400078efcff */
[----:B------:R-:W-:Y:S02]  /*cc70*/  ISETP.GE.AND P4, PT, R126, R19, PT ;  /* 0x000000137e00720c */ /* 0x000fe40003f86270 */
[----:B------:R-:W-:Y:S02]  /*cc80*/  ISETP.NE.U32.AND P3, PT, R15, RZ, PT ;  /* 0x000000ff0f00720c */ /* 0x000fe40003f65070 */
[----:B------:R-:W-:Y:S02]  /*cc90*/  SGXT.U32 R134, R134, 0x1 ;  /* 0x000000018686781a */ /* 0x000fe40000000000 */
[----:B------:R-:W-:-:S02]  /*cca0*/  SEL R15, RZ, 0x4, P4 ;  /* 0x00000004ff0f7807 */ /* 0x000fc40002000000 */
[-C--:B------:R-:W-:Y:S02]  /*ccb0*/  ISETP.GE.AND P4, PT, R222, R19.reuse, PT ;  /* 0x00000013de00720c */ /* 0x080fe40003f86270 */
[----:B------:R-:W-:Y:S02]  /*ccc0*/  LOP3.LUT R134, R134, 0x38, RZ, 0xfc, !PT ;  /* 0x0000003886867812 */ /* 0x000fe400078efcff */
[----:B------:R-:W-:Y:S02]  /*ccd0*/  SEL R18, RZ, 0x4, P4 ;  /* 0x00000004ff127807 */ /* 0x000fe40002000000 */
[----:B------:R-:W-:Y:S01]  /*cce0*/  SEL R20, R15, RZ, P5 ;  /* 0x000000ff0f147207 */ /* 0x000fe20002800000 */
[----:B------:R-:W-:Y:S01]  /*ccf0*/  LDGSTS.E [R14+0x16008], desc[UR22][R194.64], P3 ;  /* 0x16008000c20e7fae */ /* 0x000fe200099a1016 */
[----:B------:R-:W-:Y:S02]  /*cd00*/  IADD3 R116, P6, PT, R224, UR12, RZ ;  /* 0x0000000ce0747c10 */ /* 0x000fe4000ffde0ff */
[----:B------:R-:W-:-:S02]  /*cd10*/  ISETP.GE.AND P2, PT, R134, R19, PT ;  /* 0x000000138600720c */ /* 0x000fc40003f46270 */
[----:B------:R-:W-:Y:S02]  /*cd20*/  LOP3.LUT R222, R2, 0x3a, RZ, 0xfc, !PT ;  /* 0x0000003a02de7812 */ /* 0x000fe400078efcff */
[----:B------:R-:W-:Y:S02]  /*cd30*/  SEL R18, R18, RZ, P5 ;  /* 0x000000ff12127207 */ /* 0x000fe40002800000 */
[----:B------:R-:W-:Y:S02]  /*cd40*/  ISETP.NE.U32.AND P4, PT, R20, RZ, PT ;  /* 0x000000ff1400720c */ /* 0x000fe40003f85070 */
[----:B------:R-:W-:Y:S02]  /*cd50*/  IADD3.X R117, PT, PT, R225, UR13, RZ, P6, !PT ;  /* 0x0000000de1757c10 */ /* 0x000fe4000b7fe4ff */
[----:B------:R-:W-:Y:S02]  /*cd60*/  SEL R15, RZ, 0x4, P2 ;  /* 0x00000004ff0f7807 */ /* 0x000fe40001000000 */
[----:B------:R-:W-:-:S02]  /*cd70*/  ISETP.GE.AND P6, PT, R222, R19, PT ;  /* 0x00000013de00720c */ /* 0x000fc40003fc6270 */
[----:B------:R-:W-:Y:S02]  /*cd80*/  ISETP.NE.U32.AND P2, PT, R18, RZ, PT ;  /* 0x000000ff1200720c */ /* 0x000fe40003f45070 */
[----:B------:R-:W-:Y:S02]  /*cd90*/  SEL R20, RZ, 0x4, P6 ;  /* 0x00000004ff147807 */ /* 0x000fe40003000000 */
[----:B------:R-:W-:Y:S01]  /*cda0*/  SEL R15, R15, RZ, P5 ;  /* 0x000000ff0f0f7207 */ /* 0x000fe20002800000 */
[----:B------:R-:W-:Y:S01]  /*cdb0*/  LDGSTS.E [R13+0x10000], desc[UR22][R22.64], P4 ;  /* 0x10000000160d7fae */ /* 0x000fe2000a1a1016 */
[----:B------:R-:W-:Y:S02]  /*cdc0*/  SEL R20, R20, RZ, P5 ;  /* 0x000000ff14147207 */ /* 0x000fe40002800000 */
[----:B------:R-:W-:Y:S02]  /*cdd0*/  LOP3.LUT R222, R2, 0x58, RZ, 0xfc, !PT ;  /* 0x0000005802de7812 */ /* 0x000fe400078efcff */
[----:B------:R-:W-:-:S02]  /*cde0*/  ISETP.NE.U32.AND P3, PT, R15, RZ, PT ;  /* 0x000000ff0f00720c */ /* 0x000fc40003f65070 */
[----:B------:R-:W-:Y:S01]  /*cdf0*/  ISETP.NE.U32.AND P4, PT, R20, RZ, PT ;  /* 0x000000ff1400720c */ /* 0x000fe20003f85070 */
[----:B------:R1:W-:Y:S01]  /*ce00*/  LDGSTS.E [R13+0x10008], desc[UR22][R24.64], P2 ;  /* 0x10008000180d7fae */ /* 0x0003e200091a1016 */
[--C-:B------:R-:W-:Y:S02]  /*ce10*/  SHF.R.U32.HI R129, RZ, 0x6, R242.reuse ;  /* 0x00000006ff817819 */ /* 0x100fe400000116f2 */
[----:B------:R-:W-:Y:S02]  /*ce20*/  ISETP.GE.AND P2, PT, R222, R19, PT ;  /* 0x00000013de00720c */ /* 0x000fe40003f46270 */
[----:B------:R-:W-:Y:S02]  /*ce30*/  SGXT.U32 R129, R129, 0x1 ;  /* 0x000000018181781a */ /* 0x000fe40000000000 */
[----:B------:R-:W-:Y:S02]  /*ce40*/  SEL R18, RZ, 0x4, P2 ;  /* 0x00000004ff127807 */ /* 0x000fe40001000000 */
[----:B------:R-:W-:Y:S01]  /*ce50*/  SHF.R.U32.HI R131, RZ, 0x6, R242 ;  /* 0x00000006ff837819 */ /* 0x000fe200000116f2 */
[----:B------:R5:W-:Y:S01]  /*ce60*/  LDGSTS.E [R13+0x12000], desc[UR22][R54.64], P3 ;  /* 0x12000000360d7fae */ /* 0x000be200099a1016 */
[----:B------:R-:W-:-:S02]  /*ce70*/  LOP3.LUT R222, R2, 0x5a, RZ, 0xfc, !PT ;  /* 0x0000005a02de7812 */ /* 0x000fc400078efcff */
[----:B------:R-:W-:Y:S01]  /*ce80*/  LOP3.LUT R129, R129, 0x78, RZ, 0xfc, !PT ;  /* 0x0000007881817812 */ /* 0x000fe200078efcff */
[----:B------:R-:W-:Y:S01]  /*ce90*/  LDGSTS.E [R13+0x12008], desc[UR22][R56.64], P4 ;  /* 0x12008000380d7fae */ /* 0x000fe2000a1a1016 */
[----:B------:R-:W-:Y:S02]  /*cea0*/  SEL R18, R18, RZ, P5 ;  /* 0x000000ff12127207 */ /* 0x000fe40002800000 */
[----:B------:R-:W-:Y:S02]  /*ceb0*/  SGXT.U32 R131, R131, 0x1 ;  /* 0x000000018383781a */ /* 0x000fe40000000000 */
[-C--:B------:R-:W-:Y:S02]  /*cec0*/  ISETP.GE.AND P2, PT, R222, R19.reuse, PT ;  /* 0x00000013de00720c */ /* 0x080fe40003f46270 */
[----:B------:R-:W-:Y:S02]  /*ced0*/  ISETP.GE.AND P3, PT, R129, R19, PT ;  /* 0x000000138100720c */ /* 0x000fe40003f66270 */
[----:B------:R-:W-:-:S02]  /*cee0*/  ISETP.NE.U32.AND P4, PT, R18, RZ, PT ;  /* 0x000000ff1200720c */ /* 0x000fc40003f85070 */
[----:B------:R-:W-:Y:S02]  /*cef0*/  LOP3.LUT R131, R131, 0x7a, RZ, 0xfc, !PT ;  /* 0x0000007a83837812 */ /* 0x000fe400078efcff */
[----:B------:R-:W-:Y:S02]  /*cf00*/  SEL R18, RZ, 0x4, P2 ;  /* 0x00000004ff127807 */ /* 0x000fe40001000000 */
[----:B-1----:R-:W-:Y:S02]  /*cf10*/  SEL R25, RZ, 0x4, P3 ;  /* 0x00000004ff197807 */ /* 0x002fe40001800000 */
[----:B------:R-:W-:Y:S02]  /*cf20*/  ISETP.GE.AND P3, PT, R131, R19, PT ;  /* 0x000000138300720c */ /* 0x000fe40003f66270 */
[----:B------:R-:W-:Y:S02]  /*cf30*/  LOP3.LUT R222, R2, 0x1c, RZ, 0xfc, !PT ;  /* 0x0000001c02de7812 */ /* 0x000fe400078efcff */
[----:B------:R-:W-:Y:S01]  /*cf40*/  SEL R18, R18, RZ, P5 ;  /* 0x000000ff12127207 */ /* 0x000fe20002800000 */
[----:B------:R-:W-:Y:S01]  /*cf50*/  LDGSTS.E [R13+0x14000], desc[UR22][R86.64], P4 ;  /* 0x14000000560d7fae */ /* 0x000fe2000a1a1016 */
[----:B------:R-:W-:-:S02]  /*cf60*/  SEL R20, RZ, 0x4, P3 ;  /* 0x00000004ff147807 */ /* 0x000fc40001800000 */
[----:B------:R-:W-:Y:S02]  /*cf70*/  ISETP.GE.AND P2, PT, R222, R19, PT ;  /* 0x00000013de00720c */ /* 0x000fe40003f46270 */
[----:B------:R-:W-:Y:S02]  /*cf80*/  ISETP.NE.U32.AND P3, PT, R18, RZ, PT ;  /* 0x000000ff1200720c */ /* 0x000fe40003f65070 */
[----:B------:R-:W-:Y:S02]  /*cf90*/  SEL R18, RZ, 0x4, P2 ;  /* 0x00000004ff127807 */ /* 0x000fe40001000000 */
[----:B------:R-:W-:Y:S02]  /*cfa0*/  IADD3 R24, P2, PT, R156, UR12, RZ ;  /* 0x0000000c9c187c10 */ /* 0x000fe4000ff5e0ff */
[----:B-----5:R-:W-:Y:S02]  /*cfb0*/  SEL R55, R25, RZ, P5 ;  /* 0x000000ff19377207 */ /* 0x020fe40002800000 */
[----:B------:R-:W-:-:S02]  /*cfc0*/  IADD3.X R25, PT, PT, R157, UR13, RZ, P2, !PT ;  /* 0x0000000d9d197c10 */ /* 0x000fc400097fe4ff */
[----:B------:R-:W-:Y:S02]  /*cfd0*/  ISETP.NE.U32.AND P2, PT, R55, RZ, PT ;  /* 0x000000ff3700720c */ /* 0x000fe40003f45070 */
[----:B------:R-:W-:Y:S01]  /*cfe0*/  SEL R20, R20, RZ, P5 ;  /* 0x000000ff14147207 */ /* 0x000fe20002800000 */
[----:B------:R-:W-:Y:S01]  /*cff0*/  LDGSTS.E [R13+0x14008], desc[UR22][R88.64], P3 ;  /* 0x14008000580d7fae */ /* 0x000fe200099a1016 */
[----:B------:R-:W-:Y:S02]  /*d000*/  SHF.R.U32.HI R127, RZ, 0x6, R242 ;  /* 0x00000006ff7f7819 */ /* 0x000fe400000116f2 */
[----:B------:R-:W-:Y:S02]  /*d010*/  ISETP.NE.U32.AND P3, PT, R20, RZ, PT ;  /* 0x000000ff1400720c */ /* 0x000fe40003f65070 */
[----:B------:R-:W-:Y:S02]  /*d020*/  SGXT.U32 R127, R127, 0x1 ;  /* 0x000000017f7f781a */ /* 0x000fe40000000000 */
[----:B------:R-:W-:-:S02]  /*d030*/  ISETP.GE.AND P4, PT, R250, R19, PT ;  /* 0x00000013fa00720c */ /* 0x000fc40003f86270 */
[----:B------:R-:W-:Y:S01]  /*d040*/  IADD3 R82, P6, PT, R226, UR12, RZ ;  /* 0x0000000ce2527c10 */ /* 0x000fe2000ffde0ff */
[----:B------:R-:W-:Y:S01]  /*d050*/  LDGSTS.E [R13+0x16000], desc[UR22][R182.64], P2 ;  /* 0x16000000b60d7fae */ /* 0x000fe200091a1016 */
[----:B------:R-:W-:Y:S02]  /*d060*/  SEL R18, R18, RZ, P5 ;  /* 0x000000ff12127207 */ /* 0x000fe40002800000 */
[----:B------:R-:W-:Y:S02]  /*d070*/  LOP3.LUT R127, R127, 0x3c, RZ, 0xfc, !PT ;  /* 0x0000003c7f7f7812 */ /* 0x000fe400078efcff */
[----:B------:R-:W-:Y:S01]  /*d080*/  SEL R20, RZ, 0x4, P4 ;  /* 0x00000004ff147807 */ /* 0x000fe20002000000 */
[----:B------:R-:W-:Y:S01]  /*d090*/  LDGSTS.E [R13+0x16008], desc[UR22][R168.64], P3 ;  /* 0x16008000a80d7fae */ /* 0x000fe200099a1016 */
[----:B------:R-:W-:Y:S02]  /*d0a0*/  IADD3.X R83, PT, PT, R227, UR13, RZ, P6, !PT ;  /* 0x0000000de3537c10 */ /* 0x000fe4000b7fe4ff */
[----:B------:R-:W-:-:S02]  /*d0b0*/  ISETP.NE.U32.AND P4, PT, R18, RZ, PT ;  /* 0x000000ff1200720c */ /* 0x000fc40003f85070 */
[----:B------:R-:W-:Y:S02]  /*d0c0*/  ISETP.GE.AND P2, PT, R127, R19, PT ;  /* 0x000000137f00720c */ /* 0x000fe40003f46270 */
[----:B------:R-:W-:Y:S02]  /*d0d0*/  IADD3 R14, P6, PT, R228, UR12, RZ ;  /* 0x0000000ce40e7c10 */ /* 0x000fe4000ffde0ff */
[----:B------:R-:W-:Y:S02]  /*d0e0*/  SEL R20, R20, RZ, P5 ;  /* 0x000000ff14147207 */ /* 0x000fe40002800000 */
[----:B------:R-:W-:Y:S02]  /*d0f0*/  SEL R18, RZ, 0x4, P2 ;  /* 0x00000004ff127807 */ /* 0x000fe40001000000 */
[----:B------:R-:W-:Y:S02]  /*d100*/  IADD3.X R15, PT, PT, R229, UR13, RZ, P6, !PT ;  /* 0x0000000de50f7c10 */ /* 0x000fe4000b7fe4ff */
[----:B------:R-:W-:Y:S01]  /*d110*/  ISETP.NE.U32.AND P2, PT, R20, RZ, PT ;  /* 0x000000ff1400720c */ /* 0x000fe20003f45070 */
[----:B------:R-:W-:Y:S01]  /*d120*/  LDGSTS.E [R12+0x10000], desc[UR22][R26.64], P4 ;  /* 0x100000001a0c7fae */ /* 0x000fe2000a1a1016 */
[----:B------:R-:W-:-:S02]  /*d130*/  IADD3 R22, P6, PT, R230, UR12, RZ ;  /* 0x0000000ce6167c10 */ /* 0x000fc4000ffde0ff */
[----:B------:R-:W-:Y:S02]  /*d140*/  SEL R18, R18, RZ, P5 ;  /* 0x000000ff12127207 */ /* 0x000fe40002800000 */
[----:B------:R-:W-:Y:S02]  /*d150*/  IADD3.X R23, PT, PT, R231, UR13, RZ, P6, !PT ;  /* 0x0000000de7177c10 */ /* 0x000fe4000b7fe4ff */
[----:B------:R-:W-:Y:S02]  /*d160*/  ISETP.NE.U32.AND P4, PT, R18, RZ, PT ;  /* 0x000000ff1200720c */ /* 0x000fe40003f85070 */
[--C-:B------:R-:W-:Y:S02]  /*d170*/  SHF.R.U32.HI R133, RZ, 0x6, R242.reuse ;  /* 0x00000006ff857819 */ /* 0x100fe400000116f2 */
[----:B------:R-:W-:Y:S01]  /*d180*/  SHF.R.U32.HI R135, RZ, 0x6, R242 ;  /* 0x00000006ff877819 */ /* 0x000fe200000116f2 */
[----:B------:R1:W-:Y:S01]  /*d190*/  LDGSTS.E [R12+0x10008], desc[UR22][R28.64], P2 ;  /* 0x100080001c0c7fae */ /* 0x0003e200091a1016 */
[----:B------:R-:W-:-:S02]  /*d1a0*/  SGXT.U32 R133, R133, 0x1 ;  /* 0x000000018585781a */ /* 0x000fc40000000000 */
[-C--:B------:R-:W-:Y:S02]  /*d1b0*/  ISETP.GE.AND P2, PT, R244, R19.reuse, PT ;  /* 0x00000013f400720c */ /* 0x080fe40003f46270 */
[----:B------:R-:W-:Y:S02]  /*d1c0*/  LOP3.LUT R133, R133, 0x7c, RZ, 0xfc, !PT ;  /* 0x0000007c85857812 */ /* 0x000fe400078efcff */
[----:B------:R-:W-:Y:S01]  /*d1d0*/  SGXT.U32 R135, R135, 0x1 ;  /* 0x000000018787781a */ /* 0x000fe20000000000 */
[----:B------:R2:W-:Y:S01]  /*d1e0*/  LDGSTS.E [R12+0x12000], desc[UR22][R58.64], P4 ;  /* 0x120000003a0c7fae */ /* 0x0005e2000a1a1016 */
[----:B------:R-:W-:Y:S02]  /*d1f0*/  ISETP.GE.AND P4, PT, R245, R19, PT ;  /* 0x00000013f500720c */ /* 0x000fe40003f86270 */
[----:B------:R-:W-:Y:S02]  /*d200*/  LOP3.LUT R135, R135, 0x7e, RZ, 0xfc, !PT ;  /* 0x0000007e87877812 */ /* 0x000fe400078efcff */
[----:B-1----:R-:W-:-:S02]  /*d210*/  SEL R28, RZ, 0x4, P4 ;  /* 0x00000004ff1c7807 */ /* 0x002fc40002000000 */
[----:B------:R-:W-:Y:S02]  /*d220*/  ISETP.GE.AND P4, PT, R243, R19, PT ;  /* 0x00000013f300720c */ /* 0x000fe40003f86270 */
[----:B------:R-:W-:Y:S02]  /*d230*/  SEL R28, R28, RZ, P5 ;  /* 0x000000ff1c1c7207 */ /* 0x000fe40002800000 */
[----:B--2---:R-:W-:-:S04]  /*d240*/  IADD3 R54, P6, PT, R246, UR12, RZ ;  /* 0x0000000cf6367c10 */ /* 0x004fc8000ffde0ff */
[----:B------:R-:W-:Y:S02]  /*d250*/  IADD3.X R55, PT, PT, R247, UR13, RZ, P6, !PT ;  /* 0x0000000df7377c10 */ /* 0x000fe4000b7fe4ff */
[----:B----4-:R-:W-:-:S04]  /*d260*/  IADD3 R84, P3, PT, R220, UR12, RZ ;  /* 0x0000000cdc547c10 */ /* 0x010fc8000ff7e0ff */
[----:B------:R-:W-:Y:S02]  /*d270*/  IADD3.X R85, PT, PT, R221, UR13, RZ, P3, !PT ;  /* 0x0000000ddd557c10 */ /* 0x000fe40009ffe4ff */
[----:B------:R-:W-:-:S04]  /*d280*/  IADD3 R86, P3, PT, R142, UR12, RZ ;  /* 0x0000000c8e567c10 */ /* 0x000fc8000ff7e0ff */
[----:B------:R-:W-:Y:S02]  /*d290*/  IADD3.X R87, PT, PT, R143, UR13, RZ, P3, !PT ;  /* 0x0000000d8f577c10 */ /* 0x000fe40009ffe4ff */
[----:B------:R-:W-:Y:S02]  /*d2a0*/  ISETP.GE.AND P3, PT, R251, R19, PT ;  /* 0x00000013fb00720c */ /* 0x000fe40003f66270 */
[----:B---3--:R-:W-:Y:S02]  /*d2b0*/  IADD3 R56, P6, PT, R248, UR12, RZ ;  /* 0x0000000cf8387c10 */ /* 0x008fe4000ffde0ff */
[----:B------:R-:W-:Y:S02]  /*d2c0*/  SEL R13, RZ, 0x4, P3 ;  /* 0x00000004ff0d7807 */ /* 0x000fe40001800000 */
[----:B------:R-:W-:Y:S02]  /*d2d0*/  IADD3.X R57, PT, PT, R249, UR13, RZ, P6, !PT ;  /* 0x0000000df9397c10 */ /* 0x000fe4000b7fe4ff */
[----:B------:R-:W-:-:S02]  /*d2e0*/  IADD3 R26, P6, PT, R140, UR12, RZ ;  /* 0x0000000c8c1a7c10 */ /* 0x000fc4000ffde0ff */
[----:B------:R-:W-:Y:S02]  /*d2f0*/  SEL R18, R13, RZ, P5 ;  /* 0x000000ff0d127207 */ /* 0x000fe40002800000 */
[----:B------:R-:W-:Y:S02]  /*d300*/  SEL R13, RZ, 0x4, P2 ;  /* 0x00000004ff0d7807 */ /* 0x000fe40001000000 */
[----:B------:R-:W-:Y:S02]  /*d310*/  IADD3.X R27, PT, PT, R141, UR13, RZ, P6, !PT ;  /* 0x0000000d8d1b7c10 */ /* 0x000fe4000b7fe4ff */
[----:B------:R-:W-:Y:S02]  /*d320*/  IADD3 R88, P6, PT, R154, UR12, RZ ;  /* 0x0000000c9a587c10 */ /* 0x000fe4000ffde0ff */
[----:B------:R-:W-:Y:S02]  /*d330*/  ISETP.GE.AND P3, PT, R133, R19, PT ;  /* 0x000000138500720c */ /* 0x000fe40003f66270 */
[----:B------:R-:W-:-:S02]  /*d340*/  SEL R13, R13, RZ, P5 ;  /* 0x000000ff0d0d7207 */ /* 0x000fc40002800000 */
[----:B------:R-:W-:Y:S02]  /*d350*/  ISETP.NE.U32.AND P2, PT, R18, RZ, PT ;  /* 0x000000ff1200720c */ /* 0x000fe40003f45070 */
[----:B------:R-:W-:Y:S02]  /*d360*/  IADD3.X R89, PT, PT, R155, UR13, RZ, P6, !PT ;  /* 0x0000000d9b597c10 */ /* 0x000fe4000b7fe4ff */
[----:B------:R-:W-:Y:S02]  /*d370*/  SEL R20, RZ, 0x4, P3 ;  /* 0x00000004ff147807 */ /* 0x000fe40001800000 */
[----:B------:R-:W-:Y:S02]  /*d380*/  ISETP.GE.AND P6, PT, R135, R19, PT ;  /* 0x000000138700720c */ /* 0x000fe40003fc6270 */
[----:B------:R-:W-:Y:S02]  /*d390*/  ISETP.NE.U32.AND P3, PT, R13, RZ, PT ;  /* 0x000000ff0d00720c */ /* 0x000fe40003f65070 */
[----:B------:R-:W-:-:S02]  /*d3a0*/  SEL R29, RZ, 0x4, P6 ;  /* 0x00000004ff1d7807 */ /* 0x000fc40003000000 */
[----:B------:R-:W-:Y:S01]  /*d3b0*/  SEL R13, RZ, 0x4, P4 ;  /* 0x00000004ff0d7807 */ /* 0x000fe20002000000 */
[----:B------:R1:W-:Y:S01]  /*d3c0*/  LDGSTS.E [R12+0x12008], desc[UR22][R60.64], P2 ;  /* 0x120080003c0c7fae */ /* 0x0003e200091a1016 */
[----:B------:R-:W-:Y:S02]  /*d3d0*/  SEL R20, R20, RZ, P5 ;  /* 0x000000ff14147207 */ /* 0x000fe40002800000 */
[----:B------:R-:W-:Y:S02]  /*d3e0*/  SEL R29, R29, RZ, P5 ;  /* 0x000000ff1d1d7207 */ /* 0x000fe40002800000 */
[----:B------:R-:W-:Y:S02]  /*d3f0*/  ISETP.NE.U32.AND P4, PT, R28, RZ, PT ;  /* 0x000000ff1c00720c */ /* 0x000fe40003f85070 */
[----:B------:R-:W-:Y:S01]  /*d400*/  SEL R13, R13, RZ, P5 ;  /* 0x000000ff0d0d7207 */ /* 0x000fe20002800000 */
[----:B------:R1:W-:Y:S01]  /*d410*/  LDGSTS.E [R12+0x14000], desc[UR22][R90.64], P3 ;  /* 0x140000005a0c7fae */ /* 0x0003e200099a1016 */
[----:B------:R-:W-:-:S02]  /*d420*/  ISETP.NE.U32.AND P2, PT, R20, RZ, PT ;  /* 0x000000ff1400720c */ /* 0x000fc40003f45070 */
[----:B------:R-:W-:Y:S02]  /*d430*/  ISETP.NE.U32.AND P5, PT, R29, RZ, PT ;  /* 0x000000ff1d00720c */ /* 0x000fe40003fa5070 */
[----:B------:R-:W-:-:S05]  /*d440*/  ISETP.NE.U32.AND P3, PT, R13, RZ, PT ;  /* 0x000000ff0d00720c */ /* 0x000fca0003f65070 */
[----:B------:R1:W-:Y:S04]  /*d450*/  LDGSTS.E [R12+0x14008], desc[UR22][R68.64], P4 ;  /* 0x14008000440c7fae */ /* 0x0003e8000a1a1016 */
        /* <DEDUP_REMOVED lines=48> */
[----:B------:R1:W-:Y:S01]  /*d760*/  LDGSTS.E [R7+0x29680], desc[UR22][R80.64], P3 ;  /* 0x2968000050077fae */ /* 0x0003e200099a1016 */
[----:B------:R-:W-:-:S03]  /*d770*/  IADD3 R18, P6, PT, R106, UR12, RZ ;  /* 0x0000000c6a127c10 */ /* 0x000fc6000ffde0ff */
[----:B------:R1:W-:Y:S04]  /*d780*/  LDGSTS.E [R7+0x29a80], desc[UR22][R108.64], P3 ;  /* 0x29a800006c077fae */ /* 0x0003e800099a1016 */
[----:B------:R1:W-:Y:S04]  /*d790*/  LDGSTS.E [R7+0x29e80], desc[UR22][R110.64], P3 ;  /* 0x29e800006e077fae */ /* 0x0003e800099a1016 */
[----:B------:R1:W-:Y:S04]  /*d7a0*/  LDGSTS.E [R6+0x28300], desc[UR22][R112.64], P3 ;  /* 0x2830000070067fae */ /* 0x0003e800099a1016 */
[----:B------:R1:W-:Y:S01]  /*d7b0*/  LDGSTS.E [R6+0x28700], desc[UR22][R50.64], P3 ;  /* 0x2870000032067fae */ /* 0x0003e200099a1016 */
[----:B------:R-:W-:-:S03]  /*d7c0*/  IADD3.X R19, PT, PT, R107, UR13, RZ, P6, !PT ;  /* 0x0000000d6b137c10 */ /* 0x000fc6000b7fe4ff */
[----:B------:R1:W-:Y:S01]  /*d7d0*/  LDGSTS.E [R6+0x28b00], desc[UR22][R52.64], P3 ;  /* 0x28b0000034067fae */ /* 0x0003e200099a1016 */
[----:B------:R-:W-:-:S03]  /*d7e0*/  IADD3 R28, P6, PT, R208, UR12, RZ ;  /* 0x0000000cd01c7c10 */ /* 0x000fc6000ffde0ff */
[----:B------:R1:W-:Y:S04]  /*d7f0*/  LDGSTS.E [R6+0x28f00], desc[UR22][R116.64], P3 ;  /* 0x28f0000074067fae */ /* 0x0003e800099a1016 */
[----:B------:R1:W-:Y:S04]  /*d800*/  LDGSTS.E [R6+0x29300], desc[UR22][R82.64], P3 ;  /* 0x2930000052067fae */ /* 0x0003e800099a1016 */
[----:B------:R1:W-:Y:S04]  /*d810*/  LDGSTS.E [R6+0x29700], desc[UR22][R14.64], P3 ;  /* 0x297000000e067fae */ /* 0x0003e800099a1016 */
[----:B------:R1:W-:Y:S01]  /*d820*/  LDGSTS.E [R6+0x29b00], desc[UR22][R22.64], P3 ;  /* 0x29b0000016067fae */ /* 0x0003e200099a1016 */
[----:B------:R-:W-:-:S03]  /*d830*/  IADD3.X R29, PT, PT, R209, UR13, RZ, P6, !PT ;  /* 0x0000000dd11d7c10 */ /* 0x000fc6000b7fe4ff */
        /* <DEDUP_REMOVED lines=9> */
[----:B------:R-:W-:Y:S01]  /*d8d0*/  ISETP.GE.AND P3, PT, R237, 0x100, PT ;  /* 0x00000100ed00780c */ /* 0x000fe20003f66270 */
[----:B------:R-:W-:-:S02]  /*d8e0*/  UMOV UR21, URZ ;  /* 0x000000ff00157c82 */ /* 0x000fc40008000000 */
[----:B------:R-:W0:Y:S01]  /*d8f0*/  LDGDEPBAR ;  /* 0x00000000000079af */ /* 0x000e220000000000 */
[----:B------:R-:W-:-:S09]  /*d900*/  ISETP.GE.AND P2, PT, R237, 0x80, PT ;  /* 0x00000080ed00780c */ /* 0x000fd20003f46270 */
[----:B-1----:R-:W-:Y:S05]  /*d910*/  @!P3 BRA `(.L_x_7) ;  /* 0x0000006c0058b947 */ /* 0x002fea0003800000 */
[----:B------:R-:W2:Y:S01]  /*d920*/  LDL.LU R251, [R1+0x100] ;  /* 0x0001000001fb7983 */ /* 0x000ea20000300800 */
[----:B------:R-:W-:Y:S02]  /*d930*/  IADD3 R52, P5, PT, R232, R223, RZ ;  /* 0x000000dfe8347210 */ /* 0x000fe40007fbe0ff */
[----:B------:R-:W-:Y:S01]  /*d940*/  SHF.R.S32.HI R137, RZ, 0x1f, R232 ;  /* 0x0000001fff897819 */ /* 0x000fe200000114e8 */
[----:B------:R-:W3:Y:S01]  /*d950*/  LDL.LU R222, [R1+0x114] ;  /* 0x0001140001de7983 */ /* 0x000ee20000300800 */
[----:B------:R-:W-:Y:S01]  /*d960*/  IMAD R118, R130, UR16, RZ ;  /* 0x0000001082767c24 */ /* 0x000fe2000f8e02ff */
[----:B------:R-:W1:Y:S02]  /*d970*/  LDCU.128 UR24, c[0x0][0x380] ;  /* 0x00007000ff1877ac */ /* 0x000e640008000c00 */
[----:B------:R-:W4:Y:S04]  /*d980*/  LDL.LU R221, [R1+0x128] ;  /* 0x0001280001dd7983 */ /* 0x000f280000300800 */
        /* <DEDUP_REMOVED lines=9> */
[----:B------:R-:W4:Y:S01]  /*da20*/  LDL.LU R235, [R1+0x154] ;  /* 0x0001540001eb7983 */ /* 0x000f220000300800 */
[----:B------:R-:W-:-:S03]  /*da30*/  LEA.HI.X.SX32 R58, R223, R137, 0x1, P5 ;  /* 0x00000089df3a7211 */ /* 0x000fc600028f0eff */
[----:B------:R-:W-:Y:S04]  /*da40*/  STL [R1+0x204], R4 ;  /* 0x0002040401007387 */ /* 0x000fe80000100800 */
[----:B------:R-:W-:Y:S04]  /*da50*/  STL [R1+0x200], R3 ;  /* 0x0002000301007387 */ /* 0x000fe80000100800 */
[----:B------:R-:W-:Y:S04]  /*da60*/  STL [R1+0x1fc], R0 ;  /* 0x0001fc0001007387 */ /* 0x000fe80000100800 */
[----:B------:R1:W-:Y:S04]  /*da70*/  STL [R1+0x208], R52 ;  /* 0x0002083401007387 */ /* 0x0003e80000100800 */
[----:B------:R-:W4:Y:S01]  /*da80*/  LDL.LU R190, [R1+0x15c] ;  /* 0x00015c0001be7983 */ /* 0x000f220000300800 */
[----:B--2---:R-:W-:-:S02]  /*da90*/  IADD3 R46, P6, PT, R232, R251, RZ ;  /* 0x000000fbe82e7210 */ /* 0x004fc40007fde0ff */
[----:B---3--:R-:W-:Y:S02]  /*daa0*/  IADD3 R40, P3, PT, R232, R222, RZ ;  /* 0x000000dee8287210 */ /* 0x008fe40007f7e0ff */
[-C--:B------:R-:W-:Y:S02]  /*dab0*/  LEA.HI.X.SX32 R56, R251, R137.reuse, 0x1, P6 ;  /* 0x00000089fb387211 */ /* 0x080fe400030f0eff */
[----:B------:R-:W-:Y:S02]  /*dac0*/  LEA.HI.X.SX32 R54, R222, R137, 0x1, P3 ;  /* 0x00000089de367211 */ /* 0x000fe400018f0eff */
[----:B------:R-:W2:Y:S01]  /*dad0*/  LDL.LU R222, [R1+0xec] ;  /* 0x0000ec0001de7983 */ /* 0x000ea20000300800 */
[C---:B----4-:R-:W-:Y:S02]  /*dae0*/  IADD3 R38, P4, PT, R232.reuse, R221, RZ ;  /* 0x000000dde8267210 */ /* 0x050fe40007f9e0ff */
[----:B------:R-:W-:Y:S01]  /*daf0*/  IADD3 R36, P5, PT, R232, R250, RZ ;  /* 0x000000fae8247210 */ /* 0x000fe20007fbe0ff */
[----:B------:R-:W3:Y:S01]  /*db00*/  LDL.LU R220, [R1+0x108] ;  /* 0x0001080001dc7983 */ /* 0x000ee20000300800 */
[----:B------:R-:W-:-:S03]  /*db10*/  LEA.HI.X.SX32 R50, R221, R137, 0x1, P4 ;  /* 0x00000089dd327211 */ /* 0x000fc600020f0eff */
[----:B------:R-:W4:Y:S04]  /*db20*/  LDL.LU R188, [R1+0x11c] ;  /* 0x00011c0001bc7983 */ /* 0x000f280000300800 */
[----:B------:R-:W3:Y:S04]  /*db30*/  LDL.LU R186, [R1+0x130] ;  /* 0x0001300001ba7983 */ /* 0x000ee80000300800 */
[----:B------:R-:W3:Y:S04]  /*db40*/  LDL.LU R191, [R1+0x140] ;  /* 0x0001400001bf7983 */ /* 0x000ee80000300800 */
[----:B------:R-:W3:Y:S04]  /*db50*/  LDL.LU R221, [R1+0x14c] ;  /* 0x00014c0001dd7983 */ /* 0x000ee80000300800 */
[----:B------:R-:W3:Y:S04]  /*db60*/  LDL.LU R189, [R1+0x164] ;  /* 0x0001640001bd7983 */ /* 0x000ee80000300800 */
[----:B------:R-:W3:Y:S01]  /*db70*/  LDL.LU R187, [R1+0x170] ;  /* 0x0001700001bb7983 */ /* 0x000ee20000300800 */
[----:B------:R-:W-:-:S02]  /*db80*/  IADD3 R251, P3, PT, R232, R243, RZ ;  /* 0x000000f3e8fb7210 */ /* 0x000fc40007f7e0ff */
[----:B------:R-:W-:Y:S01]  /*db90*/  IADD3 R249, P4, PT, R232, R239, RZ ;  /* 0x000000efe8f97210 */ /* 0x000fe20007f9e0ff */
[----:B------:R-:W3:Y:S01]  /*dba0*/  LDL.LU R203, [R1+0xf0] ;  /* 0x0000f00001cb7983 */ /* 0x000ee20000300800 */
[-C--:B------:R-:W-:Y:S02]  /*dbb0*/  LEA.HI.X.SX32 R48, R250, R137.reuse, 0x1, P5 ;  /* 0x00000089fa307211 */ /* 0x080fe400028f0eff */
[C---:B------:R-:W-:Y:S01]  /*dbc0*/  IADD3 R247, P5, PT, R232.reuse, R252, RZ ;  /* 0x000000fce8f77210 */ /* 0x040fe20007fbe0ff */
[----:B------:R-:W3:Y:S01]  /*dbd0*/  LDL.LU R200, [R1+0x10c] ;  /* 0x00010c0001c87983 */ /* 0x000ee20000300800 */
[-C--:B------:R-:W-:Y:S02]  /*dbe0*/  LEA.HI.X.SX32 R42, R243, R137.reuse, 0x1, P3 ;  /* 0x00000089f32a7211 */ /* 0x080fe400018f0eff */
[----:B------:R-:W-:Y:S01]  /*dbf0*/  IADD3 R243, P3, PT, R232, R244, RZ ;  /* 0x000000f4e8f37210 */ /* 0x000fe20007f7e0ff */
[----:B------:R-:W3:Y:S01]  /*dc00*/  LDL.LU R201, [R1+0x120] ;  /* 0x0001200001c97983 */ /* 0x000ee20000300800 */
[----:B------:R-:W-:-:S02]  /*dc10*/  LEA.HI.X.SX32 R250, R239, R137, 0x1, P4 ;  /* 0x00000089effa7211 */ /* 0x000fc400020f0eff */
[----:B------:R-:W-:Y:S01]  /*dc20*/  IADD3 R241, P4, PT, R232, R242, RZ ;  /* 0x000000f2e8f17210 */ /* 0x000fe20007f9e0ff */
[----:B------:R-:W3:Y:S01]  /*dc30*/  LDL.LU R198, [R1+0x134] ;  /* 0x0001340001c67983 */ /* 0x000ee20000300800 */
[-C--:B------:R-:W-:Y:S02]  /*dc40*/  LEA.HI.X.SX32 R248, R252, R137.reuse, 0x1, P5 ;  /* 0x00000089fcf87211 */ /* 0x080fe400028f0eff */
[----:B------:R-:W-:Y:S01]  /*dc50*/  IADD3 R239, P5, PT, R232, R240, RZ ;  /* 0x000000f0e8ef7210 */ /* 0x000fe20007fbe0ff */
[----:B------:R-:W3:Y:S01]  /*dc60*/  LDL.LU R199, [R1+0x16c] ;  /* 0x00016c0001c77983 */ /* 0x000ee20000300800 */
[----:B------:R-:W-:Y:S02]  /*dc70*/  LEA.HI.X.SX32 R244, R244, R137, 0x1, P3 ;  /* 0x00000089f4f47211 */ /* 0x000fe400018f0eff */
[----:B------:R-:W-:Y:S01]  /*dc80*/  IADD3 R234, P3, PT, R232, R235, RZ ;  /* 0x000000ebe8ea7210 */ /* 0x000fe20007f7e0ff */
[----:B------:R-:W3:Y:S01]  /*dc90*/  LDL.LU R196, [R1+0x178] ;  /* 0x0001780001c47983 */ /* 0x000ee20000300800 */
[----:B------:R-:W-:-:S02]  /*dca0*/  LEA.HI.X.SX32 R242, R242, R137, 0x1, P4 ;  /* 0x00000089f2f27211 */ /* 0x000fc400020f0eff */
[-C--:B------:R-:W-:Y:S01]  /*dcb0*/  LEA.HI.X.SX32 R240, R240, R137.reuse, 0x1, P5 ;  /* 0x00000089f0f07211 */ /* 0x080fe200028f0eff */
[----:B------:R-:W3:Y:S01]  /*dcc0*/  LDL.LU R197, [R1+0x180] ;  /* 0x0001800001c57983 */ /* 0x000ee20000300800 */
[----:B------:R-:W-:Y:S02]  /*dcd0*/  IADD3 R30, P4, PT, R232, R190, RZ ;  /* 0x000000bee81e7210 */ /* 0x000fe40007f9e0ff */
[-C--:B------:R-:W-:Y:S01]  /*dce0*/  LEA.HI.X.SX32 R235, R235, R137.reuse, 0x1, P3 ;  /* 0x00000089ebeb7211 */ /* 0x080fe200018f0eff */
[----:B------:R-:W3:Y:S01]  /*dcf0*/  LDL.LU R192, [R1+0x188] ;  /* 0x0001880001c07983 */ /* 0x000ee20000300800 */
[----:B------:R-:W-:-:S03]  /*dd00*/  LEA.HI.X.SX32 R32, R190, R137, 0x1, P4 ;  /* 0x00000089be207211 */ /* 0x000fc600020f0eff */
[----:B------:R-:W3:Y:S01]  /*dd10*/  LDL.LU R190, [R1+0xf4] ;  /* 0x0000f40001be7983 */ /* 0x000ee20000300800 */
[----:B--2---:R-:W-:-:S04]  /*dd20*/  IADD3 R230, P5, PT, R232, R222, RZ ;  /* 0x000000dee8e67210 */ /* 0x004fc80007fbe0ff */
[-C--:B------:R-:W-:Y:S02]  /*dd30*/  LEA.HI.X.SX32 R231, R222, R137.reuse, 0x1, P5 ;  /* 0x00000089dee77211 */ /* 0x080fe400028f0eff */
[C---:B----4-:R-:W-:Y:S02]  /*dd40*/  IADD3 R226, P3, PT, R232.reuse, R188, RZ ;  /* 0x000000bce8e27210 */ /* 0x050fe40007f7e0ff */
[----:B---3--:R-:W-:Y:S02]  /*dd50*/  IADD3 R224, P4, PT, R232, R186, RZ ;  /* 0x000000bae8e07210 */ /* 0x008fe40007f9e0ff */
[----:B------:R-:W-:Y:S02]  /*dd60*/  LEA.HI.X.SX32 R227, R188, R137, 0x1, P3 ;  /* 0x00000089bce37211 */ /* 0x000fe400018f0eff */
[----:B------:R-:W-:Y:S01]  /*dd70*/  IADD3 R222, P5, PT, R232, R191, RZ ;  /* 0x000000bfe8de7210 */ /* 0x000fe20007fbe0ff */
[----:B------:R-:W2:Y:S01]  /*dd80*/  LDL.LU R188, [R1+0x110] ;  /* 0x0001100001bc7983 */ /* 0x000ea20000300800 */
[----:B------:R-:W-:-:S03]  /*dd90*/  LEA.HI.X.SX32 R225, R186, R137, 0x1, P4 ;  /* 0x00000089bae17211 */ /* 0x000fc600020f0eff */
[----:B------:R-:W3:Y:S01]  /*dda0*/  LDL.LU R186, [R1+0x124] ;  /* 0x0001240001ba7983 */ /* 0x000ee20000300800 */
[----:B------:R-:W-:-:S03]  /*ddb0*/  IADD3 R218, P3, PT, R232, R189, RZ ;  /* 0x000000bde8da7210 */ /* 0x000fc60007f7e0ff */
[----:B------:R-:W4:Y:S01]  /*ddc0*/  LDL.LU R193, [R1+0x174] ;  /* 0x0001740001c17983 */ /* 0x000f220000300800 */
[----:B------:R-:W-:Y:S02]  /*ddd0*/  LEA.HI.X.SX32 R223, R191, R137, 0x1, P5 ;  /* 0x00000089bfdf7211 */ /* 0x000fe400028f0eff */
[C---:B------:R-:W-:Y:S01]  /*dde0*/  IADD3 R216, P4, PT, R232.reuse, R187, RZ ;  /* 0x000000bbe8d87210 */ /* 0x040fe20007f9e0ff */
[----:B------:R-:W4:Y:S01]  /*ddf0*/  LDL.LU R191, [R1+0x18c] ;  /* 0x00018c0001bf7983 */ /* 0x000f220000300800 */
[-C--:B------:R-:W-:Y:S02]  /*de00*/  LEA.HI.X.SX32 R219, R189, R137.reuse, 0x1, P3 ;  /* 0x00000089bddb7211 */ /* 0x080fe400018f0eff */
[----:B------:R-:W-:Y:S01]  /*de10*/  LEA.HI.X.SX32 R217, R187, R137, 0x1, P4 ;  /* 0x00000089bbd97211 */ /* 0x000fe200020f0eff */
        /* <DEDUP_REMOVED lines=8> */
[----:B------:R-:W-:-:S03]  /*dea0*/  IADD3 R34, P6, PT, R232, R245, RZ ;  /* 0x000000f5e8227210 */ /* 0x000fc60007fde0ff */
[----:B------:R-:W4:Y:S01]  /*deb0*/  LDL.LU R20, [R1+0x1b4] ;  /* 0x0001b40001147983 */ /* 0x000f220000300800 */
[-C--:B------:R-:W-:Y:S02]  /*dec0*/  LEA.HI.X.SX32 R44, R245, R137.reuse, 0x1, P6 ;  /* 0x00000089f52c7211 */ /* 0x080fe400030f0eff */
[----:B------:R-:W-:Y:S01]  /*ded0*/  IADD3 R245, P6, PT, R232, R236, RZ ;  /* 0x000000ece8f57210 */ /* 0x000fe20007fde0ff */
[----:B------:R-:W4:Y:S03]  /*dee0*/  LDL.LU R171, [R1+0x1bc] ;  /* 0x0001bc0001ab7983 */ /* 0x000f260000300800 */
[----:B------:R-:W-:Y:S01]  /*def0*/  LEA.HI.X.SX32 R246, R236, R137, 0x1, P6 ;  /* 0x00000089ecf67211 */ /* 0x000fe200030f0eff */
        /* <DEDUP_REMOVED lines=10> */
[----:B------:R-:W-:Y:S02]  /*dfa0*/  LEA.HI.X.SX32 R221, R221, R137, 0x1, P6 ;  /* 0x00000089dddd7211 */ /* 0x000fe400030f0eff */
[C---:B------:R-:W-:Y:S01]  /*dfb0*/  IADD3 R212, P6, PT, R232.reuse, R200, RZ ;  /* 0x000000c8e8d47210 */ /* 0x040fe20007fde0ff */
[----:B------:R-:W4:Y:S01]  /*dfc0*/  LDL.LU R106, [R1+0x1b8] ;  /* 0x0001b800016a7983 */ /* 0x000f220000300800 */
[C---:B------:R-:W-:Y:S02]  /*dfd0*/  IADD3 R214, P5, PT, R232.reuse, R203, RZ ;  /* 0x000000cbe8d67210 */ /* 0x040fe40007fbe0ff */
[----:B------:R-:W-:Y:S01]  /*dfe0*/  IADD3 R210, P3, PT, R232, R201, RZ ;  /* 0x000000c9e8d27210 */ /* 0x000fe20007f7e0ff */
[----:B------:R-:W4:Y:S01]  /*dff0*/  LDL.LU R157, [R1+0x1c8] ;  /* 0x0001c800019d7983 */ /* 0x000f220000300800 */
[-C--:B------:R-:W-:Y:S02]  /*e000*/  LEA.HI.X.SX32 R213, R200, R137.reuse, 0x1, P6 ;  /* 0x00000089c8d57211 */ /* 0x080fe400030f0eff */
[----:B------:R-:W-:Y:S01]  /*e010*/  IADD3 R208, P4, PT, R232, R198, RZ ;  /* 0x000000c6e8d07210 */ /* 0x000fe20007f9e0ff */
[----:B------:R-:W4:Y:S01]  /*e020*/  LDL.LU R155, [R1+0x1d0] ;  /* 0x0001d000019b7983 */ /* 0x000f220000300800 */
[----:B------:R-:W-:-:S02]  /*e030*/  LEA.HI.X.SX32 R215, R203, R137, 0x1, P5 ;  /* 0x00000089cbd77211 */ /* 0x000fc400028f0eff */
[C---:B------:R-:W-:Y:S01]  /*e040*/  IADD3 R204, P6, PT, R232.reuse, R196, RZ ;  /* 0x000000c4e8cc7210 */ /* 0x040fe20007fde0ff */
[----:B------:R-:W4:Y:S01]  /*e050*/  LDL.LU R107, [R1+0x1d4] ;  /* 0x0001d400016b7983 */ /* 0x000f220000300800 */
[----:B------:R-:W-:Y:S02]  /*e060*/  LEA.HI.X.SX32 R211, R201, R137, 0x1, P3 ;  /* 0x00000089c9d37211 */ /* 0x000fe400018f0eff */
[C---:B------:R-:W-:Y:S01]  /*e070*/  IADD3 R206, P5, PT, R232.reuse, R199, RZ ;  /* 0x000000c7e8ce7210 */ /* 0x040fe20007fbe0ff */
[----:B------:R-:W4:Y:S01]  /*e080*/  LDL.LU R142, [R1+0x1a0] ;  /* 0x0001a000018e7983 */ /* 0x000f220000300800 */
[----:B------:R-:W-:Y:S02]  /*e090*/  IADD3 R202, P3, PT, R232, R197, RZ ;  /* 0x000000c5e8ca7210 */ /* 0x000fe40007f7e0ff */
[-C--:B------:R-:W-:Y:S01]  /*e0a0*/  LEA.HI.X.SX32 R209, R198, R137.reuse, 0x1, P4 ;  /* 0x00000089c6d17211 */ /* 0x080fe200020f0eff */
[----:B------:R-:W4:Y:S01]  /*e0b0*/  LDL.LU R140, [R1+0x1b0] ;  /* 0x0001b000018c7983 */ /* 0x000f220000300800 */
[----:B------:R-:W-:-:S02]  /*e0c0*/  LEA.HI.X.SX32 R205, R196, R137, 0x1, P6 ;  /* 0x00000089c4cd7211 */ /* 0x000fc400030f0eff */
[C---:B------:R-:W-:Y:S02]  /*e0d0*/  IADD3 R200, P4, PT, R232.reuse, R192, RZ ;  /* 0x000000c0e8c87210 */ /* 0x040fe40007f9e0ff */
[-C--:B------:R-:W-:Y:S02]  /*e0e0*/  LEA.HI.X.SX32 R207, R199, R137.reuse, 0x1, P5 ;  /* 0x00000089c7cf7211 */ /* 0x080fe400028f0eff */
[-C--:B------:R-:W-:Y:S02]  /*e0f0*/  LEA.HI.X.SX32 R203, R197, R137.reuse, 0x1, P3 ;  /* 0x00000089c5cb7211 */ /* 0x080fe400018f0eff */
[----:B------:R-:W-:Y:S02]  /*e100*/  IADD3 R198, P5, PT, R232, R190, RZ ;  /* 0x000000bee8c67210 */ /* 0x000fe40007fbe0ff */
[-C--:B------:R-:W-:Y:S02]  /*e110*/  LEA.HI.X.SX32 R201, R192, R137.reuse, 0x1, P4 ;  /* 0x00000089c0c97211 */ /* 0x080fe400020f0eff */
[----:B------:R-:W-:-:S02]  /*e120*/  LEA.HI.X.SX32 R199, R190, R137, 0x1, P5 ;  /* 0x00000089bec77211 */ /* 0x000fc400028f0eff */
[C---:B--2---:R-:W-:Y:S02]  /*e130*/  IADD3 R196, P6, PT, R232.reuse, R188, RZ ;  /* 0x000000bce8c47210 */ /* 0x044fe40007fde0ff */
[----:B---3--:R-:W-:Y:S02]  /*e140*/  IADD3 R194, P3, PT, R232, R186, RZ ;  /* 0x000000bae8c27210 */ /* 0x008fe40007f7e0ff */
[----:B------:R-:W-:Y:S02]  /*e150*/  LEA.HI.X.SX32 R197, R188, R137, 0x1, P6 ;  /* 0x00000089bcc57211 */ /* 0x000fe400030f0eff */
[----:B----4-:R-:W-:Y:S02]  /*e160*/  IADD3 R192, P4, PT, R232, R193, RZ ;  /* 0x000000c1e8c07210 */ /* 0x010fe40007f9e0ff */
[----:B------:R-:W-:Y:S02]  /*e170*/  LEA.HI.X.SX32 R195, R186, R137, 0x1, P3 ;  /* 0x00000089bac37211 */ /* 0x000fe400018f0eff */
[----:B------:R-:W-:-:S02]  /*e180*/  IADD3 R190, P5, PT, R232, R191, RZ ;  /* 0x000000bfe8be7210 */ /* 0x000fc40007fbe0ff */
[C---:B------:R-:W-:Y:S02]  /*e190*/  IADD3 R188, P6, PT, R232.reuse, R189, RZ ;  /* 0x000000bde8bc7210 */ /* 0x040fe40007fde0ff */
[C---:B------:R-:W-:Y:S02]  /*e1a0*/  IADD3 R186, P3, PT, R232.reuse, R187, RZ ;  /* 0x000000bbe8ba7210 */ /* 0x040fe40007f7e0ff */
[-C--:B------:R-:W-:Y:S02]  /*e1b0*/  LEA.HI.X.SX32 R193, R193, R137.reuse, 0x1, P4 ;  /* 0x00000089c1c17211 */ /* 0x080fe400020f0eff */
[----:B------:R-:W-:Y:S02]  /*e1c0*/  LEA.HI.X.SX32 R189, R189, R137, 0x1, P6 ;  /* 0x00000089bdbd7211 */ /* 0x000fe400030f0eff */
[----:B------:R-:W-:Y:S02]  /*e1d0*/  IADD3 R184, P4, PT, R232, R185, RZ ;  /* 0x000000b9e8b87210 */ /* 0x000fe40007f9e0ff */
[----:B------:R-:W-:-:S02]  /*e1e0*/  LEA.HI.X.SX32 R191, R191, R137, 0x1, P5 ;  /* 0x00000089bfbf7211 */ /* 0x000fc400028f0eff */
[-C--:B------:R-:W-:Y:S02]  /*e1f0*/  LEA.HI.X.SX32 R187, R187, R137.reuse, 0x1, P3 ;  /* 0x00000089bbbb7211 */ /* 0x080fe400018f0eff */
[C---:B------:R-:W-:Y:S02]  /*e200*/  IADD3 R180, P6, PT, R232.reuse, R138, RZ ;  /* 0x0000008ae8b47210 */ /* 0x040fe40007fde0ff */
[C---:B------:R-:W-:Y:S02]  /*e210*/  IADD3 R182, P5, PT, R232.reuse, R170, RZ ;  /* 0x000000aae8b67210 */ /* 0x040fe40007fbe0ff */
[----:B------:R-:W-:Y:S02]  /*e220*/  IADD3 R178, P3, PT, R232, R136, RZ ;  /* 0x00000088e8b27210 */ /* 0x000fe40007f7e0ff */
[-C--:B------:R-:W-:Y:S02]  /*e230*/  LEA.HI.X.SX32 R185, R185, R137.reuse, 0x1, P4 ;  /* 0x00000089b9b97211 */ /* 0x080fe400020f0eff */
[----:B------:R-:W-:-:S02]  /*e240*/  LEA.HI.X.SX32 R181, R138, R137, 0x1, P6 ;  /* 0x000000898ab57211 */ /* 0x000fc400030f0eff */
[----:B------:R-:W-:Y:S01]  /*e250*/  IADD3 R176, P4, PT, R232, R139, RZ ;  /* 0x0000008be8b07210 */ /* 0x000fe20007f9e0ff */
[----:B------:R-:W2:Y:S01]  /*e260*/  LDL.LU R138, [R1+0x1c0] ;  /* 0x0001c000018a7983 */ /* 0x000ea20000300800 */
[-C--:B------:R-:W-:Y:S02]  /*e270*/  LEA.HI.X.SX32 R183, R170, R137.reuse, 0x1, P5 ;  /* 0x00000089aab77211 */ /* 0x080fe400028f0eff */
[----:B------:R-:W-:Y:S02]  /*e280*/  LEA.HI.X.SX32 R179, R136, R137, 0x1, P3 ;  /* 0x0000008988b37211 */ /* 0x000fe400018f0eff */
[----:B------:R-:W-:Y:S01]  /*e290*/  IADD3 R174, P5, PT, R232, R59, RZ ;  /* 0x0000003be8ae7210 */ /* 0x000fe20007fbe0ff */
[----:B------:R-:W3:Y:S01]  /*e2a0*/  LDL.LU R136, [R1+0x1cc] ;  /* 0x0001cc0001887983 */ /* 0x000ee20000300800 */
[----:B------:R-:W-:-:S03]  /*e2b0*/  LEA.HI.X.SX32 R177, R139, R137, 0x1, P4 ;  /* 0x000000898bb17211 */ /* 0x000fc600020f0eff */
[----:B------:R-:W4:Y:S01]  /*e2c0*/  LDL.LU R143, [R1+0x1d8] ;  /* 0x0001d800018f7983 */ /* 0x000f220000300800 */
[----:B------:R-:W-:-:S03]  /*e2d0*/  LEA.HI.X.SX32 R175, R59, R137, 0x1, P5 ;  /* 0x000000893baf7211 */ /* 0x000fc600028f0eff */
[----:B------:R-:W4:Y:S04]  /*e2e0*/  LDL.LU R141, [R1+0x1dc] ;  /* 0x0001dc00018d7983 */ /* 0x000f280000300800 */
[----:B------:R-:W4:Y:S04]  /*e2f0*/  LDL.LU R139, [R1+0x1e0] ;  /* 0x0001e000018b7983 */ /* 0x000f280000300800 */
[----:B------:R-:W4:Y:S01]  /*e300*/  LDL.LU R59, [R1+0x1e4] ;  /* 0x0001e400013b7983 */ /* 0x000f220000300800 */
[C---:B------:R-:W-:Y:S02]  /*e310*/  IADD3 R166, P5, PT, R232.reuse, R60, RZ ;  /* 0x0000003ce8a67210 */ /* 0x040fe40007fbe0ff */
[----:B------:R-:W-:Y:S01]  /*e320*/  IADD3 R172, P6, PT, R232, R20, RZ ;  /* 0x00000014e8ac7210 */ /* 0x000fe20007fde0ff */
[----:B------:R-:W4:Y:S01]  /*e330*/  LDL.LU R123, [R1+0xc0] ;  /* 0x0000c000017b7983 */ /* 0x000f220000300800 */
[----:B------:R-:W-:-:S02]  /*e340*/  LEA.HI.X.SX32 R167, R60, R137, 0x1, P5 ;  /* 0x000000893ca77211 */ /* 0x000fc400028f0eff */
[C---:B------:R-:W-:Y:S01]  /*e350*/  IADD3 R170, P3, PT, R232.reuse, R171, RZ ;  /* 0x000000abe8aa7210 */ /* 0x040fe20007f7e0ff */
[----:B------:R-:W4:Y:S01]  /*e360*/  LDL.LU R121, [R1+0xc4] ;  /* 0x0000c40001797983 */ /* 0x000f220000300800 */
[----:B------:R-:W-:-:S03]  /*e370*/  IADD3 R158, P5, PT, R232, R106, RZ ;  /* 0x0000006ae89e7210 */ /* 0x000fc60007fbe0ff */
[----:B------:R-:W4:Y:S01]  /*e380*/  LDL.LU R97, [R1+0xc8] ;  /* 0x0000c80001617983 */ /* 0x000f220000300800 */
[----:B------:R-:W-:Y:S02]  /*e390*/  LEA.HI.X.SX32 R159, R106, R137, 0x1, P5 ;  /* 0x000000896a9f7211 */ /* 0x000fe400028f0eff */
[----:B------:R-:W1:Y:S01]  /*e3a0*/  S2R R106, SR_TID.X ;  /* 0x00000000006a7919 */ /* 0x000e620000002100 */
[----:B------:R-:W-:Y:S02]  /*e3b0*/  IADD3 R168, P4, PT, R232, R169, RZ ;  /* 0x000000a9e8a87210 */ /* 0x000fe40007f9e0ff */
[-C--:B------:R-:W-:Y:S02]  /*e3c0*/  LEA.HI.X.SX32 R173, R20, R137.reuse, 0x1, P6 ;  /* 0x0000008914ad7211 */ /* 0x080fe400030f0eff */
[----:B------:R-:W-:Y:S02]  /*e3d0*/  LEA.HI.X.SX32 R171, R171, R137, 0x1, P3 ;  /* 0x00000089abab7211 */ /* 0x000fe400018f0eff */
[----:B------:R-:W-:-:S02]  /*e3e0*/  IADD3 R164, P6, PT, R232, R156, RZ ;  /* 0x0000009ce8a47210 */ /* 0x000fc40007fde0ff */
[C---:B------:R-:W-:Y:S02]  /*e3f0*/  IADD3 R162, P3, PT, R232.reuse, R154, RZ ;  /* 0x0000009ae8a27210 */ /* 0x040fe40007f7e0ff */
[----:B------:R-:W-:Y:S02]  /*e400*/  LEA.HI.X.SX32 R169, R169, R137, 0x1, P4 ;  /* 0x00000089a9a97211 */ /* 0x000fe400020f0eff */
[----:B------:R-:W-:Y:S02]  /*e410*/  IADD3 R160, P4, PT, R232, R61, RZ ;  /* 0x0000003de8a07210 */ /* 0x000fe40007f9e0ff */
[-C--:B------:R-:W-:Y:S02]  /*e420*/  LEA.HI.X.SX32 R165, R156, R137.reuse, 0x1, P6 ;  /* 0x000000899ca57211 */ /* 0x080fe400030f0eff */
[----:B------:R-:W-:Y:S02]  /*e430*/  LEA.HI.X.SX32 R163, R154, R137, 0x1, P3 ;  /* 0x000000899aa37211 */ /* 0x000fe400018f0eff */
[----:B------:R-:W-:-:S02]  /*e440*/  IADD3 R156, P6, PT, R232, R157, RZ ;  /* 0x0000009de89c7210 */ /* 0x000fc40007fde0ff */
[C---:B------:R-:W-:Y:S02]  /*e450*/  IADD3 R154, P3, PT, R232.reuse, R155, RZ ;  /* 0x0000009be89a7210 */ /* 0x040fe40007f7e0ff */
[----:B------:R-:W-:Y:S02]  /*e460*/  LEA.HI.X.SX32 R161, R61, R137, 0x1, P4 ;  /* 0x000000893da17211 */ /* 0x000fe400020f0eff */
[C---:B------:R-:W-:Y:S02]  /*e470*/  IADD3 R152, P4, PT, R232.reuse, R107, RZ ;  /* 0x0000006be8987210 */ /* 0x040fe40007f9e0ff */
[-C--:B------:R-:W-:Y:S02]  /*e480*/  LEA.HI.X.SX32 R157, R157, R137.reuse, 0x1, P6 ;  /* 0x000000899d9d7211 */ /* 0x080fe400030f0eff */
[----:B------:R-:W-:Y:S02]  /*e490*/  LEA.HI.X.SX32 R155, R155, R137, 0x1, P3 ;  /* 0x000000899b9b7211 */ /* 0x000fe400018f0eff */
[----:B------:R-:W-:-:S02]  /*e4a0*/  IADD3 R150, P5, PT, R232, R142, RZ ;  /* 0x0000008ee8967210 */ /* 0x000fc40007fbe0ff */
[----:B------:R-:W-:Y:S02]  /*e4b0*/  IADD3 R148, P6, PT, R232, R140, RZ ;  /* 0x0000008ce8947210 */ /* 0x000fe40007fde0ff */
[-C--:B------:R-:W-:Y:S02]  /*e4c0*/  LEA.HI.X.SX32 R153, R107, R137.reuse, 0x1, P4 ;  /* 0x000000896b997211 */ /* 0x080fe400020f0eff */
[-C--:B------:R-:W-:Y:S02]  /*e4d0*/  LEA.HI.X.SX32 R151, R142, R137.reuse, 0x1, P5 ;  /* 0x000000898e977211 */ /* 0x080fe400028f0eff */
[----:B------:R-:W-:Y:S02]  /*e4e0*/  LEA.HI.X.SX32 R149, R140, R137, 0x1, P6 ;  /* 0x000000898c957211 */ /* 0x000fe400030f0eff */
[----:B-1----:R-:W-:-:S04]  /*e4f0*/  SHF.R.U32.HI R107, RZ, 0x6, R106 ;  /* 0x00000006ff6b7819 */ /* 0x002fc8000001166a */
[----:B------:R-:W-:-:S04]  /*e500*/  SGXT.U32 R107, R107, 0x1 ;  /* 0x000000016b6b781a */ /* 0x000fc80000000000 */
[----:B------:R-:W-:Y:S02]  /*e510*/  LOP3.LUT R107, R107, 0x74, RZ, 0xfc, !PT ;  /* 0x000000746b6b7812 */ /* 0x000fe400078efcff */
[----:B------:R-:W-:-:S03]  /*e520*/  SHF.R.U32.HI R61, RZ, 0x6, R106 ;  /* 0x00000006ff3d7819 */ /* 0x000fc6000001166a */
[----:B------:R-:W-:Y:S01]  /*e530*/  IMAD R62, R107, UR16, RZ ;  /* 0x000000106b3e7c24 */ /* 0x000fe2000f8e02ff */
[----:B------:R-:W-:Y:S02]  /*e540*/  SHF.R.U32.HI R107, RZ, 0x6, R106 ;  /* 0x00000006ff6b7819 */ /* 0x000fe4000001166a */
[----:B------:R-:W-:Y:S02]  /*e550*/  SGXT.U32 R61, R61, 0x1 ;  /* 0x000000013d3d781a */ /* 0x000fe40000000000 */
[----:B------:R-:W-:Y:S02]  /*e560*/  SGXT.U32 R107, R107, 0x1 ;  /* 0x000000016b6b781a */ /* 0x000fe40000000000 */
[----:B------:R-:W-:Y:S02]  /*e570*/  LOP3.LUT R61, R61, 0x76, RZ, 0xfc, !PT ;  /* 0x000000763d3d7812 */ /* 0x000fe400078efcff */
[----:B------:R-:W-:-:S03]  /*e580*/  LOP3.LUT R107, R107, 0x6e, RZ, 0xfc, !PT ;  /* 0x0000006e6b6b7812 */ /* 0x000fc600078efcff */
[----:B------:R-:W-:Y:S01]  /*e590*/  IMAD R125, R61, UR16, RZ ;  /* 0x000000103d7d7c24 */ /* 0x000fe2000f8e02ff */
[--C-:B------:R-:W-:Y:S01]  /*e5a0*/  SHF.R.U32.HI R61, RZ, 0x6, R106.reuse ;  /* 0x00000006ff3d7819 */ /* 0x100fe2000001166a */
        /* <DEDUP_REMOVED lines=26> */
[----:B------:R-:W-:-:S04]  /*e750*/  SGXT.U32 R61, R61, 0x1 ;  /* 0x000000013d3d781a */ /* 0x000fc80000000000 */
[----:B------:R-:W-:-:S05]  /*e760*/  LOP3.LUT R61, R61, 0x5e, RZ, 0xfc, !PT ;  /* 0x0000005e3d3d7812 */ /* 0x000fca00078efcff */
[----:B------:R-:W-:Y:S01]  /*e770*/  IMAD R84, R61, UR16, RZ ;  /* 0x000000103d547c24 */ /* 0x000fe2000f8e02ff */
[----:B------:R-:W-:Y:S02]  /*e780*/  SGXT.U32 R107, R107, 0x1 ;  /* 0x000000016b6b781a */ /* 0x000fe40000000000 */
[C---:B--2---:R-:W-:Y:S02]  /*e790*/  IADD3 R146, P3, PT, R232.reuse, R138, RZ ;  /* 0x0000008ae8927210 */ /* 0x044fe40007f7e0ff */
[----:B---3--:R-:W-:Y:S02]  /*e7a0*/  IADD3 R144, P4, PT, R232, R136, RZ ;  /* 0x00000088e8907210 */ /* 0x008fe40007f9e0ff */
[----:B------:R-:W-:Y:S02]  /*e7b0*/  LEA.HI.X.SX32 R147, R138, R137, 0x1, P3 ;  /* 0x000000898a937211 */ /* 0x000fe400018f0eff */
[----:B----4-:R-:W-:Y:S02]  /*e7c0*/  IADD3 R142, P5, PT, R232, R143, RZ ;  /* 0x0000008fe88e7210 */ /* 0x010fe40007fbe0ff */
[----:B------:R-:W-:-:S02]  /*e7d0*/  LEA.HI.X.SX32 R145, R136, R137, 0x1, P4 ;  /* 0x0000008988917211 */ /* 0x000fc400020f0eff */
[C---:B------:R-:W-:Y:S02]  /*e7e0*/  IADD3 R140, P6, PT, R232.reuse, R141, RZ ;  /* 0x0000008de88c7210 */ /* 0x040fe40007fde0ff */
[C---:B------:R-:W-:Y:S02]  /*e7f0*/  IADD3 R138, P3, PT, R232.reuse, R139, RZ ;  /* 0x0000008be88a7210 */ /* 0x040fe40007f7e0ff */
[----:B------:R-:W-:Y:S02]  /*e800*/  IADD3 R136, P4, PT, R232, R59, RZ ;  /* 0x0000003be8887210 */ /* 0x000fe40007f9e0ff */
[-C--:B------:R-:W-:Y:S02]  /*e810*/  LEA.HI.X.SX32 R143, R143, R137.reuse, 0x1, P5 ;  /* 0x000000898f8f7211 */ /* 0x080fe400028f0eff */
[-C--:B------:R-:W-:Y:S02]  /*e820*/  LEA.HI.X.SX32 R141, R141, R137.reuse, 0x1, P6 ;  /* 0x000000898d8d7211 */ /* 0x080fe400030f0eff */
[----:B------:R-:W-:-:S02]  /*e830*/  LEA.HI.X.SX32 R139, R139, R137, 0x1, P3 ;  /* 0x000000898b8b7211 */ /* 0x000fc400018f0eff */
[----:B------:R-:W-:Y:S02]  /*e840*/  LEA.HI.X.SX32 R137, R59, R137, 0x1, P4 ;  /* 0x000000893b897211 */ /* 0x000fe400020f0eff */
[----:B------:R-:W-:-:S04]  /*e850*/  SHF.R.U32.HI R59, RZ, 0x6, R106 ;  /* 0x00000006ff3b7819 */ /* 0x000fc8000001166a */
[----:B------:R-:W-:-:S04]  /*e860*/  SGXT.U32 R59, R59, 0x1 ;  /* 0x000000013b3b781a */ /* 0x000fc80000000000 */
[----:B------:R-:W-:-:S05]  /*e870*/  LOP3.LUT R59, R59, 0x72, RZ, 0xfc, !PT ;  /* 0x000000723b3b7812 */ /* 0x000fca00078efcff */
[----:B------:R-:W-:Y:S01]  /*e880*/  IMAD R64, R59, UR16, RZ ;  /* 0x000000103b407c24 */ /* 0x000fe2000f8e02ff */
        /* <DEDUP_REMOVED lines=16> */
[--C-:B------:R-:W-:Y:S02]  /*e990*/  SHF.R.U32.HI R59, RZ, 0x6, R106.reuse ;  /* 0x00000006ff3b7819 */ /* 0x100fe4000001166a */
[----:B------:R-:W-:-:S04]  /*e9a0*/  SHF.R.U32.HI R106, RZ, 0x6, R106 ;  /* 0x00000006ff6a7819 */ /* 0x000fc8000001166a */
[----:B------:R-:W-:-:S04]  /*e9b0*/  SGXT.U32 R106, R106, 0x1 ;  /* 0x000000016a6a781a */ /* 0x000fc80000000000 */
[----:B------:R-:W-:-:S05]  /*e9c0*/  LOP3.LUT R106, R106, 0x58, RZ, 0xfc, !PT ;  /* 0x000000586a6a7812 */ /* 0x000fca00078efcff */
[----:B------:R-:W-:Y:S02]  /*e9d0*/  IMAD R90, R106, UR16, RZ ;  /* 0x000000106a5a7c24 */ /* 0x000fe4000f8e02ff */
[----:B------:R-:W1:Y:S01]  /*e9e0*/  S2R R106, SR_TID.X ;  /* 0x00000000006a7919 */ /* 0x000e620000002100 */
[----:B------:R-:W-:-:S05]  /*e9f0*/  LOP3.LUT R107, R107, 0x56, RZ, 0xfc, !PT ;  /* 0x000000566b6b7812 */ /* 0x000fca00078efcff */
[----:B------:R-:W-:Y:S01]  /*ea00*/  IMAD R92, R107, UR16, RZ ;  /* 0x000000106b5c7c24 */ /* 0x000fe2000f8e02ff */
[----:B-1----:R-:W-:-:S04]  /*ea10*/  SHF.R.U32.HI R61, RZ, 0x6, R106 ;  /* 0x00000006ff3d7819 */ /* 0x002fc8000001166a */
[----:B------:R-:W-:-:S04]  /*ea20*/  SGXT.U32 R61, R61, 0x1 ;  /* 0x000000013d3d781a */ /* 0x000fc80000000000 */
[----:B------:R-:W-:-:S05]  /*ea30*/  LOP3.LUT R61, R61, 0x52, RZ, 0xfc, !PT ;  /* 0x000000523d3d7812 */ /* 0x000fca00078efcff */
[----:B------:R-:W-:Y:S02]  /*ea40*/  IMAD R96, R61, UR16, RZ ;  /* 0x000000103d607c24 */ /* 0x000fe4000f8e02ff */
[----:B------:R-:W1:Y:S01]  /*ea50*/  S2R R61, SR_TID.X ;  /* 0x00000000003d7919 */ /* 0x000e620000002100 */
        /* <DEDUP_REMOVED lines=8> */
[--C-:B-1----:R-:W-:Y:S02]  /*eae0*/  SHF.R.U32.HI R107, RZ, 0x6, R61.reuse ;  /* 0x00000006ff6b7819 */ /* 0x102fe4000001163d */
[----:B------:R-:W-:Y:S02]  /*eaf0*/  SHF.R.U32.HI R20, RZ, 0x6, R61 ;  /* 0x00000006ff147819 */ /* 0x000fe4000001163d */
[----:B------:R-:W-:Y:S02]  /*eb00*/  SGXT.U32 R107, R107, 0x1 ;  /* 0x000000016b6b781a */ /* 0x000fe40000000000 */
[----:B------:R-:W-:Y:S02]  /*eb10*/  SGXT.U32 R20, R20, 0x1 ;  /* 0x000000011414781a */ /* 0x000fe40000000000 */
[----:B------:R-:W-:Y:S02]  /*eb20*/  LOP3.LUT R107, R107, 0x44, RZ, 0xfc, !PT ;  /* 0x000000446b6b7812 */ /* 0x000fe400078efcff */
[----:B------:R-:W-:-:S03]  /*eb30*/  LOP3.LUT R20, R20, 0x46, RZ, 0xfc, !PT ;  /* 0x0000004614147812 */ /* 0x000fc600078efcff */
[----:B------:R-:W-:Y:S01]  /*eb40*/  IMAD R110, R107, UR16, RZ ;  /* 0x000000106b6e7c24 */ /* 0x000fe2000f8e02ff */
[----:B------:R-:W-:Y:S01]  /*eb50*/  SHF.R.U32.HI R107, RZ, 0x6, R61 ;  /* 0x00000006ff6b7819 */ /* 0x000fe2000001163d */
[----:B------:R-:W-:Y:S02]  /*eb60*/  IMAD R108, R20, UR16, RZ ;  /* 0x00000010146c7c24 */ /* 0x000fe4000f8e02ff */
[----:B------:R-:W2:Y:S01]  /*eb70*/  LDL.LU R20, [R1+0xcc] ;  /* 0x0000cc0001147983 */ /* 0x000ea20000300800 */
[----:B------:R-:W-:-:S03]  /*eb80*/  SGXT.U32 R107, R107, 0x1 ;  /* 0x000000016b6b781a */ /* 0x000fc60000000000 */
[----:B------:R-:W3:Y:S01]  /*eb90*/  LDL.LU R13, [R1+0xd0] ;  /* 0x0000d000010d7983 */ /* 0x000ee20000300800 */
[----:B------:R-:W-:-:S03]  /*eba0*/  LOP3.LUT R107, R107, 0x3e, RZ, 0xfc, !PT ;  /* 0x0000003e6b6b7812 */ /* 0x000fc600078efcff */
[----:B------:R-:W4:Y:S04]  /*ebb0*/  LDL.LU R95, [R1+0xd4] ;  /* 0x0000d400015f7983 */ /* 0x000f280000300800 */
[----:B------:R-:W4:Y:S04]  /*ebc0*/  LDL.LU R91, [R1+0xd8] ;  /* 0x0000d800015b7983 */ /* 0x000f280000300800 */
[----:B------:R-:W4:Y:S04]  /*ebd0*/  LDL.LU R93, [R1+0xdc] ;  /* 0x0000dc00015d7983 */ /* 0x000f280000300800 */
[----:B------:R-:W4:Y:S01]  /*ebe0*/  LDL.LU R115, [R1+0xe0] ;  /* 0x0000e00001737983 */ /* 0x000f220000300800 */
[----:B------:R-:W-:-:S03]  /*ebf0*/  IMAD R120, R107, UR16, RZ ;  /* 0x000000106b787c24 */ /* 0x000fc6000f8e02ff */
[----:B------:R-:W4:Y:S04]  /*ec00*/  LDL.LU R107, [R1+0xe4] ;  /* 0x0000e400016b7983 */ /* 0x000f280000300800 */
[----:B------:R-:W4:Y:S04]  /*ec10*/  LDL.LU R2, [R1+0xe8] ;  /* 0x0000e80001027983 */ /* 0x000f280000300800 */
[----:B------:R-:W4:Y:S01]  /*ec20*/  LDL.LU R52, [R1+0x1f4] ;  /* 0x0001f40001347983 */ /* 0x000f220000300800 */
[----:B------:R-:W-:-:S04]  /*ec30*/  SGXT.U32 R59, R59, 0x1 ;  /* 0x000000013b3b781a */ /* 0x000fc80000000000 */
[----:B------:R-:W-:-:S05]  /*ec40*/  LOP3.LUT R59, R59, 0x54, RZ, 0xfc, !PT ;  /* 0x000000543b3b7812 */ /* 0x000fca00078efcff */
[----:B------:R-:W-:Y:S01]  /*ec50*/  IMAD R94, R59, UR16, RZ ;  /* 0x000000103b5e7c24 */ /* 0x000fe2000f8e02ff */
[----:B------:R-:W-:-:S04]  /*ec60*/  SHF.R.U32.HI R59, RZ, 0x6, R106 ;  /* 0x00000006ff3b7819 */ /* 0x000fc8000001166a */
[----:B------:R-:W-:-:S04]  /*ec70*/  SGXT.U32 R59, R59, 0x1 ;  /* 0x000000013b3b781a */ /* 0x000fc80000000000 */
[----:B------:R-:W-:Y:S01]  /*ec80*/  LOP3.LUT R59, R59, 0x4e, RZ, 0xfc, !PT ;  /* 0x0000004e3b3b7812 */ /* 0x000fe200078efcff */
[----:B------:R-:W-:Y:S01]  /*ec90*/  IMAD R122, R128, UR16, RZ ;  /* 0x00000010807a7c24 */ /* 0x000fe2000f8e02ff */
[--C-:B------:R-:W-:Y:S02]  /*eca0*/  SHF.R.U32.HI R128, RZ, 0x6, R132.reuse ;  /* 0x00000006ff807819 */ /* 0x100fe40000011684 */
[----:B------:R-:W-:Y:S01]  /*ecb0*/  SHF.R.U32.HI R130, RZ, 0x6, R132 ;  /* 0x00000006ff827819 */ /* 0x000fe20000011684 */
[----:B------:R-:W-:Y:S01]  /*ecc0*/  IMAD R100, R59, UR16, RZ ;  /* 0x000000103b647c24 */ /* 0x000fe2000f8e02ff */
[----:B------:R-:W-:Y:S02]  /*ecd0*/  SHF.R.U32.HI R59, RZ, 0x6, R106 ;  /* 0x00000006ff3b7819 */ /* 0x000fe4000001166a */
[----:B------:R-:W-:Y:S02]  /*ece0*/  SHF.R.U32.HI R132, RZ, 0x6, R132 ;  /* 0x00000006ff847819 */ /* 0x000fe40000011684 */
[----:B------:R-:W-:-:S02]  /*ecf0*/  SHF.R.U32.HI R106, RZ, 0x6, R106 ;  /* 0x00000006ff6a7819 */ /* 0x000fc4000001166a */
[----:B------:R-:W-:Y:S02]  /*ed00*/  SGXT.U32 R132, R132, 0x1 ;  /* 0x000000018484781a */ /* 0x000fe40000000000 */
[----:B------:R-:W-:Y:S02]  /*ed10*/  SGXT.U32 R106, R106, 0x1 ;  /* 0x000000016a6a781a */ /* 0x000fe40000000000 */
[----:B------:R-:W-:Y:S01]  /*ed20*/  SGXT.U32 R59, R59, 0x1 ;  /* 0x000000013b3b781a */ /* 0x000fe20000000000 */
[----:B------:R-:W-:Y:S01]  /*ed30*/  IMAD R133, R133, UR16, RZ ;  /* 0x0000001085857c24 */ /* 0x000fe2000f8e02ff */
[----:B------:R-:W-:Y:S02]  /*ed40*/  LOP3.LUT R132, R132, 0x30, RZ, 0xfc, !PT ;  /* 0x0000003084847812 */ /* 0x000fe400078efcff */
[----:B------:R-:W-:Y:S02]  /*ed50*/  LOP3.LUT R106, R106, 0x4c, RZ, 0xfc, !PT ;  /* 0x0000004c6a6a7812 */ /* 0x000fe400078efcff */
[----:B------:R-:W-:Y:S01]  /*ed60*/  LOP3.LUT R59, R59, 0x48, RZ, 0xfc, !PT ;  /* 0x000000483b3b7812 */ /* 0x000fe200078efcff */
[----:B------:R-:W-:Y:S01]  /*ed70*/  IMAD R28, R132, UR16, RZ ;  /* 0x00000010841c7c24 */ /* 0x000fe2000f8e02ff */
[----:B------:R-:W-:Y:S01]  /*ed80*/  SHF.R.S32.HI R60, RZ, 0x1f, R21 ;  /* 0x0000001fff3c7819 */ /* 0x000fe20000011415 */
[----:B------:R-:W-:Y:S01]  /*ed90*/  IMAD R102, R106, UR16, RZ ;  /* 0x000000106a667c24 */ /* 0x000fe2000f8e02ff */
[----:B------:R-:W-:Y:S01]  /*eda0*/  IADD3 R132, P6, PT, R21, R133, RZ ;  /* 0x0000008515847210 */ /* 0x000fe20007fde0ff */
[----:B------:R-:W-:Y:S01]  /*edb0*/  IMAD R106, R59, UR16, RZ ;  /* 0x000000103b6a7c24 */ /* 0x000fe2000f8e02ff */
[----:B------:R-:W-:-:S02]  /*edc0*/  SHF.R.U32.HI R59, RZ, 0x6, R61 ;  /* 0x00000006ff3b7819 */ /* 0x000fc4000001163d */
[-C--:B------:R-:W-:Y:S02]  /*edd0*/  LEA.HI.X.SX32 R133, R133, R60.reuse, 0x1, P6 ;  /* 0x0000003c85857211 */ /* 0x080fe400030f0eff */
[----:B------:R-:W-:Y:S02]  /*ede0*/  IADD3 R29, P6, PT, R21, R125, RZ ;  /* 0x0000007d151d7210 */ /* 0x000fe40007fde0ff */
[----:B------:R-:W-:Y:S02]  /*edf0*/  SGXT.U32 R59, R59, 0x1 ;  /* 0x000000013b3b781a */ /* 0x000fe40000000000 */
[----:B------:R-:W-:Y:S02]  /*ee00*/  LEA.HI.X.SX32 R125, R125, R60, 0x1, P6 ;  /* 0x0000003c7d7d7211 */ /* 0x000fe400030f0eff */
[----:B------:R-:W-:Y:S02]  /*ee10*/  LOP3.LUT R59, R59, 0x42, RZ, 0xfc, !PT ;  /* 0x000000423b3b7812 */ /* 0x000fe400078efcff */
[----:B------:R-:W-:Y:S01]  /*ee20*/  IADD3 R35, P6, PT, R21, R66, RZ ;  /* 0x0000004215237210 */ /* 0x000fe20007fde0ff */
[----:B------:R-:W-:-:S02]  /*ee30*/  IMAD R135, R135, UR16, RZ ;  /* 0x0000001087877c24 */ /* 0x000fc4000f8e02ff */
[----:B------:R-:W-:Y:S01]  /*ee40*/  IMAD R112, R59, UR16, RZ ;  /* 0x000000103b707c24 */ /* 0x000fe2000f8e02ff */
[----:B------:R-:W-:Y:S02]  /*ee50*/  LEA.HI.X.SX32 R66, R66, R60, 0x1, P6 ;  /* 0x0000003c42427211 */ /* 0x000fe400030f0eff */
[----:B------:R-:W-:Y:S02]  /*ee60*/  IADD3 R41, P6, PT, R21, R72, RZ ;  /* 0x0000004815297210 */ /* 0x000fe40007fde0ff */
[----:B------:R-:W-:Y:S02]  /*ee70*/  SHF.R.U32.HI R59, RZ, 0x6, R61 ;  /* 0x00000006ff3b7819 */ /* 0x000fe4000001163d */
[----:B------:R-:W-:Y:S02]  /*ee80*/  SGXT.U32 R128, R128, 0x1 ;  /* 0x000000018080781a */ /* 0x000fe40000000000 */
[----:B------:R-:W-:Y:S02]  /*ee90*/  SGXT.U32 R130, R130, 0x1 ;  /* 0x000000018282781a */ /* 0x000fe40000000000 */
[----:B------:R-:W-:Y:S01]  /*eea0*/  LEA.HI.X.SX32 R72, R72, R60, 0x1, P6 ;  /* 0x0000003c48487211 */ /* 0x000fe200030f0eff */
[----:B------:R-:W-:Y:S01]  /*eeb0*/  IMAD R114, R134, UR16, RZ ;  /* 0x0000001086727c24 */ /* 0x000fe2000f8e02ff */
[----:B------:R-:W-:-:S02]  /*eec0*/  SGXT.U32 R59, R59, 0x1 ;  /* 0x000000013b3b781a */ /* 0x000fc40000000000 */
[----:B------:R-:W-:Y:S01]  /*eed0*/  IADD3 R47, P6, PT, R21, R78, RZ ;  /* 0x0000004e152f7210 */ /* 0x000fe20007fde0ff */
[----:B------:R-:W-:Y:S01]  /*eee0*/  IMAD R129, R129, UR16, RZ ;  /* 0x0000001081817c24 */ /* 0x000fe2000f8e02ff */
[----:B------:R-:W-:Y:S02]  /*eef0*/  LOP3.LUT R128, R128, 0x2c, RZ, 0xfc, !PT ;  /* 0x0000002c80807812 */ /* 0x000fe400078efcff */
[----:B------:R-:W-:Y:S01]  /*ef00*/  IADD3 R134, P4, PT, R21, R135, RZ ;  /* 0x0000008715867210 */ /* 0x000fe20007f9e0ff */
[----:B------:R-:W-:Y:S01]  /*ef10*/  IMAD R131, R131, UR16, RZ ;  /* 0x0000001083837c24 */ /* 0x000fe2000f8e02ff */
[----:B------:R-:W-:Y:S02]  /*ef20*/  LOP3.LUT R130, R130, 0x2e, RZ, 0xfc, !PT ;  /* 0x0000002e82827812 */ /* 0x000fe400078efcff */
[----:B------:R-:W-:Y:S02]  /*ef30*/  LOP3.LUT R59, R59, 0x3a, RZ, 0xfc, !PT ;  /* 0x0000003a3b3b7812 */ /* 0x000fe400078efcff */
[----:B------:R-:W-:Y:S01]  /*ef40*/  LEA.HI.X.SX32 R78, R78, R60, 0x1, P6 ;  /* 0x0000003c4e4e7211 */ /* 0x000fe200030f0eff */
[----:B------:R-:W-:Y:S01]  /*ef50*/  IMAD R25, R128, UR16, RZ ;  /* 0x0000001080197c24 */ /* 0x000fe2000f8e02ff */
[----:B------:R-:W-:-:S02]  /*ef60*/  IADD3 R53, P6, PT, R21, R84, RZ ;  /* 0x0000005415357210 */ /* 0x000fc40007fde0ff */
[-C--:B------:R-:W-:Y:S01]  /*ef70*/  LEA.HI.X.SX32 R135, R135, R60.reuse, 0x1, P4 ;  /* 0x0000003c87877211 */ /* 0x080fe200020f0eff */
[----:B------:R-:W-:Y:S01]  /*ef80*/  IMAD R26, R130, UR16, RZ ;  /* 0x00000010821a7c24 */ /* 0x000fe2000f8e02ff */
[----:B------:R-:W-:Y:S01]  /*ef90*/  IADD3 R128, P4, PT, R21, R129, RZ ;  /* 0x0000008115807210 */ /* 0x000fe20007f9e0ff */
[----:B------:R-:W-:Y:S01]  /*efa0*/  IMAD R5, R59, UR16, RZ ;  /* 0x000000103b057c24 */ /* 0x000fe2000f8e02ff */
[C---:B------:R-:W-:Y:S02]  /*efb0*/  IADD3 R130, P5, PT, R21.reuse, R131, RZ ;  /* 0x0000008315827210 */ /* 0x040fe40007fbe0ff */
[----:B------:R-:W-:Y:S02]  /*efc0*/  LEA.HI.X.SX32 R84, R84, R60, 0x1, P6 ;  /* 0x0000003c54547211 */ /* 0x000fe400030f0eff */
[----:B------:R-:W-:Y:S02]  /*efd0*/  IADD3 R59, P6, PT, R21, R90, RZ ;  /* 0x0000005a153b7210 */ /* 0x000fe40007fde0ff */
[----:B------:R-:W-:-:S02]  /*efe0*/  LEA.HI.X.SX32 R129, R129, R60, 0x1, P4 ;  /* 0x0000003c81817211 */ /* 0x000fc400020f0eff */
[----:B------:R-:W-:Y:S02]  /*eff0*/  SHF.R.U32.HI R61, RZ, 0x6, R61 ;  /* 0x00000006ff3d7819 */ /* 0x000fe4000001163d */
[----:B------:R-:W-:Y:S02]  /*f000*/  IADD3 R33, P4, PT, R21, R64, RZ ;  /* 0x0000004015217210 */ /* 0x000fe40007f9e0ff */
[----:B------:R-:W-:Y:S02]  /*f010*/  LEA.HI.X.SX32 R131, R131, R60, 0x1, P5 ;  /* 0x0000003c83837211 */ /* 0x000fe400028f0eff */
[C---:B------:R-:W-:Y:S02]  /*f020*/  IADD3 R31, P5, PT, R21.reuse, R62, RZ ;  /* 0x0000003e151f7210 */ /* 0x040fe40007fbe0ff */
[----:B------:R-:W-:Y:S02]  /*f030*/  LEA.HI.X.SX32 R90, R90, R60, 0x1, P6 ;  /* 0x0000003c5a5a7211 */ /* 0x000fe400030f0eff */
[----:B------:R-:W-:-:S02]  /*f040*/  IADD3 R65, P6, PT, R21, R96, RZ ;  /* 0x0000006015417210 */ /* 0x000fc40007fde0ff */
[----:B------:R-:W-:Y:S02]  /*f050*/  SGXT.U32 R61, R61, 0x1 ;  /* 0x000000013d3d781a */ /* 0x000fe40000000000 */
[----:B------:R-:W-:Y:S02]  /*f060*/  LEA.HI.X.SX32 R64, R64, R60, 0x1, P4 ;  /* 0x0000003c40407211 */ /* 0x000fe400020f0eff */
[C---:B------:R-:W-:Y:S02]  /*f070*/  IADD3 R39, P4, PT, R21.reuse, R70, RZ ;  /* 0x0000004615277210 */ /* 0x040fe40007f9e0ff */
[----:B------:R-:W-:Y:S02]  /*f080*/  LEA.HI.X.SX32 R62, R62, R60, 0x1, P5 ;  /* 0x0000003c3e3e7211 */ /* 0x000fe400028f0eff */
[----:B------:R-:W-:Y:S02]  /*f090*/  IADD3 R37, P5, PT, R21, R68, RZ ;  /* 0x0000004415257210 */ /* 0x000fe40007fbe0ff */
[----:B------:R-:W-:-:S02]  /*f0a0*/  LEA.HI.X.SX32 R96, R96, R60, 0x1, P6 ;  /* 0x0000003c60607211 */ /* 0x000fc400030f0eff */
[----:B------:R-:W-:Y:S02]  /*f0b0*/  LOP3.LUT R61, R61, 0x40, RZ, 0xfc, !PT ;  /* 0x000000403d3d7812 */ /* 0x000fe400078efcff */
[C---:B------:R-:W-:Y:S02]  /*f0c0*/  IADD3 R71, P6, PT, R21.reuse, R102, RZ ;  /* 0x0000006615477210 */ /* 0x040fe40007fde0ff */
[----:B------:R-:W-:Y:S02]  /*f0d0*/  LEA.HI.X.SX32 R70, R70, R60, 0x1, P4 ;  /* 0x0000003c46467211 */ /* 0x000fe400020f0eff */
[----:B------:R-:W-:Y:S02]  /*f0e0*/  IADD3 R45, P4, PT, R21, R76, RZ ;  /* 0x0000004c152d7210 */ /* 0x000fe40007f9e0ff */
[----:B------:R-:W-:Y:S01]  /*f0f0*/  LEA.HI.X.SX32 R68, R68, R60, 0x1, P5 ;  /* 0x0000003c44447211 */ /* 0x000fe200028f0eff */
[----:B------:R-:W-:Y:S01]  /*f100*/  IMAD R116, R61, UR16, RZ ;  /* 0x000000103d747c24 */ /* 0x000fe2000f8e02ff */
[----:B------:R-:W-:-:S02]  /*f110*/  IADD3 R43, P5, PT, R21, R74, RZ ;  /* 0x0000004a152b7210 */ /* 0x000fc40007fbe0ff */
[----:B------:R-:W-:Y:S02]  /*f120*/  LEA.HI.X.SX32 R102, R102, R60, 0x1, P6 ;  /* 0x0000003c66667211 */ /* 0x000fe400030f0eff */
[C---:B------:R-:W-:Y:S02]  /*f130*/  IADD3 R77, P6, PT, R21.reuse, R108, RZ ;  /* 0x0000006c154d7210 */ /* 0x040fe40007fde0ff */
[----:B------:R-:W-:Y:S02]  /*f140*/  LEA.HI.X.SX32 R76, R76, R60, 0x1, P4 ;  /* 0x0000003c4c4c7211 */ /* 0x000fe400020f0eff */
[C---:B------:R-:W-:Y:S02]  /*f150*/  IADD3 R51, P4, PT, R21.reuse, R82, RZ ;  /* 0x0000005215337210 */ /* 0x040fe40007f9e0ff */
[----:B------:R-:W-:Y:S02]  /*f160*/  LEA.HI.X.SX32 R74, R74, R60, 0x1, P5 ;  /* 0x0000003c4a4a7211 */ /* 0x000fe400028f0eff */
[----:B------:R-:W-:-:S02]  /*f170*/  IADD3 R49, P5, PT, R21, R80, RZ ;  /* 0x0000005015317210 */ /* 0x000fc40007fbe0ff */
[----:B------:R-:W-:Y:S02]  /*f180*/  LEA.HI.X.SX32 R108, R108, R60, 0x1, P6 ;  /* 0x0000003c6c6c7211 */ /* 0x000fe400030f0eff */
[C---:B------:R-:W-:Y:S02]  /*f190*/  IADD3 R83, P6, PT, R21.reuse, R116, RZ ;  /* 0x0000007415537210 */ /* 0x040fe40007fde0ff */
[----:B------:R-:W-:Y:S02]  /*f1a0*/  LEA.HI.X.SX32 R82, R82, R60, 0x1, P4 ;  /* 0x0000003c52527211 */ /* 0x000fe400020f0eff */
[C---:B------:R-:W-:Y:S02]  /*f1b0*/  IADD3 R57, P4, PT, R21.reuse, R88, RZ ;  /* 0x0000005815397210 */ /* 0x040fe40007f9e0ff */
[----:B------:R-:W-:Y:S02]  /*f1c0*/  LEA.HI.X.SX32 R80, R80, R60, 0x1, P5 ;  /* 0x0000003c50507211 */ /* 0x000fe400028f0eff */
[----:B------:R-:W-:-:S02]  /*f1d0*/  IADD3 R55, P5, PT, R21, R86, RZ ;  /* 0x0000005615377210 */ /* 0x000fc40007fbe0ff */
[-C--:B------:R-:W-:Y:S02]  /*f1e0*/  LEA.HI.X.SX32 R116, R116, R60.reuse, 0x1, P6 ;  /* 0x0000003c74747211 */ /* 0x080fe400030f0eff */
[C---:B------:R-:W-:Y:S02]  /*f1f0*/  IADD3 R89, P6, PT, R21.reuse, R5, RZ ;  /* 0x0000000515597210 */ /* 0x040fe40007fde0ff */
[C---:B------:R-:W-:Y:S02]  /*f200*/  IADD3 R6, P3, PT, R21.reuse, R123, RZ ;  /* 0x0000007b15067210 */ /* 0x040fe40007f7e0ff */
[----:B------:R-:W-:Y:S02]  /*f210*/  LEA.HI.X.SX32 R88, R88, R60, 0x1, P4 ;  /* 0x0000003c58587211 */ /* 0x000fe400020f0eff */
[----:B------:R-:W-:Y:S02]  /*f220*/  IADD3 R63, P4, PT, R21, R94, RZ ;  /* 0x0000005e153f7210 */ /* 0x000fe40007f9e0ff */
[----:B------:R-:W-:-:S02]  /*f230*/  LEA.HI.X.SX32 R86, R86, R60, 0x1, P5 ;  /* 0x0000003c56567211 */ /* 0x000fc400028f0eff */
[----:B------:R-:W-:Y:S02]  /*f240*/  IADD3 R61, P5, PT, R21, R92, RZ ;  /* 0x0000005c153d7210 */ /* 0x000fe40007fbe0ff */
[-C--:B------:R-:W-:Y:S02]  /*f250*/  LEA.HI.X.SX32 R252, R5, R60.reuse, 0x1, P6 ;  /* 0x0000003c05fc7211 */ /* 0x080fe400030f0eff */
[-C--:B------:R-:W-:Y:S02]  /*f260*/  LEA.HI.X.SX32 R5, R123, R60.reuse, 0x1, P3 ;  /* 0x0000003c7b057211 */ /* 0x080fe400018f0eff */
[----:B------:R-:W-:Y:S01]  /*f270*/  LEA.HI.X.SX32 R94, R94, R60, 0x1, P4 ;  /* 0x0000003c5e5e7211 */ /* 0x000fe200020f0eff */
[----:B------:R-:W1:Y:S01]  /*f280*/  S2R R123, SR_TID.X ;  /* 0x00000000007b7919 */ /* 0x000e620000002100 */
[----:B------:R-:W-:Y:S02]  /*f290*/  IADD3 R69, P4, PT, R21, R100, RZ ;  /* 0x0000006415457210 */ /* 0x000fe40007f9e0ff */
[----:B------:R-:W-:-:S02]  /*f2a0*/  LEA.HI.X.SX32 R92, R92, R60, 0x1, P5 ;  /* 0x0000003c5c5c7211 */ /* 0x000fc400028f0eff */
[C---:B------:R-:W-:Y:S02]  /*f2b0*/  IADD3 R67, P5, PT, R21.reuse, R98, RZ ;  /* 0x0000006215437210 */ /* 0x040fe40007fbe0ff */
[----:B------:R-:W-:Y:S02]  /*f2c0*/  LEA.HI.X.SX32 R100, R100, R60, 0x1, P4 ;  /* 0x0000003c64647211 */ /* 0x000fe400020f0eff */
[C---:B------:R-:W-:Y:S02]  /*f2d0*/  IADD3 R75, P4, PT, R21.reuse, R106, RZ ;  /* 0x0000006a154b7210 */ /* 0x040fe40007f9e0ff */
[----:B------:R-:W-:Y:S02]  /*f2e0*/  LEA.HI.X.SX32 R98, R98, R60, 0x1, P5 ;  /* 0x0000003c62627211 */ /* 0x000fe400028f0eff */
[----:B------:R-:W-:Y:S01]  /*f2f0*/  IADD3 R73, P5, PT, R21, R104, RZ ;  /* 0x0000006815497210 */ /* 0x000fe20007fbe0ff */
[----:B------:R-:W-:Y:S01]  /*f300*/  IMAD R127, R127, UR16, RZ ;  /* 0x000000107f7f7c24 */ /* 0x000fe2000f8e02ff */
[----:B------:R-:W-:-:S02]  /*f310*/  LEA.HI.X.SX32 R106, R106, R60, 0x1, P4 ;  /* 0x0000003c6a6a7211 */ /* 0x000fc400020f0eff */
[C---:B------:R-:W-:Y:S02]  /*f320*/  IADD3 R81, P4, PT, R21.reuse, R112, RZ ;  /* 0x0000007015517210 */ /* 0x040fe40007f9e0ff */
[----:B------:R-:W-:Y:S02]  /*f330*/  LEA.HI.X.SX32 R104, R104, R60, 0x1, P5 ;  /* 0x0000003c68687211 */ /* 0x000fe400028f0eff */
[C---:B------:R-:W-:Y:S01]  /*f340*/  IADD3 R79, P5, PT, R21.reuse, R110, RZ ;  /* 0x0000006e154f7210 */ /* 0x040fe20007fbe0ff */
[----:B------:R-:W2:Y:S01]  /*f350*/  S2R R119, SR_TID.X ;  /* 0x0000000000777919 */ /* 0x000ea20000002100 */
[-C--:B------:R-:W-:Y:S02]  /*f360*/  LEA.HI.X.SX32 R112, R112, R60.reuse, 0x1, P4 ;  /* 0x0000003c70707211 */ /* 0x080fe400020f0eff */
[----:B------:R-:W-:Y:S02]  /*f370*/  IADD3 R87, P4, PT, R21, R127, RZ ;  /* 0x0000007f15577210 */ /* 0x000fe40007f9e0ff */
[----:B------:R-:W-:-:S02]  /*f380*/  LEA.HI.X.SX32 R110, R110, R60, 0x1, P5 ;  /* 0x0000003c6e6e7211 */ /* 0x000fc400028f0eff */
[----:B------:R-:W-:Y:S02]  /*f390*/  IADD3 R85, P5, PT, R21, R120, RZ ;  /* 0x0000007815557210 */ /* 0x000fe40007fbe0ff */
[-C--:B------:R-:W-:Y:S02]  /*f3a0*/  LEA.HI.X.SX32 R127, R127, R60.reuse, 0x1, P4 ;  /* 0x0000003c7f7f7211 */ /* 0x080fe400020f0eff */
[C---:B------:R-:W-:Y:S02]  /*f3b0*/  IADD3 R10, P4, PT, R21.reuse, R97, RZ ;  /* 0x00000061150a7210 */ /* 0x040fe40007f9e0ff */
[-C--:B------:R-:W-:Y:S02]  /*f3c0*/  LEA.HI.X.SX32 R120, R120, R60.reuse, 0x1, P5 ;  /* 0x0000003c78787211 */ /* 0x080fe400028f0eff */
[----:B------:R-:W-:Y:S02]  /*f3d0*/  IADD3 R8, P5, PT, R21, R121, RZ ;  /* 0x0000007915087210 */ /* 0x000fe40007fbe0ff */
[----:B------:R-:W-:-:S02]  /*f3e0*/  LEA.HI.X.SX32 R9, R97, R60, 0x1, P4 ;  /* 0x0000003c61097211 */ /* 0x000fc400020f0eff */
[----:B------:R-:W-:Y:S01]  /*f3f0*/  LEA.HI.X.SX32 R7, R121, R60, 0x1, P5 ;  /* 0x0000003c79077211 */ /* 0x000fe200028f0eff */
[----:B------:R-:W-:Y:S01]  /*f400*/  IMAD R238, R238, UR16, RZ ;  /* 0x00000010eeee7c24 */ /* 0x000fe2000f8e02ff */
[----:B-1----:R-:W-:-:S04]  /*f410*/  SHF.R.U32.HI R121, RZ, 0x6, R123 ;  /* 0x00000006ff797819 */ /* 0x002fc8000001167b */
[----:B------:R-:W-:-:S04]  /*f420*/  SGXT.U32 R121, R121, 0x1 ;  /* 0x000000017979781a */ /* 0x000fc80000000000 */
[----:B------:R-:W-:Y:S02]  /*f430*/  LOP3.LUT R121, R121, 0x26, RZ, 0xfc, !PT ;  /* 0x0000002679797812 */ /* 0x000fe400078efcff */
[C---:B--2---:R-:W-:Y:S02]  /*f440*/  IADD3 R12, P6, PT, R21.reuse, R20, RZ ;  /* 0x00000014150c7210 */ /* 0x044fe40007fde0ff */
[----:B---3--:R-:W-:-:S04]  /*f450*/  IADD3 R14, P3, PT, R21, R13, RZ ;  /* 0x0000000d150e7210 */ /* 0x008fc80007f7e0ff */
[-C--:B------:R-:W-:Y:S02]  /*f460*/  LEA.HI.X.SX32 R13, R13, R60.reuse, 0x1, P3 ;  /* 0x0000003c0d0d7211 */ /* 0x080fe400018f0eff */
[C---:B----4-:R-:W-:Y:S02]  /*f470*/  IADD3 R16, P5, PT, R21.reuse, R95, RZ ;  /* 0x0000005f15107210 */ /* 0x050fe40007fbe0ff */
[----:B------:R-:W-:Y:S02]  /*f480*/  IADD3 R18, P4, PT, R21, R91, RZ ;  /* 0x0000005b15127210 */ /* 0x000fe40007f9e0ff */
[-C--:B------:R-:W-:Y:S02]  /*f490*/  LEA.HI.X.SX32 R11, R20, R60.reuse, 0x1, P6 ;  /* 0x0000003c140b7211 */ /* 0x080fe400030f0eff */
[----:B------:R-:W-:Y:S02]  /*f4a0*/  LEA.HI.X.SX32 R17, R91, R60, 0x1, P4 ;  /* 0x0000003c5b117211 */ /* 0x000fe400020f0eff */
[----:B------:R-:W-:-:S02]  /*f4b0*/  IADD3 R22, P3, PT, R21, R115, RZ ;  /* 0x0000007315167210 */ /* 0x000fc40007f7e0ff */
[C---:B------:R-:W-:Y:S02]  /*f4c0*/  IADD3 R20, P6, PT, R21.reuse, R93, RZ ;  /* 0x0000005d15147210 */ /* 0x040fe40007fde0ff */
[----:B------:R-:W-:Y:S02]  /*f4d0*/  IADD3 R91, P4, PT, R21, R114, RZ ;  /* 0x00000072155b7210 */ /* 0x000fe40007f9e0ff */
[-C--:B------:R-:W-:Y:S02]  /*f4e0*/  LEA.HI.X.SX32 R27, R115, R60.reuse, 0x1, P3 ;  /* 0x0000003c731b7211 */ /* 0x080fe400018f0eff */
[----:B------:R-:W-:Y:S02]  /*f4f0*/  LEA.HI.X.SX32 R15, R95, R60, 0x1, P5 ;  /* 0x0000003c5f0f7211 */ /* 0x000fe400028f0eff */
[----:B------:R-:W-:Y:S02]  /*f500*/  SHF.R.U32.HI R115, RZ, 0x6, R123 ;  /* 0x00000006ff737819 */ /* 0x000fe4000001167b */
[----:B------:R-:W-:-:S02]  /*f510*/  IADD3 R24, P5, PT, R21, R107, RZ ;  /* 0x0000006b15187210 */ /* 0x000fc40007fbe0ff */
[----:B------:R-:W-:Y:S02]  /*f520*/  SHF.R.U32.HI R123, RZ, 0x6, R123 ;  /* 0x00000006ff7b7819 */ /* 0x000fe4000001167b */
[-C--:B------:R-:W-:Y:S02]  /*f530*/  LEA.HI.X.SX32 R19, R93, R60.reuse, 0x1, P6 ;  /* 0x0000003c5d137211 */ /* 0x080fe400030f0eff */
[----:B------:R-:W-:Y:S02]  /*f540*/  LEA.HI.X.SX32 R114, R114, R60, 0x1, P4 ;  /* 0x0000003c72727211 */ /* 0x000fe400020f0eff */
[C---:B------:R-:W-:Y:S02]  /*f550*/  IADD3 R93, P6, PT, R21.reuse, R118, RZ ;  /* 0x00000076155d7210 */ /* 0x040fe40007fde0ff */
[C---:B------:R-:W-:Y:S02]  /*f560*/  IADD3 R95, P3, PT, R21.reuse, R122, RZ ;  /* 0x0000007a155f7210 */ /* 0x040fe40007f7e0ff */
[----:B------:R-:W-:-:S02]  /*f570*/  IADD3 R97, P4, PT, R21, R238, RZ ;  /* 0x000000ee15617210 */ /* 0x000fc40007f9e0ff */
[-C--:B------:R-:W-:Y:S02]  /*f580*/  LEA.HI.X.SX32 R23, R107, R60.reuse, 0x1, P5 ;  /* 0x0000003c6b177211 */ /* 0x080fe400028f0eff */
[----:B------:R-:W-:Y:S01]  /*f590*/  SGXT.U32 R115, R115, 0x1 ;  /* 0x000000017373781a */ /* 0x000fe20000000000 */
[----:B------:R-:W1:Y:S01]  /*f5a0*/  S2R R107, SR_TID.X ;  /* 0x00000000006b7919 */ /* 0x000e620000002100 */
[----:B------:R-:W-:Y:S02]  /*f5b0*/  SGXT.U32 R123, R123, 0x1 ;  /* 0x000000017b7b781a */ /* 0x000fe40000000000 */
[-C--:B------:R-:W-:Y:S02]  /*f5c0*/  LEA.HI.X.SX32 R118, R118, R60.reuse, 0x1, P6 ;  /* 0x0000003c76767211 */ /* 0x080fe400030f0eff */
[-C--:B------:R-:W-:Y:S02]  /*f5d0*/  LEA.HI.X.SX32 R122, R122, R60.reuse, 0x1, P3 ;  /* 0x0000003c7a7a7211 */ /* 0x080fe400018f0eff */
[----:B------:R-:W-:-:S02]  /*f5e0*/  LEA.HI.X.SX32 R238, R238, R60, 0x1, P4 ;  /* 0x0000003ceeee7211 */ /* 0x000fc400020f0eff */
[C---:B------:R-:W-:Y:S02]  /*f5f0*/  IADD3 R99, P6, PT, R21.reuse, R28, RZ ;  /* 0x0000001c15637210 */ /* 0x040fe40007fde0ff */
[C---:B------:R-:W-:Y:S02]  /*f600*/  IADD3 R101, P3, PT, R21.reuse, R26, RZ ;  /* 0x0000001a15657210 */ /* 0x040fe40007f7e0ff */
[----:B------:R-:W-:Y:S02]  /*f610*/  IADD3 R103, P4, PT, R21, R25, RZ ;  /* 0x0000001915677210 */ /* 0x000fe40007f9e0ff */
[----:B------:R-:W-:Y:S02]  /*f620*/  LOP3.LUT R123, R123, 0x28, RZ, 0xfc, !PT ;  /* 0x000000287b7b7812 */ /* 0x000fe400078efcff */
[----:B------:R-:W-:Y:S02]  /*f630*/  LOP3.LUT R115, R115, 0x24, RZ, 0xfc, !PT ;  /* 0x0000002473737812 */ /* 0x000fe400078efcff */
[-C--:B------:R-:W-:Y:S01]  /*f640*/  LEA.HI.X.SX32 R232, R28, R60.reuse, 0x1, P6 ;  /* 0x0000003c1ce87211 */ /* 0x080fe200030f0eff */
[----:B------:R-:W-:Y:S01]  /*f650*/  IMAD R28, R123, UR16, RZ ;  /* 0x000000107b1c7c24 */ /* 0x000fe2000f8e02ff */
[-C--:B------:R-:W-:Y:S01]  /*f660*/  LEA.HI.X.SX32 R3, R26, R60.reuse, 0x1, P3 ;  /* 0x0000003c1a037211 */ /* 0x080fe200018f0eff */
[----:B------:R-:W-:Y:S01]  /*f670*/  IMAD R26, R121, UR16, RZ ;  /* 0x00000010791a7c24 */ /* 0x000fe2000f8e02ff */
[----:B------:R-:W-:Y:S01]  /*f680*/  LEA.HI.X.SX32 R0, R25, R60, 0x1, P4 ;  /* 0x0000003c19007211 */ /* 0x000fe200020f0eff */
[----:B------:R-:W-:Y:S01]  /*f690*/  IMAD R25, R115, UR16, RZ ;  /* 0x0000001073197c24 */ /* 0x000fe2000f8e02ff */
[----:B------:R-:W-:-:S02]  /*f6a0*/  SHF.R.U32.HI R115, RZ, 0x6, R119 ;  /* 0x00000006ff737819 */ /* 0x000fc40000011677 */
[--C-:B------:R-:W-:Y:S02]  /*f6b0*/  SHF.R.U32.HI R121, RZ, 0x6, R119.reuse ;  /* 0x00000006ff797819 */ /* 0x100fe40000011677 */
[--C-:B------:R-:W-:Y:S02]  /*f6c0*/  SHF.R.U32.HI R123, RZ, 0x6, R119.reuse ;  /* 0x00000006ff7b7819 */ /* 0x100fe40000011677 */
[----:B------:R-:W-:Y:S02]  /*f6d0*/  SHF.R.U32.HI R119, RZ, 0x6, R119 ;  /* 0x00000006ff777819 */ /* 0x000fe40000011677 */
[----:B------:R-:W-:Y:S02]  /*f6e0*/  SGXT.U32 R121, R121, 0x1 ;  /* 0x000000017979781a */ /* 0x000fe40000000000 */
[----:B------:R-:W-:Y:S02]  /*f6f0*/  SGXT.U32 R119, R119, 0x1 ;  /* 0x000000017777781a */ /* 0x000fe40000000000 */
[----:B------:R-:W-:-:S02]  /*f700*/  IADD3 R109, P4, PT, R21, R26, RZ ;  /* 0x0000001a156d7210 */ /* 0x000fc40007f9e0ff */
[----:B------:R-:W-:Y:S02]  /*f710*/  LOP3.LUT R119, R119, 0x22, RZ, 0xfc, !PT ;  /* 0x0000002277777812 */ /* 0x000fe400078efcff */
[----:B------:R-:W-:Y:S01]  /*f720*/  LOP3.LUT R121, R121, 0x1e, RZ, 0xfc, !PT ;  /* 0x0000001e79797812 */ /* 0x000fe200078efcff */
[----:B------:R2:W-:Y:S02]  /*f730*/  STL [R1+0x38], R3 ;  /* 0x0000380301007387 */ /* 0x0005e40000100800 */
[----:B--2---:R-:W-:Y:S01]  /*f740*/  LEA.HI.X.SX32 R3, R26, R60, 0x1, P4 ;  /* 0x0000003c1a037211 */ /* 0x004fe200020f0eff */
[----:B------:R-:W-:Y:S02]  /*f750*/  IMAD R26, R119, UR16, RZ ;  /* 0x00000010771a7c24 */ /* 0x000fe4000f8e02ff */
[----:B------:R-:W-:Y:S02]  /*f760*/  IMAD R119, R121, UR16, RZ ;  /* 0x0000001079777c24 */ /* 0x000fe4000f8e02ff */
[----:B------:R-:W2:Y:S01]  /*f770*/  S2R R121, SR_TID.X ;  /* 0x0000000000797919 */ /* 0x000ea20000002100 */
[----:B-1----:R-:W-:-:S04]  /*f780*/  SHF.R.U32.HI R107, RZ, 0x6, R107 ;  /* 0x00000006ff6b7819 */ /* 0x002fc8000001166b */
[----:B------:R-:W-:-:S04]  /*f790*/  SGXT.U32 R107, R107, 0x1 ;  /* 0x000000016b6b781a */ /* 0x000fc80000000000 */
[----:B------:R-:W-:-:S05]  /*f7a0*/  LOP3.LUT R107, R107, 0x2a, RZ, 0xfc, !PT ;  /* 0x0000002a6b6b7812 */ /* 0x000fca00078efcff */
[----:B------:R-:W-:Y:S01]  /*f7b0*/  IMAD R107, R107, UR16, RZ ;  /* 0x000000106b6b7c24 */ /* 0x000fe2000f8e02ff */
[----:B------:R1:W-:Y:S04]  /*f7c0*/  STL [R1+0x3c], R0 ;  /* 0x00003c0001007387 */ /* 0x0003e80000100800 */
[----:B------:R-:W-:Y:S02]  /*f7d0*/  IADD3 R105, P3, PT, R21, R107, RZ ;  /* 0x0000006b15697210 */ /* 0x000fe40007f7e0ff */
[----:B------:R-:W-:Y:S02]  /*f7e0*/  SGXT.U32 R123, R123, 0x1 ;  /* 0x000000017b7b781a */ /* 0x000fe40000000000 */
[----:B------:R-:W-:Y:S02]  /*f7f0*/  SGXT.U32 R115, R115, 0x1 ;  /* 0x000000017373781a */ /* 0x000fe40000000000 */
[----:B-1----:R-:W-:-:S02]  /*f800*/  LEA.HI.X.SX32 R0, R107, R60, 0x1, P3 ;  /* 0x0000003c6b007211 */ /* 0x002fc400018f0eff */
[C---:B------:R-:W-:Y:S02]  /*f810*/  IADD3 R107, P3, PT, R21.reuse, R28, RZ ;  /* 0x0000001c156b7210 */ /* 0x040fe40007f7e0ff */
[----:B------:R-:W-:Y:S02]  /*f820*/  IADD3 R111, P5, PT, R21, R25, RZ ;  /* 0x00000019156f7210 */ /* 0x000fe40007fbe0ff */
[----:B--2---:R-:W-:Y:S01]  /*f830*/  SHF.R.U32.HI R121, RZ, 0x6, R121 ;  /* 0x00000006ff797819 */ /* 0x004fe20000011679 */
[----:B------:R1:W-:Y:S01]  /*f840*/  STL [R1+0x40], R0 ;  /* 0x0000400001007387 */ /* 0x0003e20000100800 */
[----:B------:R-:W-:Y:S02]  /*f850*/  LEA.HI.X.SX32 R4, R28, R60, 0x1, P3 ;  /* 0x0000003c1c047211 */ /* 0x000fe400018f0eff */
[----:B------:R-:W-:Y:S02]  /*f860*/  LOP3.LUT R123, R123, 0x20, RZ, 0xfc, !PT ;  /* 0x000000207b7b7812 */ /* 0x000fe400078efcff */
[----:B------:R-:W-:-:S02]  /*f870*/  LOP3.LUT R115, R115, 0x1c, RZ, 0xfc, !PT ;  /* 0x0000001c73737812 */ /* 0x000fc400078efcff */
[----:B------:R-:W-:Y:S02]  /*f880*/  SGXT.U32 R121, R121, 0x1 ;  /* 0x000000017979781a */ /* 0x000fe40000000000 */
[----:B-1----:R-:W-:Y:S01]  /*f890*/  LEA.HI.X.SX32 R0, R25, R60, 0x1, P5 ;  /* 0x0000003c19007211 */ /* 0x002fe200028f0eff */
[----:B------:R1:W-:Y:S01]  /*f8a0*/  STL [R1+0x44], R4 ;  /* 0x0000440401007387 */ /* 0x0003e20000100800 */
[----:B------:R-:W-:Y:S01]  /*f8b0*/  IADD3 R113, P3, PT, R21, R26, RZ ;  /* 0x0000001a15717210 */ /* 0x000fe20007f7e0ff */
[----:B------:R-:W-:Y:S01]  /*f8c0*/  IMAD R28, R123, UR16, RZ ;  /* 0x000000107b1c7c24 */ /* 0x000fe2000f8e02ff */
[----:B------:R-:W-:Y:S01]  /*f8d0*/  IADD3 R117, P5, PT, R21, R119, RZ ;  /* 0x0000007715757210 */ /* 0x000fe20007fbe0ff */
[----:B------:R-:W-:Y:S01]  /*f8e0*/  STL [R1+0x48], R3 ;  /* 0x0000480301007387 */ /* 0x000fe20000100800 */
[----:B------:R-:W-:Y:S01]  /*f8f0*/  IMAD R25, R115, UR16, RZ ;  /* 0x0000001073197c24 */ /* 0x000fe2000f8e02ff */
[----:B------:R-:W-:Y:S02]  /*f900*/  LOP3.LUT R121, R121, 0x1a, RZ, 0xfc, !PT ;  /* 0x0000001a79797812 */ /* 0x000fe400078efcff */
[----:B------:R2:W-:Y:S01]  /*f910*/  STL [R1+0x4c], R0 ;  /* 0x00004c0001007387 */ /* 0x0005e20000100800 */
[----:B------:R-:W-:Y:S01]  /*f920*/  IADD3 R115, P4, PT, R21, R28, RZ ;  /* 0x0000001c15737210 */ /* 0x000fe20007f9e0ff */
[----:B------:R-:W-:Y:S01]  /*f930*/  IMAD R126, R126, UR16, RZ ;  /* 0x000000107e7e7c24 */ /* 0x000fe2000f8e02ff */
[-C--:B-1----:R-:W-:Y:S01]  /*f940*/  LEA.HI.X.SX32 R4, R119, R60.reuse, 0x1, P5 ;  /* 0x0000003c77047211 */ /* 0x082fe200028f0eff */
[----:B------:R-:W-:Y:S01]  /*f950*/  IMAD R124, R121, UR16, RZ ;  /* 0x00000010797c7c24 */ /* 0x000fe2000f8e02ff */
[----:B--2---:R-:W-:-:S02]  /*f960*/  LEA.HI.X.SX32 R0, R26, R60, 0x1, P3 ;  /* 0x0000003c1a007211 */ /* 0x004fc400018f0eff */
[----:B------:R-:W-:-:S03]  /*f970*/  IADD3 R119, P3, PT, R21, R25, RZ ;  /* 0x0000001915777210 */ /* 0x000fc60007f7e0ff */
[----:B------:R1:W-:Y:S01]  /*f980*/  STL [R1+0x50], R0 ;  /* 0x0000500001007387 */ /* 0x0003e20000100800 */
[----:B------:R-:W-:Y:S02]  /*f990*/  LEA.HI.X.SX32 R3, R25, R60, 0x1, P3 ;  /* 0x0000003c19037211 */ /* 0x000fe400018f0eff */
[C---:B------:R-:W-:Y:S02]  /*f9a0*/  IADD3 R26, P5, PT, R21.reuse, R2, RZ ;  /* 0x00000002151a7210 */ /* 0x040fe40007fbe0ff */
[C---:B------:R-:W-:Y:S02]  /*f9b0*/  IADD3 R121, P3, PT, R21.reuse, R124, RZ ;  /* 0x0000007c15797210 */ /* 0x040fe40007f7e0ff */
[----:B-1----:R-:W-:Y:S02]  /*f9c0*/  LEA.HI.X.SX32 R0, R28, R60, 0x1, P4 ;  /* 0x0000003c1c007211 */ /* 0x002fe400020f0eff */
[C---:B------:R-:W-:Y:S02]  /*f9d0*/  IADD3 R123, P4, PT, R21.reuse, R126, RZ ;  /* 0x0000007e157b7210 */ /* 0x040fe40007f9e0ff */
[----:B------:R-:W-:Y:S01]  /*f9e0*/  IADD3 R28, P6, PT, R21, R52, RZ ;  /* 0x00000034151c7210 */ /* 0x000fe20007fde0ff */
[----:B------:R1:W-:Y:S01]  /*f9f0*/  STL [R1+0x54], R0 ;  /* 0x0000540001007387 */ /* 0x0003e20000100800 */
[----:B------:R-:W-:-:S02]  /*fa00*/  LEA.HI.X.SX32 R25, R2, R60, 0x1, P5 ;  /* 0x0000003c02197211 */ /* 0x000fc400028f0eff */
[-C--:B------:R-:W-:Y:S02]  /*fa10*/  LEA.HI.X.SX32 R2, R126, R60.reuse, 0x1, P4 ;  /* 0x0000003c7e027211 */ /* 0x080fe400020f0eff */
[-C--:B-1----:R-:W-:Y:S02]  /*fa20*/  LEA.HI.X.SX32 R0, R124, R60.reuse, 0x1, P3 ;  /* 0x0000003c7c007211 */ /* 0x082fe400018f0eff */
[----:B------:R-:W-:Y:S02]  /*fa30*/  LEA.HI.X.SX32 R60, R52, R60, 0x1, P6 ;  /* 0x0000003c343c7211 */ /* 0x000fe400030f0eff */
[----:B------:R-:W2:Y:S01]  /*fa40*/  LDL.LU R52, [R1+0x208] ;  /* 0x0002080001347983 */ /* 0x000ea20000300800 */
[----:B------:R-:W-:-:S05]  /*fa50*/  VIADD R21, R233, 0x7f ;  /* 0x0000007fe9157836 */ /* 0x000fca0000000000 */
[----:B------:R-:W-:-:S04]  /*fa60*/  SHF.R.S32.HI R126, RZ, 0x1f, R21 ;  /* 0x0000001fff7e7819 */ /* 0x000fc80000011415 */
[----:B------:R-:W-:Y:S02]  /*fa70*/  LEA.HI R126, R126, R21, RZ, 0x7 ;  /* 0x000000157e7e7211 */ /* 0x000fe400078f38ff */
[C---:B------:R-:W-:Y:S01]  /*fa80*/  SHF.L.U64.HI R21, R46.reuse, 0x2, R56 ;  /* 0x000000022e157819 */ /* 0x040fe20000010238 */
[----:B------:R-:W-:Y:S01]  /*fa90*/  IMAD.SHL.U32 R46, R46, 0x4, RZ ;  /* 0x000000042e2e7824 */ /* 0x000fe200078e00ff */
[C---:B--2---:R-:W-:Y:S01]  /*faa0*/  SHF.L.U64.HI R58, R52.reuse, 0x2, R58 ;  /* 0x00000002343a7819 */ /* 0x044fe2000001023a */
[----:B------:R-:W-:-:S04]  /*fab0*/  IMAD.SHL.U32 R52, R52, 0x4, RZ ;  /* 0x0000000434347824 */ /* 0x000fc800078e00ff */
[----:B------:R-:W-:Y:S04]  /*fac0*/  STL [R1+0x2c], R58 ;  /* 0x00002c3a01007387 */ /* 0x000fe80000100800 */
[----:B------:R1:W-:Y:S04]  /*fad0*/  STL [R1+0x28], R52 ;  /* 0x0000283401007387 */ /* 0x0003e80000100800 */
[----:B------:R2:W-:Y:S01]  /*fae0*/  STL [R1+0x24], R21 ;  /* 0x0000241501007387 */ /* 0x0005e20000100800 */
[----:B-1----:R-:W-:-:S03]  /*faf0*/  SHF.L.U64.HI R52, R40, 0x2, R54 ;  /* 0x0000000228347819 */ /* 0x002fc60000010236 */
[----:B------:R1:W-:Y:S01]  /*fb00*/  STL [R1+0x20], R46 ;  /* 0x0000202e01007387 */ /* 0x0003e20000100800 */
[----:B--2---:R-:W-:-:S03]  /*fb10*/  IMAD.SHL.U32 R21, R40, 0x4, RZ ;  /* 0x0000000428157824 */ /* 0x004fc600078e00ff */
[----:B------:R-:W-:Y:S01]  /*fb20*/  STL [R1+0x1c], R52 ;  /* 0x00001c3401007387 */ /* 0x000fe20000100800 */
[----:B------:R-:W-:-:S03]  /*fb30*/  IMAD.SHL.U32 R40, R38, 0x4, RZ ;  /* 0x0000000426287824 */ /* 0x000fc600078e00ff */
[----:B------:R2:W-:Y:S01]  /*fb40*/  STL [R1+0x18], R21 ;  /* 0x0000181501007387 */ /* 0x0005e20000100800 */
[----:B-1----:R-:W-:Y:S01]  /*fb50*/  SHF.L.U64.HI R46, R38, 0x2, R50 ;  /* 0x00000002262e7819 */ /* 0x002fe20000010232 */
[----:B------:R-:W-:-:S04]  /*fb60*/  IMAD.SHL.U32 R38, R36, 0x4, RZ ;  /* 0x0000000424267824 */ /* 0x000fc800078e00ff */
[----:B------:R-:W-:Y:S01]  /*fb70*/  STL [R1+0x14], R46 ;  /* 0x0000142e01007387 */ /* 0x000fe20000100800 */
[----:B--2---:R-:W-:Y:S02]  /*fb80*/  SHF.L.U64.HI R21, R36, 0x2, R48 ;  /* 0x0000000224157819 */ /* 0x004fe40000010230 */
[----:B------:R-:W-:Y:S01]  /*fb90*/  SHF.L.U64.HI R36, R34, 0x2, R44 ;  /* 0x0000000222247819 */ /* 0x000fe2000001022c */
[----:B------:R-:W-:Y:S01]  /*fba0*/  STL [R1+0x10], R40 ;  /* 0x0000102801007387 */ /* 0x000fe20000100800 */
[----:B------:R-:W-:-:S03]  /*fbb0*/  IMAD.MOV.U32 R52, RZ, RZ, R232 ;  /* 0x000000ffff347224 */ /* 0x000fc600078e00e8 */
[----:B------:R1:W-:Y:S04]  /*fbc0*/  STL [R1+0xc], R21 ;  /* 0x00000c1501007387 */ /* 0x0003e80000100800 */
[----:B------:R-:W-:Y:S04]  /*fbd0*/  STL [R1+0x8], R38 ;  /* 0x0000082601007387 */ /* 0x000fe80000100800 */
[----:B------:R2:W-:Y:S01]  /*fbe0*/  STL [R1+0x4], R36 ;  /* 0x0000042401007387 */ /* 0x0005e20000100800 */
[----:B-1----:R-:W-:Y:S01]  /*fbf0*/  IMAD.SHL.U32 R21, R34, 0x4, RZ ;  /* 0x0000000422157824 */ /* 0x002fe200078e00ff */
[----:B------:R-:W-:-:S02]  /*fc00*/  SHF.L.U64.HI R34, R35, 0x2, R66 ;  /* 0x0000000223227819 */ /* 0x000fc40000010242 */
[----:B------:R-:W-:Y:S02]  /*fc10*/  SHF.L.U64.HI R66, R67, 0x2, R98 ;  /* 0x0000000243427819 */ /* 0x000fe40000010262 */
[----:B--2---:R-:W-:Y:S01]  /*fc20*/  SHF.L.U64.HI R36, R37, 0x2, R68 ;  /* 0x0000000225247819 */ /* 0x004fe20000010244 */
[----:B------:R-:W-:Y:S01]  /*fc30*/  IMAD.MOV.U32 R68, RZ, RZ, R52 ;  /* 0x000000ffff447224 */ /* 0x000fe200078e0034 */
[----:B------:R1:W-:Y:S01]  /*fc40*/  STL [R1], R21 ;  /* 0x0000001501007387 */ /* 0x0003e20000100800 */
[----:B------:R-:W-:Y:S01]  /*fc50*/  IMAD.MOV.U32 R58, RZ, RZ, R252 ;  /* 0x000000ffff3a7224 */ /* 0x000fe200078e00fc */
[----:B------:R-:W-:Y:S01]  /*fc60*/  SHF.L.U64.HI R38, R39, 0x2, R70 ;  /* 0x0000000227267819 */ /* 0x000fe20000010246 */
[----:B------:R-:W-:Y:S01]  /*fc70*/  IMAD.MOV.U32 R98, RZ, RZ, R68 ;  /* 0x000000ffff627224 */ /* 0x000fe200078e0044 */
[----:B------:R-:W-:Y:S02]  /*fc80*/  SHF.L.U64.HI R68, R69, 0x2, R100 ;  /* 0x0000000245447819 */ /* 0x000fe40000010264 */
[----:B------:R-:W-:Y:S01]  /*fc90*/  SHF.L.U64.HI R252, R251, 0x2, R42 ;  /* 0x00000002fbfc7819 */ /* 0x000fe2000001022a */
[----:B------:R-:W2:Y:S01]  /*fca0*/  LDL.LU R100, [R1+0x38] ;  /* 0x0000380001647983 */ /* 0x000ea20000300800 */
[----:B------:R-:W-:-:S02]  /*fcb0*/  SHF.L.U64.HI R40, R41, 0x2, R72 ;  /* 0x0000000229287819 */ /* 0x000fc40000010248 */
[----:B------:R-:W-:Y:S02]  /*fcc0*/  SHF.L.U64.HI R70, R71, 0x2, R102 ;  /* 0x0000000247467819 */ /* 0x000fe40000010266 */
[----:B------:R-:W-:Y:S01]  /*fcd0*/  SHF.L.U64.HI R42, R43, 0x2, R74 ;  /* 0x000000022b2a7819 */ /* 0x000fe2000001024a */
[----:B------:R-:W3:Y:S01]  /*fce0*/  LDL.LU R102, [R1+0x3c] ;  /* 0x00003c0001667983 */ /* 0x000ee20000300800 */
[----:B------:R-:W-:Y:S02]  /*fcf0*/  SHF.L.U64.HI R72, R73, 0x2, R104 ;  /* 0x0000000249487819 */ /* 0x000fe40000010268 */
[----:B------:R-:W-:Y:S01]  /*fd00*/  SHF.L.U64.HI R44, R45, 0x2, R76 ;  /* 0x000000022d2c7819 */ /* 0x000fe2000001024c */
[----:B------:R-:W4:Y:S01]  /*fd10*/  LDL.LU R104, [R1+0x40] ;  /* 0x0000400001687983 */ /* 0x000f220000300800 */
[----:B------:R-:W-:Y:S02]  /*fd20*/  SHF.L.U64.HI R74, R75, 0x2, R106 ;  /* 0x000000024b4a7819 */ /* 0x000fe4000001026a */
[----:B------:R-:W-:Y:S01]  /*fd30*/  SHF.L.U64.HI R46, R47, 0x2, R78 ;  /* 0x000000022f2e7819 */ /* 0x000fe2000001024e */
[----:B------:R-:W4:Y:S01]  /*fd40*/  LDL.LU R106, [R1+0x44] ;  /* 0x00004400016a7983 */ /* 0x000f220000300800 */
[----:B------:R-:W-:-:S02]  /*fd50*/  SHF.L.U64.HI R76, R77, 0x2, R108 ;  /* 0x000000024d4c7819 */ /* 0x000fc4000001026c */
[----:B------:R-:W-:Y:S01]  /*fd60*/  SHF.L.U64.HI R48, R49, 0x2, R80 ;  /* 0x0000000231307819 */ /* 0x000fe20000010250 */
[----:B------:R-:W4:Y:S01]  /*fd70*/  LDL.LU R108, [R1+0x48] ;  /* 0x00004800016c7983 */ /* 0x000f220000300800 */
[----:B------:R-:W-:Y:S02]  /*fd80*/  SHF.L.U64.HI R78, R79, 0x2, R110 ;  /* 0x000000024f4e7819 */ /* 0x000fe4000001026e */
[----:B------:R-:W-:Y:S01]  /*fd90*/  SHF.L.U64.HI R50, R51, 0x2, R82 ;  /* 0x0000000233327819 */ /* 0x000fe20000010252 */
[----:B------:R-:W4:Y:S01]  /*fda0*/  LDL.LU R110, [R1+0x4c] ;  /* 0x00004c00016e7983 */ /* 0x000f220000300800 */
[----:B------:R-:W-:Y:S02]  /*fdb0*/  SHF.L.U64.HI R80, R81, 0x2, R112 ;  /* 0x0000000251507819 */ /* 0x000fe40000010270 */
[----:B------:R-:W-:Y:S01]  /*fdc0*/  SHF.L.U64.HI R82, R83, 0x2, R116 ;  /* 0x0000000253527819 */ /* 0x000fe20000010274 */
[----:B------:R-:W4:Y:S04]  /*fdd0*/  LDL.LU R112, [R1+0x50] ;  /* 0x0000500001707983 */ /* 0x000f280000300800 */
[----:B------:R-:W4:Y:S01]  /*fde0*/  LDL.LU R116, [R1+0x54] ;  /* 0x0000540001747983 */ /* 0x000f220000300800 */
[----:B------:R-:W-:Y:S01]  /*fdf0*/  VIADD R124, R233, 0xfffffe80 ;  /* 0xfffffe80e97c7836 */ /* 0x000fe20000000000 */
[C---:B------:R-:W-:Y:S01]  /*fe00*/  SHF.L.U64.HI R233, R30.reuse, 0x2, R32 ;  /* 0x000000021ee97819 */ /* 0x040fe20000010220 */
[----:B------:R-:W-:Y:S01]  /*fe10*/  IMAD.SHL.U32 R232, R30, 0x4, RZ ;  /* 0x000000041ee87824 */ /* 0x000fe200078e00ff */
[----:B------:R-:W-:-:S02]  /*fe20*/  SHF.L.U64.HI R30, R31, 0x2, R62 ;  /* 0x000000021f1e7819 */ /* 0x000fc4000001023e */
[----:B------:R-:W-:Y:S02]  /*fe30*/  SHF.L.U64.HI R62, R63, 0x2, R94 ;  /* 0x000000023f3e7819 */ /* 0x000fe4000001025e */
[----:B------:R-:W-:Y:S02]  /*fe40*/  SHF.L.U64.HI R94, R95, 0x2, R122 ;  /* 0x000000025f5e7819 */ /* 0x000fe4000001027a */
[----:B------:R-:W-:Y:S02]  /*fe50*/  SHF.L.U64.HI R122, R123, 0x2, R2 ;  /* 0x000000027b7a7819 */ /* 0x000fe40000010202 */
[----:B------:R-:W1:Y:S01]  /*fe60*/  S2R R2, SR_TID.X ;  /* 0x0000000000027919 */ /* 0x000e620000002100 */
[----:B------:R-:W-:Y:S02]  /*fe70*/  SHF.R.S32.HI R126, RZ, 0x7, R126 ;  /* 0x00000007ff7e7819 */ /* 0x000fe4000001147e */
[----:B------:R-:W-:Y:S02]  /*fe80*/  SHF.L.U64.HI R54, R55, 0x2, R86 ;  /* 0x0000000237367819 */ /* 0x000fe40000010256 */
[----:B------:R-:W-:-:S02]  /*fe90*/  SHF.L.U64.HI R86, R87, 0x2, R127 ;  /* 0x0000000257567819 */ /* 0x000fc4000001027f */
[----:B------:R-:W-:Y:S02]  /*fea0*/  VIMNMX R127, PT, PT, R126, 0x2, !PT ;  /* 0x000000027e7f7848 */ /* 0x000fe40007fe0100 */
[----:B------:R-:W-:Y:S01]  /*feb0*/  SHF.L.U64.HI R56, R57, 0x2, R88 ;  /* 0x0000000239387819 */ /* 0x000fe20000010258 */
[----:B------:R-:W-:Y:S01]  /*fec0*/  IMAD.MOV.U32 R88, RZ, RZ, R58 ;  /* 0x000000ffff587224 */ /* 0x000fe200078e003a */
[----:B-1----:R-:W-:Y:S02]  /*fed0*/  SHF.L.U64.HI R21, R22, 0x2, R27 ;  /* 0x0000000216157819 */ /* 0x002fe4000001021b */
[----:B------:R-:W-:Y:S01]  /*fee0*/  SHF.L.U64.HI R58, R59, 0x2, R90 ;  /* 0x000000023b3a7819 */ /* 0x000fe2000001025a */
[----:B------:R-:W-:Y:S01]  /*fef0*/  VIADD R127, R127, 0xffffffff ;  /* 0xffffffff7f7f7836 */ /* 0x000fe20000000000 */
[----:B------:R-:W-:Y:S02]  /*ff00*/  SHF.L.U64.HI R27, R28, 0x2, R60 ;  /* 0x000000021c1b7819 */ /* 0x000fe4000001023c */
[----:B------:R-:W-:-:S02]  /*ff10*/  SHF.L.U64.HI R90, R91, 0x2, R114 ;  /* 0x000000025b5a7819 */ /* 0x000fc40000010272 */
[----:B------:R-:W-:Y:S02]  /*ff20*/  SHF.L.U64.HI R60, R61, 0x2, R92 ;  /* 0x000000023d3c7819 */ /* 0x000fe4000001025c */
[----:B------:R-:W-:Y:S02]  /*ff30*/  SHF.L.U64.HI R52, R53, 0x2, R84 ;  /* 0x0000000235347819 */ /* 0x000fe40000010254 */
[----:B------:R-:W-:Y:S02]  /*ff40*/  SHF.L.U64.HI R92, R93, 0x2, R118 ;  /* 0x000000025d5c7819 */ /* 0x000fe40000010276 */
[----:B------:R-:W-:Y:S02]  /*ff50*/  SHF.L.U64.HI R84, R85, 0x2, R120 ;  /* 0x0000000255547819 */ /* 0x000fe40000010278 */
[----:B------:R-:W-:Y:S02]  /*ff60*/  SHF.L.U64.HI R118, R119, 0x2, R3 ;  /* 0x0000000277767819 */ /* 0x000fe40000010203 */
[----:B------:R-:W-:Y:S01]  /*ff70*/  SHF.L.U64.HI R120, R121, 0x2, R0 ;  /* 0x0000000279787819 */ /* 0x000fe20000010200 */
[----:B------:R-:W-:Y:S01]  /*ff80*/  UIMAD.WIDE.U32 UR20, UR4, 0xc, UR26 ;  /* 0x0000000c041478a5 */ /* 0x000fe2000f8e001a */
[----:B------:R-:W-:Y:S01]  /*ff90*/  SHF.L.U64.HI R32, R33, 0x2, R64 ;  /* 0x0000000221207819 */ /* 0x000fe20000010240 */
[----:B------:R-:W-:Y:S01]  /*ffa0*/  UIMAD.WIDE.U32 UR24, UR5, 0xc, UR24 ;  /* 0x0000000c051878a5 */ /* 0x000fe2000f8e0018 */
[----:B------:R-:W-:-:S02]  /*ffb0*/  SHF.R.U32.HI R2, RZ, 0x6, R2 ;  /* 0x00000006ff027819 */ /* 0x000fc40000011602 */
[----:B------:R-:W-:Y:S01]  /*ffc0*/  SHF.L.U64.HI R64, R65, 0x2, R96 ;  /* 0x0000000241407819 */ /* 0x000fe20000010260 */
[----:B------:R-:W-:Y:S01]  /*ffd0*/  UIMAD UR17, UR15, 0xc, URZ ;  /* 0x0000000c0f1178a4 */ /* 0x000fe2000f8e02ff */
[----:B------:R-:W-:Y:S01]  /*ffe0*/  SHF.L.U64.HI R96, R97, 0x2, R238 ;  /* 0x0000000261607819 */ /* 0x000fe200000102ee */
[----:B------:R-:W-:Y:S01]  /*fff0*/  UIMAD UR18, UR6, 0xc, URZ ;  /* 0x0000000c061278a4 */ /* 0x000fe2000f8e02ff */
[----:B------:R-:W-:Y:S01]  /*10000*/  SHF.L.U64.HI R250, R249, 0x2, R250 ;  /* 0x00000002f9fa7819 */ /* 0x000fe200000102fa */
[----:B------:R-:W-:Y:S01]  /*10010*/  VIADD R238, R126, 0xfffffffd ;  /* 0xfffffffd7eee7836 */ /* 0x000fe20000000000 */
[----:B------:R-:W-:Y:S01]  /*10020*/  SHF.L.U64.HI R248, R247, 0x2, R248 ;  /* 0x00000002f7f87819 */ /* 0x000fe200000102f8 */
[----:B------:R-:W-:Y:S01]  /*10030*/  IMAD.SHL.U32 R251, R251, 0x4, RZ ;  /* 0x00000004fbfb7824 */ /* 0x000fe200078e00ff */
        /* <DEDUP_REMOVED lines=142> */
[----:B------:R-:W-:Y:S01]  /*10920*/  SGXT.U32 R2, R2, 0x1 ;  /* 0x000000010202781a */ /* 0x000fe20000000000 */
[----:B------:R-:W-:-:S02]  /*10930*/  IMAD.SHL.U32 R128, R128, 0x4, RZ ;  /* 0x0000000480807824 */ /* 0x000fc400078e00ff */
[----:B------:R-:W-:Y:S02]  /*10940*/  IMAD.SHL.U32 R29, R29, 0x4, RZ ;  /* 0x000000041d1d7824 */ /* 0x000fe400078e00ff */
[----:B------:R-:W-:Y:S02]  /*10950*/  IMAD.SHL.U32 R31, R31, 0x4, RZ ;  /* 0x000000041f1f7824 */ /* 0x000fe400078e00ff */
[----:B------:R-:W-:Y:S02]  /*10960*/  IMAD.SHL.U32 R33, R33, 0x4, RZ ;  /* 0x0000000421217824 */ /* 0x000fe400078e00ff */
[----:B------:R-:W-:Y:S02]  /*10970*/  IMAD.SHL.U32 R35, R35, 0x4, RZ ;  /* 0x0000000423237824 */ /* 0x000fe400078e00ff */
[----:B------:R-:W-:Y:S02]  /*10980*/  IMAD.SHL.U32 R37, R37, 0x4, RZ ;  /* 0x0000000425257824 */ /* 0x000fe400078e00ff */
        /* <DEDUP_REMOVED lines=29> */
[----:B------:R-:W-:Y:S01]  /*10b60*/  IMAD.SHL.U32 R97, R97, 0x4, RZ ;  /* 0x0000000461617824 */ /* 0x000fe200078e00ff */
[----:B--2---:R-:W-:Y:S01]  /*10b70*/  SHF.L.U64.HI R100, R101, 0x2, R100 ;  /* 0x0000000265647819 */ /* 0x004fe20000010264 */
[----:B------:R-:W-:-:S02]  /*10b80*/  IMAD.SHL.U32 R99, R99, 0x4, RZ ;  /* 0x0000000463637824 */ /* 0x000fc400078e00ff */
[----:B------:R-:W-:Y:S02]  /*10b90*/  IMAD.SHL.U32 R101, R101, 0x4, RZ ;  /* 0x0000000465657824 */ /* 0x000fe400078e00ff */
[----:B------:R-:W-:Y:S01]  /*10ba0*/  IMAD.SHL.U32 R119, R119, 0x4, RZ ;  /* 0x0000000477777824 */ /* 0x000fe200078e00ff */
[----:B---3--:R-:W-:Y:S02]  /*10bb0*/  SHF.L.U64.HI R102, R103, 0x2, R102 ;  /* 0x0000000267667819 */ /* 0x008fe40000010266 */
[----:B----4-:R-:W-:Y:S02]  /*10bc0*/  SHF.L.U64.HI R114, R115, 0x2, R116 ;  /* 0x0000000273727819 */ /* 0x010fe40000010274 */
[----:B------:R-:W-:Y:S02]  /*10bd0*/  SHF.L.U64.HI R116, R117, 0x2, R4 ;  /* 0x0000000275747819 */ /* 0x000fe40000010204 */
[----:B------:R1:W5:Y:S04]  /*10be0*/  LDL.LU R4, [R1+0x204] ;  /* 0x0002040001047983 */ /* 0x0003680000300800 */
[----:B------:R1:W5:Y:S04]  /*10bf0*/  LDL.LU R3, [R1+0x200] ;  /* 0x0002000001037983 */ /* 0x0003680000300800 */
[----:B------:R1:W5:Y:S04]  /*10c00*/  LDL.LU R0, [R1+0x1fc] ;  /* 0x0001fc0001007983 */ /* 0x0003680000300800 */
[----:B------:R1:W-:Y:S01]  /*10c10*/  STL [R1+0x30], R127 ;  /* 0x0000307f01007387 */ /* 0x0003e20000100800 */
        /* <DEDUP_REMOVED lines=9> */
[----:B------:R-:W-:-:S02]  /*10cb0*/  IMAD.SHL.U32 R111, R111, 0x4, RZ ;  /* 0x000000046f6f7824 */ /* 0x000fc400078e00ff */
[----:B------:R-:W-:Y:S02]  /*10cc0*/  IMAD.SHL.U32 R113, R113, 0x4, RZ ;  /* 0x0000000471717824 */ /* 0x000fe400078e00ff */
[----:B------:R-:W-:Y:S02]  /*10cd0*/  IMAD.SHL.U32 R115, R115, 0x4, RZ ;  /* 0x0000000473737824 */ /* 0x000fe400078e00ff */
[----:B------:R-:W-:Y:S02]  /*10ce0*/  IMAD.SHL.U32 R117, R117, 0x4, RZ ;  /* 0x0000000475757824 */ /* 0x000fe400078e00ff */
[----:B------:R-:W-:Y:S02]  /*10cf0*/  IMAD.SHL.U32 R121, R121, 0x4, RZ ;  /* 0x0000000479797824 */ /* 0x000fe400078e00ff */
[----:B------:R-:W-:Y:S02]  /*10d00*/  IMAD.SHL.U32 R123, R123, 0x4, RZ ;  /* 0x000000047b7b7824 */ /* 0x000fe400078e00ff */
[----:B------:R-:W-:Y:S01]  /*10d10*/  IMAD.MOV.U32 R126, RZ, RZ, RZ ;  /* 0x000000ffff7e7224 */ /* 0x000fe200078e00ff */
[----:B------:R-:W-:Y:S01]  /*10d20*/  UMOV UR19, UR20 ;  /* 0x0000001400137c82 */ /* 0x000fe20008000000 */
[----:B------:R-:W-:Y:S01]  /*10d30*/  UMOV UR15, 0x1 ;  /* 0x00000001000f7882 */ /* 0x000fe20000000000 */
[----:B------:R-:W-:Y:S01]  /*10d40*/  UMOV UR16, 0x2 ;  /* 0x0000000200107882 */ /* 0x000fe20000000000 */
[----:B------:R-:W-:Y:S01]  /*10d50*/  UMOV UR4, URZ ;  /* 0x000000ff00047c82 */ /* 0x000fe20008000000 */
[----:B------:R-:W-:Y:S01]  /*10d60*/  UMOV UR5, URZ ;  /* 0x000000ff00057c82 */ /* 0x000fe20008000000 */
[----:B------:R-:W-:Y:S01]  /*10d70*/  UMOV UR6, URZ ;  /* 0x000000ff00067c82 */ /* 0x000fe20008000000 */
[----:B------:R-:W-:-:S02]  /*10d80*/  UIADD3 UR17, UPT, UPT, UR21, UR17, URZ ;  /* 0x0000001115117290 */ /* 0x000fc4000fffe0ff */
[----:B------:R-:W-:Y:S01]  /*10d90*/  UIADD3 UR18, UPT, UPT, UR25, UR18, URZ ;  /* 0x0000001219127290 */ /* 0x000fe2000fffe0ff */
[----:B-1----:R-:W-:-:S11]  /*10da0*/  UMOV UR20, UR24 ;  /* 0x0000001800147c82 */ /* 0x002fd60008000000 */
.L_x_10:
[----:B------:R-:W-:Y:S01]  /*10db0*/  UIADD3 UR4, UPT, UPT, UR4, 0x1, URZ ;  /* 0x0000000104047890 */ /* 0x000fe2000fffe0ff */
[----:B------:R-:W-:-:S04]  /*10dc0*/  DEPBAR.LE SB0, 0x2 ;  /* 0x000080800000791a */ /* 0x000fc80000000000 */
[----:B------:R-:W-:Y:S01]  /*10dd0*/  ULEA UR9, UR15, UR7, 0x3 ;  /* 0x000000070f097291 */ /* 0x000fe2000f8e18ff */
[----:B------:R-:W-:Y:S01]  /*10de0*/  IMAD.U32 R126, R126, -0x80000000, RZ ;  /* 0x800000007e7e7824 */ /* 0x000fe200078e00ff */
[----:B------:R-:W-:Y:S02]  /*10df0*/  UISETP.GT.AND UP1, UPT, UR4, 0x2, UPT ;  /* 0x000000020400788c */ /* 0x000fe4000bf24270 */
[----:B------:R-:W-:Y:S02]  /*10e00*/  UIADD3 UR9, UPT, UPT, UR9, 0x30000, URZ ;  /* 0x0003000009097890 */ /* 0x000fe4000fffe0ff */
[----:B------:R-:W-:Y:S01]  /*10e10*/  USEL UR4, UR4, URZ, !UP1 ;  /* 0x000000ff04047287 */ /* 0x000fe2000c800000 */
[----:B------:R-:W-:Y:S06]  /*10e20*/  BAR.SYNC.DEFER_BLOCKING 0x0 ;  /* 0x0000000000007b1d */ /* 0x000fec0000010000 */
[----:B------:R-:W-:Y:S05]  /*10e30*/  @P1 BRA `(.L_x_8) ;  /* 0x0000000400c41947 */ /* 0x000fea0003800000 */
[----:B------:R-:W-:Y:S01]  /*10e40*/  ULEA UR30, UR4, UR7, 0xf ;  /* 0x00000007041e7291 */ /* 0x000fe2000f8e78ff */
[----:B------:R-:W-:Y:S01]  /*10e50*/  UMOV UR21, URZ ;  /* 0x000000ff00157c82 */ /* 0x000fe20008000000 */
[----:B------:R-:W-:Y:S02]  /*10e60*/  UMOV UR34, UR9 ;  /* 0x0000000900227c82 */ /* 0x000fe40008000000 */
[----:B------:R-:W-:Y:S02]  /*10e70*/  USHF.R.U32.HI UR64, URZ, 0x4, UR30 ;  /* 0x00000004ff407899 */ /* 0x000fe4000801161e */
[----:B------:R-:W-:Y:S02]  /*10e80*/  UIADD3 UR30, UPT, UPT, UR30, 0x18000, URZ ;  /* 0x000180001e1e7890 */ /* 0x000fe4000fffe0ff */
[----:B------:R-:W-:Y:S02]  /*10e90*/  USGXT.U32 UR64, UR64, 0xe ;  /* 0x0000000e4040789a */ /* 0x000fe40008000000 */
[----:B------:R-:W-:-:S02]  /*10ea0*/  USHF.R.U32.HI UR66, URZ, 0x4, UR30 ;  /* 0x00000004ff427899 */ /* 0x000fc4000801161e */
[----:B------:R-:W-:Y:S02]  /*10eb0*/  UIADD3 UR30, UP1, UPT, UR64, 0x2, URZ ;  /* 0x00000002401e7890 */ /* 0x000fe4000ff3e0ff */
[----:B------:R-:W-:Y:S02]  /*10ec0*/  USGXT.U32 UR66, UR66, 0xe ;  /* 0x0000000e4242789a */ /* 0x000fe40008000000 */
[----:B------:R-:W-:Y:S02]  /*10ed0*/  UIADD3.X UR31, UPT, UPT, UR21, 0x40004040, URZ, UP1, !UPT ;  /* 0x40004040151f7890 */ /* 0x000fe40008ffe4ff */
[----:B------:R-:W-:Y:S01]  /*10ee0*/  UIADD3 UR32, UP1, UPT, UR66, 0x2, URZ ;  /* 0x0000000242207890 */ /* 0x000fe2000ff3e0ff */
[----:B------:R-:W-:Y:S01]  /*10ef0*/  UMOV UR35, URZ ;  /* 0x000000ff00237c82 */ /* 0x000fe20008000000 */
[----:B------:R-:W-:Y:S01]  /*10f00*/  UMOV UR33, URZ ;  /* 0x000000ff00217c82 */ /* 0x000fe20008000000 */
[----:B------:R-:W-:Y:S01]  /*10f10*/  UMOV UR21, UR34 ;  /* 0x0000002200157c82 */ /* 0x000fe20008000000 */
[----:B------:R-:W-:-:S02]  /*10f20*/  UIADD3 UR42, UP5, UPT, UR30, 0x202, URZ ;  /* 0x000002021e2a7890 */ /* 0x000fc4000ffbe0ff */
[----:B------:R-:W-:Y:S02]  /*10f30*/  UIADD3.X UR33, UPT, UPT, UR33, 0x40004040, URZ, UP1, !UPT ;  /* 0x4000404021217890 */ /* 0x000fe40008ffe4ff */
[----:B------:R-:W-:Y:S02]  /*10f40*/  UIADD3 UR34, UP3, UPT, UR30, 0x2, URZ ;  /* 0x000000021e227890 */ /* 0x000fe4000ff7e0ff */
[----:B------:R-:W-:Y:S01]  /*10f50*/  UIADD3 UR44, UP4, UPT, UR32, 0x2, URZ ;  /* 0x00000002202c7890 */ /* 0x000fe2000ff9e0ff */
[----:B------:R-:W-:Y:S01]  /*10f60*/  UMOV UR62, 0x0 ;  /* 0x00000000003e7882 */ /* 0x000fe20000000000 */
[----:B------:R-:W-:Y:S01]  /*10f70*/  UMOV UR63, 0x4100910 ;  /* 0x04100910003f7882 */ /* 0x000fe20000000000 */
[----:B------:R-:W-:Y:S01]  /*10f80*/  UMOV UR65, 0x40004040 ;  /* 0x4000404000417882 */ /* 0x000fe20000000000 */
[----:B------:R-:W-:Y:S01]  /*10f90*/  UMOV UR67, 0x40004040 ;  /* 0x4000404000437882 */ /* 0x000fe20000000000 */
[----:B------:R-:W-:Y:S01]  /*10fa0*/  UIADD3 UR36, UP1, UPT, UR30, 0x4, URZ ;  /* 0x000000041e247890 */ /* 0x000fe2000ff3e0ff */
[----:B------:R1:W-:Y:S01]  /*10fb0*/  UTCHMMA gdesc[UR64], gdesc[UR66], tmem[UR8], tmem[UR62], idesc[UR63], UPT ;  /* 0x00ff3e42400075ea */ /* 0x0003e2000b800008 */
[----:B------:R-:W-:-:S02]  /*10fc0*/  UIADD3.X UR43, UPT, UPT, UR31, URZ, URZ, UP5, !UPT ;  /* 0x000000ff1f2b7290 */ /* 0x000fc4000affe4ff */
[----:B------:R-:W-:Y:S02]  /*10fd0*/  UIADD3.X UR35, UPT, UPT, UR31, URZ, URZ, UP3, !UPT ;  /* 0x000000ff1f237290 */ /* 0x000fe40009ffe4ff */
[----:B------:R-:W-:Y:S02]  /*10fe0*/  UIADD3.X UR45, UPT, UPT, UR33, URZ, URZ, UP4, !UPT ;  /* 0x000000ff212d7290 */ /* 0x000fe4000a7fe4ff */
[----:B------:R-:W-:Y:S02]  /*10ff0*/  UIADD3.X UR37, UPT, UPT, UR31, URZ, URZ, UP1, !UPT ;  /* 0x000000ff1f257290 */ /* 0x000fe40008ffe4ff */
[----:B------:R-:W-:Y:S02]  /*11000*/  UIADD3 UR48, UP1, UPT, UR32, 0x4, URZ ;  /* 0x0000000420307890 */ /* 0x000fe4000ff3e0ff */
[----:B-1----:R-:W-:Y:S01]  /*11010*/  UIADD3 UR66, UP5, UPT, UR32, 0x202, URZ ;  /* 0x0000020220427890 */ /* 0x002fe2000ffbe0ff */
[----:B------:R-:W-:Y:S01]  /*11020*/  UMOV UR60, 0x0 ;  /* 0x00000000003c7882 */ /* 0x000fe20000000000 */
[----:B------:R-:W-:-:S02]  /*11030*/  UMOV UR61, 0x4100910 ;  /* 0x04100910003d7882 */ /* 0x000fc40000000000 */
[----:B------:R-:W-:Y:S02]  /*11040*/  UIADD3.X UR67, UPT, UPT, UR33, URZ, URZ, UP5, !UPT ;  /* 0x000000ff21437290 */ /* 0x000fe4000affe4ff */
[----:B------:R-:W-:Y:S01]  /*11050*/  UTCHMMA gdesc[UR30], gdesc[UR32], tmem[UR8], tmem[UR60], idesc[UR61], UPT ;  /* 0x00ff3c201e0075ea */ /* 0x000fe2000b800008 */
[----:B------:R-:W-:Y:S01]  /*11060*/  UIADD3 UR62, UP5, UPT, UR32, 0x204, URZ ;  /* 0x00000204203e7890 */ /* 0x000fe2000ffbe0ff */
[----:B------:R-:W-:Y:S01]  /*11070*/  UMOV UR24, 0x0 ;  /* 0x0000000000187882 */ /* 0x000fe20000000000 */
[----:B------:R-:W-:Y:S01]  /*11080*/  UMOV UR25, 0x4100910 ;  /* 0x0410091000197882 */ /* 0x000fe20000000000 */
[----:B------:R-:W-:Y:S01]  /*11090*/  UIADD3 UR40, UP2, UPT, UR30, 0x200, URZ ;  /* 0x000002001e287890 */ /* 0x000fe2000ff5e0ff */
[----:B------:R1:W-:Y:S01]  /*110a0*/  UTCHMMA gdesc[UR34], gdesc[UR44], tmem[UR8], tmem[UR24], idesc[UR25], UPT ;  /* 0x00ff182c220075ea */ /* 0x0003e2000b800008 */
[----:B------:R-:W-:Y:S02]  /*110b0*/  UIADD3.X UR49, UPT, UPT, UR33, URZ, URZ, UP1, !UPT ;  /* 0x000000ff21317290 */ /* 0x000fe40008ffe4ff */
[----:B------:R-:W-:-:S02]  /*110c0*/  UIADD3 UR38, UP6, UPT, UR30, 0x1fe, URZ ;  /* 0x000001fe1e267890 */ /* 0x000fc4000ffde0ff */
[----:B------:R-:W-:Y:S02]  /*110d0*/  UIADD3 UR52, UP1, UPT, UR32, 0x1fe, URZ ;  /* 0x000001fe20347890 */ /* 0x000fe4000ff3e0ff */
[----:B------:R-:W-:Y:S02]  /*110e0*/  UIADD3.X UR63, UPT, UPT, UR33, URZ, URZ, UP5, !UPT ;  /* 0x000000ff213f7290 */ /* 0x000fe4000affe4ff */
[----:B------:R-:W-:Y:S02]  /*110f0*/  UIADD3.X UR41, UPT, UPT, UR31, URZ, URZ, UP2, !UPT ;  /* 0x000000ff1f297290 */ /* 0x000fe400097fe4ff */
[----:B-1----:R-:W-:Y:S02]  /*11100*/  UIADD3 UR24, UP5, UPT, UR32, 0x3fe, URZ ;  /* 0x000003fe20187890 */ /* 0x002fe4000ffbe0ff */
[----:B------:R-:W-:Y:S02]  /*11110*/  UIADD3 UR58, UP2, UPT, UR32, 0x200, URZ ;  /* 0x00000200203a7890 */ /* 0x000fe4000ff5e0ff */
[----:B------:R-:W-:-:S02]  /*11120*/  UIADD3 UR46, UP3, UPT, UR30, 0x204, URZ ;  /* 0x000002041e2e7890 */ /* 0x000fc4000ff7e0ff */
[----:B------:R-:W-:Y:S02]  /*11130*/  UIADD3.X UR39, UPT, UPT, UR31, URZ, URZ, UP6, !UPT ;  /* 0x000000ff1f277290 */ /* 0x000fe4000b7fe4ff */
[----:B------:R-:W-:Y:S02]  /*11140*/  UIADD3.X UR53, UPT, UPT, UR33, URZ, URZ, UP1, !UPT ;  /* 0x000000ff21357290 */ /* 0x000fe40008ffe4ff */
[----:B------:R-:W-:Y:S02]  /*11150*/  UIADD3 UR50, UP4, UPT, UR30, 0x3fe, URZ ;  /* 0x000003fe1e327890 */ /* 0x000fe4000ff9e0ff */
[----:B------:R-:W-:Y:S02]  /*11160*/  UIADD3.X UR25, UPT, UPT, UR33, URZ, URZ, UP5, !UPT ;  /* 0x000000ff21197290 */ /* 0x000fe4000affe4ff */
[----:B------:R-:W-:Y:S02]  /*11170*/  UIADD3 UR54, UP6, UPT, UR30, 0x400, URZ ;  /* 0x000004001e367890 */ /* 0x000fe4000ffde0ff */
[----:B------:R-:W-:-:S02]  /*11180*/  UIADD3 UR70, UP5, UPT, UR32, 0x400, URZ ;  /* 0x0000040020467890 */ /* 0x000fc4000ffbe0ff */
[----:B------:R-:W-:Y:S02]  /*11190*/  UIADD3 UR56, UP1, UPT, UR30, 0x402, URZ ;  /* 0x000004021e387890 */ /* 0x000fe4000ff3e0ff */
[----:B------:R-:W-:Y:S01]  /*111a0*/  UIADD3.X UR59, UPT, UPT, UR33, URZ, URZ, UP2, !UPT ;  /* 0x000000ff213b7290 */ /* 0x000fe200097fe4ff */
[----:B------:R-:W-:Y:S01]  /*111b0*/  UMOV UR26, 0x0 ;  /* 0x00000000001a7882 */ /* 0x000fe20000000000 */
[----:B------:R-:W-:Y:S01]  /*111c0*/  UMOV UR27, 0x4100910 ;  /* 0x04100910001b7882 */ /* 0x000fe20000000000 */
[----:B------:R-:W-:Y:S01]  /*111d0*/  UIADD3 UR64, UP2, UPT, UR30, 0x404, URZ ;  /* 0x000004041e407890 */ /* 0x000fe2000ff5e0ff */
[----:B------:R1:W-:Y:S01]  /*111e0*/  UTCHMMA gdesc[UR36], gdesc[UR48], tmem[UR8], tmem[UR26], idesc[UR27], UPT ;  /* 0x00ff1a30240075ea */ /* 0x0003e2000b800008 */
[----:B------:R-:W-:Y:S02]  /*111f0*/  UIADD3.X UR47, UPT, UPT, UR31, URZ, URZ, UP3, !UPT ;  /* 0x000000ff1f2f7290 */ /* 0x000fe40009ffe4ff */
[----:B------:R-:W-:Y:S02]  /*11200*/  UIADD3 UR60, UP3, UPT, UR30, 0x5fe, URZ ;  /* 0x000005fe1e3c7890 */ /* 0x000fe4000ff7e0ff */
[----:B------:R-:W-:-:S02]  /*11210*/  UIADD3.X UR51, UPT, UPT, UR31, URZ, URZ, UP4, !UPT ;  /* 0x000000ff1f337290 */ /* 0x000fc4000a7fe4ff */
[----:B------:R-:W-:Y:S02]  /*11220*/  UIADD3 UR34, UP4, UPT, UR30, 0x600, URZ ;  /* 0x000006001e227890 */ /* 0x000fe4000ff9e0ff */
[----:B------:R-:W-:Y:S02]  /*11230*/  UIADD3.X UR55, UPT, UPT, UR31, URZ, URZ, UP6, !UPT ;  /* 0x000000ff1f377290 */ /* 0x000fe4000b7fe4ff */
[----:B------:R-:W-:Y:S01]  /*11240*/  UIADD3.X UR71, UPT, UPT, UR33, URZ, URZ, UP5, !UPT ;  /* 0x000000ff21477290 */ /* 0x000fe2000affe4ff */
[----:B------:R-:W-:Y:S01]  /*11250*/  UMOV UR68, 0x0 ;  /* 0x0000000000447882 */ /* 0x000fe20000000000 */
[----:B------:R-:W-:Y:S01]  /*11260*/  UMOV UR69, 0x4100910 ;  /* 0x0410091000457882 */ /* 0x000fe20000000000 */
[----:B------:R-:W-:Y:S01]  /*11270*/  UIADD3 UR44, UP6, UPT, UR30, 0x602, URZ ;  /* 0x000006021e2c7890 */ /* 0x000fe2000ffde0ff */
[----:B------:R2:W-:Y:S01]  /*11280*/  UTCHMMA gdesc[UR38], gdesc[UR52], tmem[UR8], tmem[UR68], idesc[UR69], UPT ;  /* 0x00ff4434260075ea */ /* 0x0005e2000b800008 */
[----:B-1----:R-:W-:Y:S02]  /*11290*/  UIADD3 UR26, UP5, UPT, UR30, 0x604, URZ ;  /* 0x000006041e1a7890 */ /* 0x002fe4000ffbe0ff */
[----:B------:R-:W-:-:S02]  /*112a0*/  UIADD3.X UR57, UPT, UPT, UR31, URZ, URZ, UP1, !UPT ;  /* 0x000000ff1f397290 */ /* 0x000fc40008ffe4ff */
[----:B------:R-:W-:Y:S02]  /*112b0*/  UIADD3 UR30, UP1, UPT, UR32, 0x402, URZ ;  /* 0x00000402201e7890 */ /* 0x000fe4000ff3e0ff */
[----:B------:R-:W-:Y:S02]  /*112c0*/  UIADD3.X UR65, UPT, UPT, UR31, URZ, URZ, UP2, !UPT ;  /* 0x000000ff1f417290 */ /* 0x000fe400097fe4ff */
[----:B------:R-:W-:Y:S02]  /*112d0*/  UIADD3 UR36, UP2, UPT, UR32, 0x404, URZ ;  /* 0x0000040420247890 */ /* 0x000fe4000ff5e0ff */
[----:B------:R-:W-:Y:S01]  /*112e0*/  UIADD3.X UR61, UPT, UPT, UR31, URZ, URZ, UP3, !UPT ;  /* 0x000000ff1f3d7290 */ /* 0x000fe20009ffe4ff */
[----:B------:R-:W-:Y:S01]  /*112f0*/  UMOV UR28, 0x0 ;  /* 0x00000000001c7882 */ /* 0x000fe20000000000 */
[----:B------:R-:W-:Y:S01]  /*11300*/  UMOV UR29, 0x4100910 ;  /* 0x04100910001d7882 */ /* 0x000fe20000000000 */
[----:B--2---:R-:W-:Y:S01]  /*11310*/  UIADD3 UR38, UP3, UPT, UR32, 0x5fe, URZ ;  /* 0x000005fe20267890 */ /* 0x004fe2000ff7e0ff */
[----:B------:R1:W-:Y:S01]  /*11320*/  UTCHMMA gdesc[UR40], gdesc[UR58], tmem[UR8], tmem[UR28], idesc[UR29], UPT ;  /* 0x00ff1c3a280075ea */ /* 0x0003e2000b800008 */
[----:B------:R-:W-:-:S02]  /*11330*/  UIADD3.X UR35, UPT, UPT, UR31, URZ, URZ, UP4, !UPT ;  /* 0x000000ff1f237290 */ /* 0x000fc4000a7fe4ff */
[----:B------:R-:W-:Y:S02]  /*11340*/  UIADD3 UR52, UP4, UPT, UR32, 0x600, URZ ;  /* 0x0000060020347890 */ /* 0x000fe4000ff9e0ff */
[----:B------:R-:W-:Y:S02]  /*11350*/  UIADD3.X UR45, UPT, UPT, UR31, URZ, URZ, UP6, !UPT ;  /* 0x000000ff1f2d7290 */ /* 0x000fe4000b7fe4ff */
[----:B------:R-:W-:Y:S02]  /*11360*/  UIADD3.X UR27, UPT, UPT, UR31, URZ, URZ, UP5, !UPT ;  /* 0x000000ff1f1b7290 */ /* 0x000fe4000affe4ff */
[----:B------:R-:W-:Y:S02]  /*11370*/  UIADD3 UR48, UP6, UPT, UR32, 0x602, URZ ;  /* 0x0000060220307890 */ /* 0x000fe4000ffde0ff */
[----:B------:R-:W-:Y:S02]  /*11380*/  UIADD3.X UR31, UPT, UPT, UR33, URZ, URZ, UP1, !UPT ;  /* 0x000000ff211f7290 */ /* 0x000fe40008ffe4ff */
[----:B-1----:R-:W-:-:S02]  /*11390*/  UIADD3 UR28, UP1, UPT, UR32, 0x604, URZ ;  /* 0x00000604201c7890 */ /* 0x002fc4000ff3e0ff */
[----:B------:R-:W-:Y:S02]  /*113a0*/  UIADD3.X UR37, UPT, UPT, UR33, URZ, URZ, UP2, !UPT ;  /* 0x000000ff21257290 */ /* 0x000fe400097fe4ff */
[----:B------:R-:W-:Y:S01]  /*113b0*/  UIADD3.X UR39, UPT, UPT, UR33, URZ, URZ, UP3, !UPT ;  /* 0x000000ff21277290 */ /* 0x000fe20009ffe4ff */
[----:B------:R-:W-:Y:S01]  /*113c0*/  UMOV UR72, 0x0 ;  /* 0x0000000000487882 */ /* 0x000fe20000000000 */
[----:B------:R-:W-:Y:S01]  /*113d0*/  UMOV UR73, 0x4100910 ;  /* 0x0410091000497882 */ /* 0x000fe20000000000 */
[----:B------:R-:W-:Y:S01]  /*113e0*/  UIADD3.X UR53, UPT, UPT, UR33, URZ, URZ, UP4, !UPT ;  /* 0x000000ff21357290 */ /* 0x000fe2000a7fe4ff */
[----:B------:R1:W-:Y:S01]  /*113f0*/  UTCHMMA gdesc[UR42], gdesc[UR66], tmem[UR8], tmem[UR72], idesc[UR73], UPT ;  /* 0x00ff48422a0075ea */ /* 0x0003e2000b800008 */
[----:B------:R-:W-:Y:S01]  /*11400*/  UIADD3.X UR49, UPT, UPT, UR33, URZ, URZ, UP6, !UPT ;  /* 0x000000ff21317290 */ /* 0x000fe2000b7fe4ff */
[----:B------:R1:W-:Y:S01]  /*11410*/  UTCHMMA gdesc[UR46], gdesc[UR62], tmem[UR8], tmem[UR68], idesc[UR69], UPT ;  /* 0x00ff443e2e0075ea */ /* 0x0003e2000b800008 */
[----:B------:R-:W-:Y:S01]  /*11420*/  UMOV UR58, 0x0 ;  /* 0x00000000003a7882 */ /* 0x000fe20000000000 */
[----:B------:R-:W-:Y:S01]  /*11430*/  UMOV UR59, 0x4100910 ;  /* 0x04100910003b7882 */ /* 0x000fe20000000000 */
[----:B------:R-:W-:Y:S01]  /*11440*/  UIADD3.X UR29, UPT, UPT, UR33, URZ, URZ, UP1, !UPT ;  /* 0x000000ff211d7290 */ /* 0x000fe20008ffe4ff */
[----:B------:R1:W-:Y:S01]  /*11450*/  UTCHMMA gdesc[UR50], gdesc[UR24], tmem[UR8], tmem[UR58], idesc[UR59], UPT ;  /* 0x00ff3a18320075ea */ /* 0x0003e2000b800008 */
[----:B------:R1:W-:Y:S01]  /*11460*/  UTCHMMA gdesc[UR54], gdesc[UR70], tmem[UR8], tmem[UR68], idesc[UR69], UPT ;  /* 0x00ff4446360075ea */ /* 0x0003e2000b800008 */
        /* <DEDUP_REMOVED lines=10> */
[----:B------:R1:W-:Y:S01]  /*11510*/  UTCHMMA gdesc[UR44], gdesc[UR48], tmem[UR8], tmem[UR76], idesc[UR77], UPT ;  /* 0x00ff4c302c0075ea */ /* 0x0003e2000b800008 */
[----:B------:R1:W-:Y:S01]  /*11520*/  UTCHMMA gdesc[UR26], gdesc[UR28], tmem[UR8], tmem[UR74], idesc[UR75], UPT ;  /* 0x00ff4a1c1a0075ea */ /* 0x0003e2000b800008 */
[----:B------:R1:W-:Y:S01]  /*11530*/  UTCBAR [UR21], URZ ;  /* 0x000000ff150073e9 */ /* 0x0003e200080000ff */
[----:B------:R-:W-:Y:S01]  /*11540*/  NOP ;  /* 0x0000000000007918 */ /* 0x000fe20000000000 */
.L_x_8:
[----:B------:R-:W2:Y:S01]  /*11550*/  LDC R238, c[0x0][0x3a0] ;  /* 0x0000e800ffee7b82 */ /* 0x000ea20000000800 */
[----:B-1----:R-:W-:Y:S01]  /*11560*/  UMOV UR21, UR5 ;  /* 0x0000000500157c82 */ /* 0x002fe20008000000 */
[----:B------:R-:W1:Y:S01]  /*11570*/  SYNCS.PHASECHK.TRANS64.TRYWAIT P4, [UR14], R126 ;  /* 0x0000007eff0075a7 */ /* 0x000e62000808110e */
[----:B--2---:R-:W-:-:S05]  /*11580*/  VIADD R238, R238, 0x7f ;  /* 0x0000007feeee7836 */ /* 0x004fca0000000000 */
[----:B------:R-:W-:-:S04]  /*11590*/  SHF.R.S32.HI R127, RZ, 0x1f, R238 ;  /* 0x0000001fff7f7819 */ /* 0x000fc800000114ee */
[----:B------:R-:W-:-:S04]  /*115a0*/  LEA.HI R127, R127, R238, RZ, 0x7 ;  /* 0x000000ee7f7f7211 */ /* 0x000fc800078f38ff */
[----:B------:R-:W-:-:S05]  /*115b0*/  SHF.R.S32.HI R127, RZ, 0x7, R127 ;  /* 0x00000007ff7f7819 */ /* 0x000fca000001147f */
[----:B------:R-:W-:-:S05]  /*115c0*/  VIADD R127, R127, 0xfffffffd ;  /* 0xfffffffd7f7f7836 */ /* 0x000fca0000000000 */
[----:B------:R-:W-:Y:S01]  /*115d0*/  ISETP.LE.AND P3, PT, R127, UR6, PT ;  /* 0x000000067f007c0c */ /* 0x000fe2000bf63270 */
[----:B-1----:R-:W-:-:S12]  /*115e0*/  @!P4 BRA `(.L_x_9) ;  /* 0x000000440034c947 */ /* 0x002fd80003800000 */
.L_x_16:
[----:B------:R-:W-:Y:S01]  /*115f0*/  BAR.SYNC.DEFER_BLOCKING 0x0 ;  /* 0x0000000000007b1d */ /* 0x000fe20000010000 */
[----:B------:R-:W-:Y:S01]  /*11600*/  ISETP.GE.AND P4, PT, R2, R124, PT ;  /* 0x0000007c0200720c */ /* 0x000fe20003f86270 */
[----:B------:R-:W-:-:S03]  /*11610*/  UIADD3 UR16, UPT, UPT, UR16, 0x1, URZ ;  /* 0x0000000110107890 */ /* 0x000fc6000fffe0ff */
[----:B------:R-:W-:Y:S01]  /*11620*/  SEL R126, RZ, 0x4, P4 ;  /* 0x00000004ff7e7807 */ /* 0x000fe20002000000 */
[----:B------:R-:W-:-:S03]  /*11630*/  UISETP.GT.AND UP1, UPT, UR16, 0x2, UPT ;  /* 0x000000021000788c */ /* 0x000fc6000bf24270 */
[----:B------:R-:W-:Y:S01]  /*11640*/  SEL R126, R126, RZ, !P3 ;  /* 0x000000ff7e7e7207 */ /* 0x000fe20005800000 */
[----:B------:R-:W-:-:S03]  /*11650*/  USEL UR16, UR16, URZ, !UP1 ;  /* 0x000000ff10107287 */ /* 0x000fc6000c800000 */
[----:B------:R-:W-:Y:S01]  /*11660*/  ISETP.NE.U32.AND P4, PT, R126, RZ, PT ;  /* 0x000000ff7e00720c */ /* 0x000fe20003f85070 */
[----:B------:R-:W-:Y:S01]  /*11670*/  ULEA UR5, UR16, UR7, 0xf ;  /* 0x0000000710057291 */ /* 0x000fe2000f8e78ff */
[----:B------:R-:W-:-:S04]  /*11680*/  IADD3 R126, P5, PT, R28, UR20, RZ ;  /* 0x000000141c7e7c10 */ /* 0x000fc8000ffbe0ff */
[----:B------:R-:W-:Y:S01]  /*11690*/  IADD3.X R127, PT, PT, R27, UR18, RZ, P5, !PT ;  /* 0x000000121b7f7c10 */ /* 0x000fe2000affe4ff */
[----:B-----5:R-:W-:-:S06]  /*116a0*/  VIADD R238, R4, UR5 ;  /* 0x0000000504ee7c36 */ /* 0x020fcc0008000000 */
[----:B------:R-:W-:Y:S01]  /*116b0*/  @!PT LDS RZ, [RZ] ;  /* 0x00000000fffff984 */ /* 0x000fe20000000800 */
[----:B------:R-:W-:Y:S01]  /*116c0*/  @!PT LDS RZ, [RZ] ;  /* 0x00000000fffff984 */ /* 0x000fe20000000800 */
[----:B------:R-:W-:Y:S01]  /*116d0*/  @!PT LDS RZ, [RZ] ;  /* 0x00000000fffff984 */ /* 0x000fe20000000800 */
[----:B------:R1:W-:Y:S02]  /*116e0*/  LDGSTS.E [R238], desc[UR22][R126.64], P4 ;  /* 0x000000007eee7fae */ /* 0x0003e4000a1a1016 */
[----:B-1----:R-:W-:-:S04]  /*116f0*/  LOP3.LUT R127, R2, 0x2, RZ, 0xfc, !PT ;  /* 0x00000002027f7812 */ /* 0x002fc800078efcff */
[----:B------:R-:W-:-:S04]  /*11700*/  ISETP.GE.AND P4, PT, R127, R124, PT ;  /* 0x0000007c7f00720c */ /* 0x000fc80003f86270 */
[----:B------:R-:W-:-:S04]  /*11710*/  SEL R126, RZ, 0x4, P4 ;  /* 0x00000004ff7e7807 */ /* 0x000fc80002000000 */
[----:B------:R-:W-:-:S04]  /*11720*/  SEL R126, R126, RZ, !P3 ;  /* 0x000000ff7e7e7207 */ /* 0x000fc80005800000 */
[----:B------:R-:W-:Y:S02]  /*11730*/  ISETP.NE.U32.AND P4, PT, R126, RZ, PT ;  /* 0x000000ff7e00720c */ /* 0x000fe40003f85070 */
[----:B------:R-:W-:-:S04]  /*11740*/  IADD3 R126, P5, PT, R26, UR20, RZ ;  /* 0x000000141a7e7c10 */ /* 0x000fc8000ffbe0ff */
[----:B------:R-:W-:-:S07]  /*11750*/  IADD3.X R127, PT, PT, R25, UR18, RZ, P5, !PT ;  /* 0x00000012197f7c10 */ /* 0x000fce000affe4ff */
[----:B------:R1:W-:Y:S02]  /*11760*/  LDGSTS.E [R238+0x8], desc[UR22][R126.64], P4 ;  /* 0x000080007eee7fae */ /* 0x0003e4000a1a1016 */
        /* <DEDUP_REMOVED lines=48> */
[----:B-1----:R-:W-:Y:S02]  /*11a70*/  LOP3.LUT R127, R2, 0x4, RZ, 0xfc, !PT ;  /* 0x00000004027f7812 */ /* 0x002fe400078efcff */
[----:B------:R-:W-:Y:S02]  /*11a80*/  LOP3.LUT R238, R4, 0x10, RZ, 0x3c, !PT ;  /* 0x0000001004ee7812 */ /* 0x000fe400078e3cff */
[----:B------:R-:W-:-:S03]  /*11a90*/  ISETP.GE.AND P4, PT, R127, R124, PT ;  /* 0x0000007c7f00720c */ /* 0x000fc60003f86270 */
[----:B------:R-:W-:Y:S01]  /*11aa0*/  VIADD R238, R238, UR5 ;  /* 0x00000005eeee7c36 */ /* 0x000fe20008000000 */
[----:B------:R-:W-:-:S04]  /*11ab0*/  SEL R126, RZ, 0x4, P4 ;  /* 0x00000004ff7e7807 */ /* 0x000fc80002000000 */
[----:B------:R-:W-:-:S04]  /*11ac0*/  SEL R126, R126, RZ, !P3 ;  /* 0x000000ff7e7e7207 */ /* 0x000fc80005800000 */
[----:B------:R-:W-:Y:S02]  /*11ad0*/  ISETP.NE.U32.AND P4, PT, R126, RZ, PT ;  /* 0x000000ff7e00720c */ /* 0x000fe40003f85070 */
[----:B------:R-:W-:-:S04]  /*11ae0*/  IADD3 R126, P5, PT, R24, UR20, RZ ;  /* 0x00000014187e7c10 */ /* 0x000fc8000ffbe0ff */
[----:B------:R-:W-:-:S07]  /*11af0*/  IADD3.X R127, PT, PT, R23, UR18, RZ, P5, !PT ;  /* 0x00000012177f7c10 */ /* 0x000fce000affe4ff */
        /* <DEDUP_REMOVED lines=452> */
[----:B------:R1:W-:Y:S04]  /*13740*/  LDGSTS.E [R238+0x6008], desc[UR22][R126.64], P4 ;  /* 0x060080007eee7fae */ /* 0x0003e8000a1a1016 */
[----:B------:R-:W0:Y:S01]  /*13750*/  LDGDEPBAR ;  /* 0x00000000000079af */ /* 0x000e220000000000 */
[----:B-1----:R-:W1:Y:S01]  /*13760*/  S2R R127, SR_TID.X ;  /* 0x00000000007f7919 */ /* 0x002e620000002100 */
[----:B------:R-:W-:Y:S01]  /*13770*/  VIADD R238, R3, UR5 ;  /* 0x0000000503ee7c36 */ /* 0x000fe20008000000 */
        /* <DEDUP_REMOVED lines=8> */
[----:B-1----:R-:W-:-:S04]  /*13800*/  IADD3 R126, P4, PT, R152, UR19, RZ ;  /* 0x00000013987e7c10 */ /* 0x002fc8000ff9e0ff */
[----:B------:R-:W-:-:S05]  /*13810*/  IADD3.X R127, PT, PT, R153, UR17, RZ, P4, !PT ;  /* 0x00000011997f7c10 */ /* 0x000fca000a7fe4ff */
        /* <DEDUP_REMOVED lines=19> */
[----:B-1----:R-:W-:Y:S02]  /*13950*/  LOP3.LUT R238, R3, 0x10, RZ, 0x3c, !PT ;  /* 0x0000001003ee7812 */ /* 0x002fe400078e3cff */
[----:B------:R-:W-:-:S03]  /*13960*/  IADD3 R126, P4, PT, R138, UR19, RZ ;  /* 0x000000138a7e7c10 */ /* 0x000fc6000ff9e0ff */
[----:B------:R-:W-:Y:S01]  /*13970*/  VIADD R238, R238, UR5 ;  /* 0x00000005eeee7c36 */ /* 0x000fe20008000000 */
        /* <DEDUP_REMOVED lines=45> */
[----:B------:R1:W-:Y:S04]  /*13c50*/  LDGSTS.E [R238+0x19900], desc[UR22][R126.64], P3 ;  /* 0x199000007eee7fae */ /* 0x0003e800099a1016 */
[----:B------:R-:W1:Y:S02]  /*13c60*/  LDL R127, [R1] ;  /* 0x00000000017f7983 */ /* 0x000e640000100800 */
[----:B-1----:R-:W-:Y:S02]  /*13c70*/  IADD3 R126, P4, PT, R127, UR19, RZ ;  /* 0x000000137f7e7c10 */ /* 0x002fe4000ff9e0ff */
[----:B------:R-:W2:Y:S02]  /*13c80*/  LDL R127, [R1+0x4] ;  /* 0x00000400017f7983 */ /* 0x000ea40000100800 */
[----:B--2---:R-:W-:-:S05]  /*13c90*/  IADD3.X R127, PT, PT, R127, UR17, RZ, P4, !PT ;  /* 0x000000117f7f7c10 */ /* 0x004fca000a7fe4ff */
        /* <DEDUP_REMOVED lines=24> */
[----:B------:R-:W1:Y:S02]  /*13e20*/  LDL R127, [R1+0x8] ;  /* 0x00000800017f7983 */ /* 0x000e640000100800 */
        /* <DEDUP_REMOVED lines=115> */
[----:B------:R1:W-:Y:S01]  /*14560*/  LDGSTS.E [R238+0x19f80], desc[UR22][R126.64], P3 ;  /* 0x19f800007eee7fae */ /* 0x0003e200099a1016 */
[----:B------:R-:W-:Y:S02]  /*14570*/  UIADD3 UR6, UPT, UPT, UR6, 0x1, URZ ;  /* 0x0000000106067890 */ /* 0x000fe4000fffe0ff */
[----:B------:R-:W-:Y:S01]  /*14580*/  UIADD3 UR15, UPT, UPT, UR15, 0x1, URZ ;  /* 0x000000010f0f7890 */ /* 0x000fe2000fffe0ff */
[----:B------:R-:W0:Y:S04]  /*14590*/  LDGDEPBAR ;  /* 0x00000000000079af */ /* 0x000e280000000000 */
[----:B------:R-:W2:Y:S01]  /*145a0*/  LDL R127, [R1+0x30] ;  /* 0x00003000017f7983 */ /* 0x000ea20000100800 */
[----:B------:R-:W-:Y:S01]  /*145b0*/  UISETP.GT.AND UP1, UPT, UR15, 0x1, UPT ;  /* 0x000000010f00788c */ /* 0x000fe2000bf24270 */
[----:B-1----:R-:W-:Y:S01]  /*145c0*/  IMAD.U32 R126, RZ, RZ, UR21 ;  /* 0x00000015ff7e7e24 */ /* 0x002fe2000f8e00ff */
[----:B------:R-:W-:Y:S01]  /*145d0*/  UIADD3 UR19, UP2, UPT, UR19, UR12, URZ ;  /* 0x0000000c13137290 */ /* 0x000fe2000ff5e0ff */
[----:B------:R-:W-:Y:S01]  /*145e0*/  VIADD R124, R124, 0xffffff80 ;  /* 0xffffff807c7c7836 */ /* 0x000fe20000000000 */
[----:B------:R-:W-:-:S02]  /*145f0*/  UIADD3 UR20, UP3, UPT, UR20, UR10, URZ ;  /* 0x0000000a14147290 */ /* 0x000fc4000ff7e0ff */
[----:B------:R-:W-:Y:S02]  /*14600*/  USEL UR5, URZ, 0x1, !UP1 ;  /* 0x00000001ff057887 */ /* 0x000fe4000c800000 */
[----:B------:R-:W-:Y:S02]  /*14610*/  UIADD3.X UR17, UPT, UPT, UR17, UR13, URZ, UP2, !UPT ;  /* 0x0000000d11117290 */ /* 0x000fe400097fe4ff */
[----:B------:R-:W-:Y:S02]  /*14620*/  UIADD3.X UR18, UPT, UPT, UR18, UR11, URZ, UP3, !UPT ;  /* 0x0000000b12127290 */ /* 0x000fe40009ffe4ff */
[----:B------:R-:W-:Y:S02]  /*14630*/  USEL UR15, UR15, URZ, !UP1 ;  /* 0x000000ff0f0f7287 */ /* 0x000fe4000c800000 */
[----:B------:R-:W-:Y:S01]  /*14640*/  ULOP3.LUT UR5, UR21, UR5, URZ, 0x3c, !UPT ;  /* 0x0000000515057292 */ /* 0x000fe2000f8e3cff */
[----:B------:R-:W-:Y:S01]  /*14650*/  UMOV UR14, UR9 ;  /* 0x00000009000e7c82 */ /* 0x000fe20008000000 */
[----:B--2---:R-:W-:-:S13]  /*14660*/  ISETP.NE.U32.AND P3, PT, R127, UR6, PT ;  /* 0x000000067f007c0c */ /* 0x004fda000bf65070 */
[----:B------:R-:W-:Y:S05]  /*14670*/  @P3 BRA `(.L_x_10) ;  /* 0xffffffc400cc3947 */ /* 0x000fea000383ffff */
.L_x_7:
[----:B------:R-:W-:Y:S05]  /*14680*/  @!P2 BRA `(.L_x_11) ;  /* 0x000000000010a947 */ /* 0x000fea0003800000 */
[----:B------:R-:W-:-:S06]  /*14690*/  USHF.L.U32 UR21, UR21, 0x1f, URZ ;  /* 0x0000001f15157899 */ /* 0x000fcc00080006ff */
[----:B------:R-:W-:-:S04]  /*146a0*/  IMAD.U32 R3, RZ, RZ, UR21 ;  /* 0x00000015ff037e24 */ /* 0x000fc8000f8e00ff */
[----:B------:R-:W1:Y:S02]  /*146b0*/  SYNCS.PHASECHK.TRANS64.TRYWAIT P1, [UR9], R3 ;  /* 0x00000003ff0075a7 */ /* 0x000e640008021109 */
[----:B-1----:R-:W-:Y:S05]  /*146c0*/  @!P1 BRA `(.L_x_12) ;  /* 0x0000001400089947 */ /* 0x002fea0003800000 */
.L_x_11:
[----:B------:R-:W2:Y:S01]  /*146d0*/  LDL.LU R4, [R1+0x1f8] ;  /* 0x0001f80001047983 */ /* 0x000ea20000300800 */
[----:B------:R-:W-:-:S04]  /*146e0*/  DEPBAR.LE SB0, 0x0 ;  /* 0x000080000000791a */ /* 0x000fc80000000000 */
[----:B------:R-:W1:Y:S01]  /*146f0*/  S2R R37, SR_TID.X ;  /* 0x0000000000257919 */ /* 0x000e620000002100 */
[----:B------:R-:W3:Y:S01]  /*14700*/  LDCU.128 UR12, c[0x0][0x390] ;  /* 0x00007200ff0c77ac */ /* 0x000ee20008000c00 */
[----:B------:R-:W-:Y:S06]  /*14710*/  BAR.SYNC.DEFER_BLOCKING 0x0 ;  /* 0x0000000000007b1d */ /* 0x000fec0000010000 */
[----:B------:R-:W4:Y:S01]  /*14720*/  LDCU UR5, c[0x0][0x3b8] ;  /* 0x00007700ff0577ac */ /* 0x000f220008000800 */
[----:B------:R-:W5:Y:S02]  /*14730*/  @!P0 SYNCS.CCTL.IV [UR7+0x30000] ;  /* 0x03000000ff0089b1 */ /* 0x000f640008000007 */
[----:B-----5:R-:W-:Y:S01]  /*14740*/  BAR.SYNC.DEFER_BLOCKING 0x0 ;  /* 0x0000000000007b1d */ /* 0x020fe20000010000 */
[C---:B-1----:R-:W-:Y:S01]  /*14750*/  IMAD.SHL.U32 R3, R37.reuse, 0x10, RZ ;  /* 0x0000001025037824 */ /* 0x042fe200078e00ff */
[C---:B------:R-:W-:Y:S01]  /*14760*/  LOP3.LUT R38, R37.reuse, 0x60, RZ, 0xc0, !PT ;  /* 0x0000006025267812 */ /* 0x040fe200078ec0ff */
[C---:B------:R-:W-:Y:S01]  /*14770*/  IMAD.SHL.U32 R36, R37.reuse, 0x80, RZ ;  /* 0x0000008025247824 */ /* 0x040fe200078e00ff */
[----:B------:R-:W-:-:S02]  /*14780*/  LOP3.LUT R37, R37, 0x7f, RZ, 0xc0, !PT ;  /* 0x0000007f25257812 */ /* 0x000fc400078ec0ff */
[----:B------:R-:W-:Y:S02]  /*14790*/  LOP3.LUT R3, R3, 0xf0, RZ, 0xc0, !PT ;  /* 0x000000f003037812 */ /* 0x000fe400078ec0ff */
[----:B------:R-:W-:Y:S02]  /*147a0*/  LOP3.LUT R36, R36, 0x800, RZ, 0xc0, !PT ;  /* 0x0000080024247812 */ /* 0x000fe400078ec0ff */
[----:B------:R-:W-:Y:S02]  /*147b0*/  LEA R37, R37, UR7, 0x4 ;  /* 0x0000000725257c11 */ /* 0x000fe4000f8e20ff */
[----:B------:R-:W-:-:S05]  /*147c0*/  IADD3 R3, PT, PT, R3, UR7, R36 ;  /* 0x0000000703037c10 */ /* 0x000fca000fffe024 */
[----:B------:R-:W-:Y:S02]  /*147d0*/  IMAD R36, R38, 0x8, R3 ;  /* 0x0000000826247824 */ /* 0x000fe400078e0203 */
[----:B------:R-:W3:Y:S01]  /*147e0*/  LDL.LU R3, [R1+0x1f0] ;  /* 0x0001f00001037983 */ /* 0x000ee20000300800 */
[----:B------:R-:W1:Y:S01]  /*147f0*/  @!P0 SYNCS.CCTL.IV [UR7+0x30008] ;  /* 0x03000800ff0089b1 */ /* 0x000e620008000007 */
[----:B--2---:R-:W-:-:S13]  /*14800*/  R2UR UR4, R4 ;  /* 0x00000000040472ca */ /* 0x004fda00000e0000 */
[----:B------:R-:W-:Y:S01]  /*14810*/  LDTM.16dp32bit_t0_t15.x32 R4, tmem[UR4] ;  /* 0x00000004000479ee */ /* 0x000fe20008a80000 */
[----:B------:R-:W2:Y:S01]  /*14820*/  LDTM.16dp32bit_t16_t31.x32 R4, tmem[UR4+0x20] ;  /* 0x00002004000479ee */ /* 0x000ea20008aa0000 */
[----:B------:R-:W-:Y:S01]  /*14830*/  NOP ;  /* 0x0000000000007918 */ /* 0x000fe20000000000 */
[----:B------:R-:W5:Y:S01]  /*14840*/  LDCU UR4, c[0x0][0x3b4] ;  /* 0x00007680ff0477ac */ /* 0x000f620008000800 */
[----:B--2---:R-:W-:Y:S02]  /*14850*/  IMAD.MOV.U32 R40, RZ, RZ, R4 ;  /* 0x000000ffff287224 */ /* 0x004fe400078e0004 */
[----:B------:R-:W-:Y:S02]  /*14860*/  IMAD.MOV.U32 R4, RZ, RZ, R5 ;  /* 0x000000ffff047224 */ /* 0x000fe400078e0005 */
[----:B------:R-:W-:Y:S02]  /*14870*/  IMAD.MOV.U32 R41, RZ, RZ, R6 ;  /* 0x000000ffff297224 */ /* 0x000fe400078e0006 */
[----:B------:R-:W-:-:S02]  /*14880*/  IMAD.MOV.U32 R5, RZ, RZ, R7 ;  /* 0x000000ffff057224 */ /* 0x000fc400078e0007 */
[----:B------:R-:W-:Y:S02]  /*14890*/  IMAD.MOV.U32 R42, RZ, RZ, R8 ;  /* 0x000000ffff2a7224 */ /* 0x000fe400078e0008 */
[----:B------:R-:W-:Y:S02]  /*148a0*/  IMAD.MOV.U32 R43, RZ, RZ, R10 ;  /* 0x000000ffff2b7224 */ /* 0x000fe400078e000a */
[----:B------:R-:W-:Y:S02]  /*148b0*/  IMAD.MOV.U32 R6, RZ, RZ, R9 ;  /* 0x000000ffff067224 */ /* 0x000fe400078e0009 */
[----:B------:R-:W-:Y:S01]  /*148c0*/  IMAD.MOV.U32 R7, RZ, RZ, R11 ;  /* 0x000000ffff077224 */ /* 0x000fe200078e000b */
[----:B-1----:R-:W-:Y:S04]  /*148d0*/  STS.128 [R36], R40 ;  /* 0x0000002824007388 */ /* 0x002fe80000000c00 */
[----:B------:R1:W-:Y:S01]  /*148e0*/  STS.128 [R36+0x400], R4 ;  /* 0x0004000424007388 */ /* 0x0003e20000000c00 */
[----:B------:R-:W-:Y:S01]  /*148f0*/  BAR.SYNC.DEFER_BLOCKING 0x0 ;  /* 0x0000000000007b1d */ /* 0x000fe20000010000 */
[----:B------:R-:W-:-:S02]  /*14900*/  IMAD.MOV.U32 R8, RZ, RZ, R12 ;  /* 0x000000ffff087224 */ /* 0x000fc400078e000c */
[----:B------:R-:W-:Y:S02]  /*14910*/  IMAD.MOV.U32 R9, RZ, RZ, R14 ;  /* 0x000000ffff097224 */ /* 0x000fe400078e000e */
[----:B------:R-:W-:Y:S02]  /*14920*/  IMAD.MOV.U32 R44, RZ, RZ, R13 ;  /* 0x000000ffff2c7224 */ /* 0x000fe400078e000d */
[----:B------:R-:W-:Y:S01]  /*14930*/  IMAD.MOV.U32 R45, RZ, RZ, R15 ;  /* 0x000000ffff2d7224 */ /* 0x000fe200078e000f */
[----:B------:R-:W2:Y:S04]  /*14940*/  LDS.128 R40, [R37] ;  /* 0x0000000025287984 */ /* 0x000ea80000000c00 */
[----:B------:R-:W-:Y:S01]  /*14950*/  LDS.128 R12, [R37+0x800] ;  /* 0x00080000250c7984 */ /* 0x000fe20000000c00 */
[----:B------:R-:W-:-:S02]  /*14960*/  IMAD.MOV.U32 R10, RZ, RZ, R16 ;  /* 0x000000ffff0a7224 */ /* 0x000fc400078e0010 */
[----:B------:R-:W-:Y:S01]  /*14970*/  IMAD.MOV.U32 R11, RZ, RZ, R18 ;  /* 0x000000ffff0b7224 */ /* 0x000fe200078e0012 */
[----:B------:R-:W-:Y:S01]  /*14980*/  BAR.SYNC.DEFER_BLOCKING 0x0 ;  /* 0x0000000000007b1d */ /* 0x000fe20000010000 */
[----:B------:R-:W-:Y:S02]  /*14990*/  IMAD.MOV.U32 R46, RZ, RZ, R17 ;  /* 0x000000ffff2e7224 */ /* 0x000fe400078e0011 */
[----:B------:R-:W-:-:S03]  /*149a0*/  IMAD.MOV.U32 R47, RZ, RZ, R19 ;  /* 0x000000ffff2f7224 */ /* 0x000fc600078e0013 */
[----:B------:R-:W-:Y:S04]  /*149b0*/  STS.128 [R36], R8 ;  /* 0x0000000824007388 */ /* 0x000fe80000000c00 */
[----:B------:R-:W-:Y:S01]  /*149c0*/  STS.128 [R36+0x400], R44 ;  /* 0x0004002c24007388 */ /* 0x000fe20000000c00 */
[----:B------:R-:W-:Y:S01]  /*149d0*/  BAR.SYNC.DEFER_BLOCKING 0x0 ;  /* 0x0000000000007b1d */ /* 0x000fe20000010000 */
[----:B-1----:R-:W-:Y:S02]  /*149e0*/  IMAD.MOV.U32 R4, RZ, RZ, R20 ;  /* 0x000000ffff047224 */ /* 0x002fe400078e0014 */
[----:B------:R-:W-:-:S03]  /*149f0*/  IMAD.MOV.U32 R5, RZ, RZ, R22 ;  /* 0x000000ffff057224 */ /* 0x000fc600078e0016 */
[----:B------:R-:W1:Y:S04]  /*14a00*/  LDS.128 R44, [R37] ;  /* 0x00000000252c7984 */ /* 0x000e680000000c00 */
[----:B------:R-:W-:Y:S01]  /*14a10*/  LDS.128 R8, [R37+0x800] ;  /* 0x0008000025087984 */ /* 0x000fe20000000c00 */
[----:B------:R-:W-:Y:S02]  /*14a20*/  IMAD.MOV.U32 R6, RZ, RZ, R24 ;  /* 0x000000ffff067224 */ /* 0x000fe400078e0018 */
[----:B------:R-:W-:Y:S01]  /*14a30*/  IMAD.MOV.U32 R7, RZ, RZ, R26 ;  /* 0x000000ffff077224 */ /* 0x000fe200078e001a */
[----:B------:R-:W-:Y:S01]  /*14a40*/  BAR.SYNC.DEFER_BLOCKING 0x0 ;  /* 0x0000000000007b1d */ /* 0x000fe20000010000 */
[----:B------:R-:W-:Y:S02]  /*14a50*/  IMAD.MOV.U32 R16, RZ, RZ, R21 ;  /* 0x000000ffff107224 */ /* 0x000fe400078e0015 */
[----:B------:R-:W-:-:S02]  /*14a60*/  IMAD.MOV.U32 R17, RZ, RZ, R23 ;  /* 0x000000ffff117224 */ /* 0x000fc400078e0017 */
[----:B------:R-:W-:Y:S02]  /*14a70*/  IMAD.MOV.U32 R18, RZ, RZ, R25 ;  /* 0x000000ffff127224 */ /* 0x000fe400078e0019 */
[----:B------:R-:W-:Y:S01]  /*14a80*/  IMAD.MOV.U32 R19, RZ, RZ, R27 ;  /* 0x000000ffff137224 */ /* 0x000fe200078e001b */
[----:B------:R-:W-:Y:S04]  /*14a90*/  STS.128 [R36], R4 ;  /* 0x0000000424007388 */ /* 0x000fe80000000c00 */
[----:B------:R1:W-:Y:S01]  /*14aa0*/  STS.128 [R36+0x400], R16 ;  /* 0x0004001024007388 */ /* 0x0003e20000000c00 */
[----:B------:R-:W-:Y:S01]  /*14ab0*/  BAR.SYNC.DEFER_BLOCKING 0x0 ;  /* 0x0000000000007b1d */ /* 0x000fe20000010000 */
[----:B------:R-:W-:Y:S02]  /*14ac0*/  IMAD.MOV.U32 R48, RZ, RZ, R28 ;  /* 0x000000ffff307224 */ /* 0x000fe400078e001c */
[----:B------:R-:W-:-:S02]  /*14ad0*/  IMAD.MOV.U32 R49, RZ, RZ, R30 ;  /* 0x000000ffff317224 */ /* 0x000fc400078e001e */
[----:B------:R-:W-:Y:S02]  /*14ae0*/  IMAD.MOV.U32 R52, RZ, RZ, R29 ;  /* 0x000000ffff347224 */ /* 0x000fe400078e001d */
[----:B------:R-:W-:Y:S02]  /*14af0*/  IMAD.MOV.U32 R53, RZ, RZ, R31 ;  /* 0x000000ffff357224 */ /* 0x000fe400078e001f */
[----:B------:R-:W2:Y:S04]  /*14b00*/  LDS.128 R28, [R37] ;  /* 0x00000000251c7984 */ /* 0x000ea80000000c00 */
[----:B------:R-:W-:Y:S01]  /*14b10*/  LDS.128 R4, [R37+0x800] ;  /* 0x0008000025047984 */ /* 0x000fe20000000c00 */
[----:B------:R-:W-:Y:S02]  /*14b20*/  IMAD.MOV.U32 R50, RZ, RZ, R32 ;  /* 0x000000ffff327224 */ /* 0x000fe400078e0020 */
[----:B------:R-:W-:Y:S01]  /*14b30*/  IMAD.MOV.U32 R51, RZ, RZ, R34 ;  /* 0x000000ffff337224 */ /* 0x000fe200078e0022 */
[----:B------:R-:W-:Y:S01]  /*14b40*/  BAR.SYNC.DEFER_BLOCKING 0x0 ;  /* 0x0000000000007b1d */ /* 0x000fe20000010000 */
[----:B------:R-:W-:-:S02]  /*14b50*/  IMAD.MOV.U32 R54, RZ, RZ, R33 ;  /* 0x000000ffff367224 */ /* 0x000fc400078e0021 */
[----:B------:R-:W-:Y:S01]  /*14b60*/  IMAD.MOV.U32 R55, RZ, RZ, R35 ;  /* 0x000000ffff377224 */ /* 0x000fe200078e0023 */
[C---:B-1----:R-:W-:Y:S02]  /*14b70*/  LOP3.LUT R17, R0.reuse, R2, RZ, 0xfc, !PT ;  /* 0x0000000200117212 */ /* 0x042fe400078efcff */
[C---:B---3--:R-:W-:Y:S01]  /*14b80*/  ISETP.GE.AND P0, PT, R3.reuse, UR14, PT ;  /* 0x0000000e03007c0c */ /* 0x048fe2000bf06270 */
[----:B-----5:R-:W-:Y:S01]  /*14b90*/  IMAD R3, R3, UR4, RZ ;  /* 0x0000000403037c24 */ /* 0x020fe2000f8e02ff */
[C-C-:B------:R-:W-:Y:S02]  /*14ba0*/  LOP3.LUT R19, R0.reuse, 0x2, R2.reuse, 0xfe, !PT ;  /* 0x0000000200137812 */ /* 0x140fe400078efe02 */
[C---:B------:R-:W-:Y:S01]  /*14bb0*/  ISETP.LT.AND P4, PT, R17.reuse, UR15, !P0 ;  /* 0x0000000f11007c0c */ /* 0x040fe2000c781270 */
[----:B----4-:R-:W-:Y:S01]  /*14bc0*/  IMAD R17, R17, UR5, RZ ;  /* 0x0000000511117c24 */ /* 0x010fe2000f8e02ff */
[C-C-:B------:R-:W-:Y:S01]  /*14bd0*/  LOP3.LUT R21, R0.reuse, 0x4, R2.reuse, 0xfe, !PT ;  /* 0x0000000400157812 */ /* 0x140fe200078efe02 */
[----:B------:R1:W-:Y:S04]  /*14be0*/  STS.128 [R36], R48 ;  /* 0x0000003024007388 */ /* 0x0003e80000000c00 */
[----:B------:R-:W-:Y:S01]  /*14bf0*/  STS.128 [R36+0x400], R52 ;  /* 0x0004003424007388 */ /* 0x000fe20000000c00 */
[----:B------:R-:W-:Y:S01]  /*14c00*/  BAR.SYNC.DEFER_BLOCKING 0x0 ;  /* 0x0000000000007b1d */ /* 0x000fe20000010000 */
[C---:B------:R-:W-:Y:S01]  /*14c10*/  ISETP.LT.AND P1, PT, R19.reuse, UR15, !P0 ;  /* 0x0000000f13007c0c */ /* 0x040fe2000c721270 */
[----:B------:R-:W-:Y:S01]  /*14c20*/  IMAD R19, R19, UR5, RZ ;  /* 0x0000000513137c24 */ /* 0x000fe2000f8e02ff */
[----:B------:R-:W-:-:S02]  /*14c30*/  LOP3.LUT R20, R0, 0x6, R2, 0xfe, !PT ;  /* 0x0000000600147812 */ /* 0x000fc400078efe02 */
[----:B------:R-:W-:Y:S02]  /*14c40*/  ISETP.LT.AND P2, PT, R21, UR15, !P0 ;  /* 0x0000000f15007c0c */ /* 0x000fe4000c741270 */
[----:B-1----:R-:W-:Y:S01]  /*14c50*/  LEA R48, P3, R3, UR12, 0x2 ;  /* 0x0000000c03307c11 */ /* 0x002fe2000f8610ff */
[----:B------:R-:W-:-:S03]  /*14c60*/  IMAD R21, R21, UR5, RZ ;  /* 0x0000000515157c24 */ /* 0x000fc6000f8e02ff */
[----:B------:R-:W-:Y:S02]  /*14c70*/  LEA.HI.X.SX32 R50, R3, UR13, 0x2, P3 ;  /* 0x0000000d03327c11 */ /* 0x000fe400098f16ff */
[-C--:B------:R-:W-:Y:S01]  /*14c80*/  LEA R16, P5, R17, R48.reuse, 0x2 ;  /* 0x0000003011107211 */ /* 0x080fe200078a10ff */
[----:B------:R-:W-:Y:S01]  /*14c90*/  IMAD R3, R20, UR5, RZ ;  /* 0x0000000514037c24 */ /* 0x000fe2000f8e02ff */
[----:B------:R-:W-:Y:S02]  /*14ca0*/  LOP3.LUT R26, R0, 0xa, R2, 0xfe, !PT ;  /* 0x0000000a001a7812 */ /* 0x000fe400078efe02 */
[----:B------:R-:W-:Y:S02]  /*14cb0*/  ISETP.LT.AND P3, PT, R20, UR15, !P0 ;  /* 0x0000000f14007c0c */ /* 0x000fe4000c761270 */
[----:B------:R-:W-:Y:S02]  /*14cc0*/  LEA R18, P6, R19, R48, 0x2 ;  /* 0x0000003013127211 */ /* 0x000fe400078c10ff */
[----:B------:R-:W-:-:S02]  /*14cd0*/  LEA.HI.X.SX32 R17, R17, R50, 0x2, P5 ;  /* 0x0000003211117211 */ /* 0x000fc400028f16ff */
[----:B------:R-:W-:Y:S02]  /*14ce0*/  LOP3.LUT R25, R0, 0x8, R2, 0xfe, !PT ;  /* 0x0000000800197812 */ /* 0x000fe400078efe02 */
[----:B------:R-:W-:Y:S01]  /*14cf0*/  LEA R20, P5, R21, R48, 0x2 ;  /* 0x0000003015147211 */ /* 0x000fe200078a10ff */
[C---:B------:R-:W-:Y:S01]  /*14d00*/  IMAD R27, R26.reuse, UR5, RZ ;  /* 0x000000051a1b7c24 */ /* 0x040fe2000f8e02ff */
[-C--:B------:R-:W-:Y:S02]  /*14d10*/  LEA.HI.X.SX32 R19, R19, R50.reuse, 0x2, P6 ;  /* 0x0000003213137211 */ /* 0x080fe400030f16ff */
[C---:B------:R-:W-:Y:S01]  /*14d20*/  ISETP.LT.AND P6, PT, R25.reuse, UR15, !P0 ;  /* 0x0000000f19007c0c */ /* 0x040fe2000c7c1270 */
[----:B------:R-:W-:Y:S01]  /*14d30*/  IMAD R25, R25, UR5, RZ ;  /* 0x0000000519197c24 */ /* 0x000fe2000f8e02ff */
[----:B------:R-:W-:Y:S02]  /*14d40*/  LEA.HI.X.SX32 R21, R21, R50, 0x2, P5 ;  /* 0x0000003215157211 */ /* 0x000fe400028f16ff */
[----:B------:R-:W-:Y:S01]  /*14d50*/  LEA R22, P5, R3, R48, 0x2 ;  /* 0x0000003003167211 */ /* 0x000fe200078a10ff */
[----:B--2---:R1:W-:Y:S01]  /*14d60*/  @P4 STG.E desc[UR22][R16.64], R40 ;  /* 0x0000002810004986 */ /* 0x0043e2000c101916 */
[----:B------:R-:W-:-:S02]  /*14d70*/  ISETP.LT.AND P4, PT, R26, UR15, !P0 ;  /* 0x0000000f1a007c0c */ /* 0x000fc4000c781270 */
[----:B------:R-:W-:Y:S01]  /*14d80*/  LEA.HI.X.SX32 R23, R3, R50, 0x2, P5 ;  /* 0x0000003203177211 */ /* 0x000fe200028f16ff */
[----:B------:R2:W-:Y:S01]  /*14d90*/  @P1 STG.E desc[UR22][R18.64], R41 ;  /* 0x0000002912001986 */ /* 0x0005e2000c101916 */
[-C--:B------:R-:W-:Y:S02]  /*14da0*/  LEA R26, P1, R27, R48.reuse, 0x2 ;  /* 0x000000301b1a7211 */ /* 0x080fe400078210ff */
[----:B------:R-:W-:Y:S02]  /*14db0*/  LEA R24, P5, R25, R48, 0x2 ;  /* 0x0000003019187211 */ /* 0x000fe400078a10ff */
[C-C-:B------:R-:W-:Y:S02]  /*14dc0*/  LOP3.LUT R3, R0.reuse, 0xc, R2.reuse, 0xfe, !PT ;  /* 0x0000000c00037812 */ /* 0x140fe400078efe02 */
[----:B------:R-:W-:Y:S02]  /*14dd0*/  LEA.HI.X.SX32 R27, R27, R50, 0x2, P1 ;  /* 0x000000321b1b7211 */ /* 0x000fe400008f16ff */
[----:B------:R-:W-:-:S02]  /*14de0*/  LOP3.LUT R32, R0, 0xe, R2, 0xfe, !PT ;  /* 0x0000000e00207812 */ /* 0x000fc400078efe02 */
[----:B------:R-:W-:Y:S02]  /*14df0*/  LEA.HI.X.SX32 R25, R25, R50, 0x2, P5 ;  /* 0x0000003219197211 */ /* 0x000fe400028f16ff */
[C-C-:B-1----:R-:W-:Y:S02]  /*14e00*/  LOP3.LUT R16, R0.reuse, 0x10, R2.reuse, 0xfe, !PT ;  /* 0x0000001000107812 */ /* 0x142fe400078efe02 */
[C---:B------:R-:W-:Y:S01]  /*14e10*/  ISETP.LT.AND P1, PT, R3.reuse, UR15, !P0 ;  /* 0x0000000f03007c0c */ /* 0x040fe2000c721270 */
[----:B------:R-:W-:Y:S01]  /*14e20*/  IMAD R3, R3, UR5, RZ ;  /* 0x0000000503037c24 */ /* 0x000fe2000f8e02ff */
[----:B------:R1:W-:Y:S01]  /*14e30*/  @P2 STG.E desc[UR22][R20.64], R42 ;  /* 0x0000002a14002986 */ /* 0x0003e2000c101916 */
[----:B------:R-:W-:Y:S01]  /*14e40*/  LOP3.LUT R17, R0, 0x12, R2, 0xfe, !PT ;  /* 0x0000001200117812 */ /* 0x000fe200078efe02 */
[C---:B--2---:R-:W-:Y:S02]  /*14e50*/  IMAD R19, R32.reuse, UR5, RZ ;  /* 0x0000000520137c24 */ /* 0x044fe4000f8e02ff */
[----:B------:R2:W-:Y:S01]  /*14e60*/  @P3 STG.E desc[UR22][R22.64], R43 ;  /* 0x0000002b16003986 */ /* 0x0005e2000c101916 */
[----:B------:R-:W-:-:S02]  /*14e70*/  ISETP.LT.AND P3, PT, R32, UR15, !P0 ;  /* 0x0000000f20007c0c */ /* 0x000fc4000c761270 */
[C---:B------:R-:W-:Y:S01]  /*14e80*/  ISETP.LT.AND P2, PT, R16.reuse, UR15, !P0 ;  /* 0x0000000f10007c0c */ /* 0x040fe2000c741270 */
[----:B------:R3:W-:Y:S01]  /*14e90*/  @P6 STG.E desc[UR22][R24.64], R44 ;  /* 0x0000002c18006986 */ /* 0x0007e2000c101916 */
[----:B-1----:R-:W-:-:S03]  /*14ea0*/  IMAD R21, R16, UR5, RZ ;  /* 0x0000000510157c24 */ /* 0x002fc6000f8e02ff */
[----:B------:R-:W1:Y:S01]  /*14eb0*/  LDS.128 R32, [R37] ;  /* 0x0000000025207984 */ /* 0x000e620000000c00 */
[-C--:B------:R-:W-:Y:S01]  /*14ec0*/  LEA R16, P6, R3, R48.reuse, 0x2 ;  /* 0x0000003003107211 */ /* 0x080fe200078c10ff */
[C---:B--2---:R-:W-:Y:S02]  /*14ed0*/  IMAD R23, R17.reuse, UR5, RZ ;  /* 0x0000000511177c24 */ /* 0x044fe4000f8e02ff */
[----:B------:R2:W-:Y:S01]  /*14ee0*/  @P4 STG.E desc[UR22][R26.64], R45 ;  /* 0x0000002d1a004986 */ /* 0x0005e2000c101916 */
[----:B------:R-:W-:Y:S02]  /*14ef0*/  ISETP.LT.AND P4, PT, R17, UR15, !P0 ;  /* 0x0000000f11007c0c */ /* 0x000fe4000c781270 */
[----:B------:R-:W-:Y:S01]  /*14f00*/  LEA R18, P5, R19, R48, 0x2 ;  /* 0x0000003013127211 */ /* 0x000fe200078a10ff */
[----:B------:R-:W4:Y:S01]  /*14f10*/  LDS.128 R36, [R37+0x800] ;  /* 0x0008000025247984 */ /* 0x000f220000000c00 */
[----:B------:R-:W-:Y:S02]  /*14f20*/  LEA.HI.X.SX32 R17, R3, R50, 0x2, P6 ;  /* 0x0000003203117211 */ /* 0x000fe400030f16ff */
[----:B------:R-:W-:-:S02]  /*14f30*/  LEA R20, P6, R21, R48, 0x2 ;  /* 0x0000003015147211 */ /* 0x000fc400078c10ff */
[-C--:B------:R-:W-:Y:S02]  /*14f40*/  LEA.HI.X.SX32 R19, R19, R50.reuse, 0x2, P5 ;  /* 0x0000003213137211 */ /* 0x080fe400028f16ff */
[----:B------:R-:W-:Y:S01]  /*14f50*/  LEA.HI.X.SX32 R21, R21, R50, 0x2, P6 ;  /* 0x0000003215157211 */ /* 0x000fe200030f16ff */
[----:B------:R5:W-:Y:S01]  /*14f60*/  @P1 STG.E desc[UR22][R16.64], R46 ;  /* 0x0000002e10001986 */ /* 0x000be2000c101916 */
[----:B------:R-:W-:-:S03]  /*14f70*/  LOP3.LUT R3, R0, 0x14, R2, 0xfe, !PT ;  /* 0x0000001400037812 */ /* 0x000fc600078efe02 */
[----:B------:R-:W-:Y:S01]  /*14f80*/  @P3 STG.E desc[UR22][R18.64], R47 ;  /* 0x0000002f12003986 */ /* 0x000fe2000c101916 */
[----:B------:R-:W-:-:S03]  /*14f90*/  LEA R22, P5, R23, R48, 0x2 ;  /* 0x0000003017167211 */ /* 0x000fc600078a10ff */
[----:B------:R1:W-:Y:S01]  /*14fa0*/  @P2 STG.E desc[UR22][R20.64], R28 ;  /* 0x0000001c14002986 */ /* 0x0003e2000c101916 */
[C---:B------:R-:W-:Y:S01]  /*14fb0*/  ISETP.LT.AND P2, PT, R3.reuse, UR15, !P0 ;  /* 0x0000000f03007c0c */ /* 0x040fe2000c741270 */
[----:B------:R-:W-:Y:S01]  /*14fc0*/  IMAD R3, R3, UR5, RZ ;  /* 0x0000000503037c24 */ /* 0x000fe2000f8e02ff */
[C-C-:B---3--:R-:W-:Y:S02]  /*14fd0*/  LOP3.LUT R24, R0.reuse, 0x16, R2.reuse, 0xfe, !PT ;  /* 0x0000001600187812 */ /* 0x148fe400078efe02 */
[----:B------:R-:W-:Y:S02]  /*14fe0*/  LEA.HI.X.SX32 R23, R23, R50, 0x2, P5 ;  /* 0x0000003217177211 */ /* 0x000fe400028f16ff */
[C-C-:B--2---:R-:W-:Y:S02]  /*14ff0*/  LOP3.LUT R26, R0.reuse, 0x18, R2.reuse, 0xfe, !PT ;  /* 0x00000018001a7812 */ /* 0x144fe400078efe02 */
[----:B------:R-:W-:Y:S02]  /*15000*/  LOP3.LUT R25, R0, 0x1a, R2, 0xfe, !PT ;  /* 0x0000001a00197812 */ /* 0x000fe400078efe02 */
[----:B-----5:R-:W-:-:S02]  /*15010*/  LEA R16, P1, R3, R48, 0x2 ;  /* 0x0000003003107211 */ /* 0x020fc400078210ff */
[C---:B------:R-:W-:Y:S01]  /*15020*/  ISETP.LT.AND P3, PT, R24.reuse, UR15, !P0 ;  /* 0x0000000f18007c0c */ /* 0x040fe2000c761270 */
[----:B------:R-:W-:Y:S01]  /*15030*/  IMAD R24, R24, UR5, RZ ;  /* 0x0000000518187c24 */ /* 0x000fe2000f8e02ff */
[----:B------:R2:W-:Y:S01]  /*15040*/  @P4 STG.E desc[UR22][R22.64], R29 ;  /* 0x0000001d16004986 */ /* 0x0005e2000c101916 */
[C---:B-1----:R-:W-:Y:S01]  /*15050*/  IMAD R21, R26.reuse, UR5, RZ ;  /* 0x000000051a157c24 */ /* 0x042fe2000f8e02ff */
[----:B------:R-:W-:Y:S01]  /*15060*/  LEA.HI.X.SX32 R17, R3, R50, 0x2, P1 ;  /* 0x0000003203117211 */ /* 0x000fe200008f16ff */
[C---:B------:R-:W-:Y:S01]  /*15070*/  IMAD R3, R25.reuse, UR5, RZ ;  /* 0x0000000519037c24 */ /* 0x040fe2000f8e02ff */
[----:B------:R-:W-:Y:S02]  /*15080*/  ISETP.LT.AND P4, PT, R26, UR15, !P0 ;  /* 0x0000000f1a007c0c */ /* 0x000fe4000c781270 */
[----:B------:R-:W-:Y:S01]  /*15090*/  ISETP.LT.AND P1, PT, R25, UR15, !P0 ;  /* 0x0000000f19007c0c */ /* 0x000fe2000c721270 */
[----:B------:R1:W-:Y:S01]  /*150a0*/  @P2 STG.E desc[UR22][R16.64], R30 ;  /* 0x0000001e10002986 */ /* 0x0003e2000c101916 */
[----:B------:R-:W-:-:S02]  /*150b0*/  LEA R18, P5, R24, R48, 0x2 ;  /* 0x0000003018127211 */ /* 0x000fc400078a10ff */
[-C--:B------:R-:W-:Y:S02]  /*150c0*/  LEA R20, P6, R21, R48.reuse, 0x2 ;  /* 0x0000003015147211 */ /* 0x080fe400078c10ff */
[----:B--2---:R-:W-:Y:S02]  /*150d0*/  LEA R22, P2, R3, R48, 0x2 ;  /* 0x0000003003167211 */ /* 0x004fe400078410ff */
[--C-:B------:R-:W-:Y:S02]  /*150e0*/  LOP3.LUT R25, R0, 0x1c, R2.reuse, 0xfe, !PT ;  /* 0x0000001c00197812 */ /* 0x100fe400078efe02 */
[-C--:B------:R-:W-:Y:S02]  /*150f0*/  LEA.HI.X.SX32 R19, R24, R50.reuse, 0x2, P5 ;  /* 0x0000003218137211 */ /* 0x080fe400028f16ff */
[-C--:B------:R-:W-:Y:S02]  /*15100*/  LEA.HI.X.SX32 R21, R21, R50.reuse, 0x2, P6 ;  /* 0x0000003215157211 */ /* 0x080fe400030f16ff */
[----:B------:R-:W-:Y:S01]  /*15110*/  LEA.HI.X.SX32 R23, R3, R50, 0x2, P2 ;  /* 0x0000003203177211 */ /* 0x000fe200010f16ff */
[C---:B------:R-:W-:Y:S01]  /*15120*/  IMAD R3, R25.reuse, UR5, RZ ;  /* 0x0000000519037c24 */ /* 0x040fe2000f8e02ff */
[----:B------:R-:W-:Y:S01]  /*15130*/  LOP3.LUT R24, R0, 0x1e, R2, 0xfe, !PT ;  /* 0x0000001e00187812 */ /* 0x000fe200078efe02 */
[----:B------:R2:W-:Y:S01]  /*15140*/  @P3 STG.E desc[UR22][R18.64], R31 ;  /* 0x0000001f12003986 */ /* 0x0005e2000c101916 */
[----:B------:R-:W-:-:S02]  /*15150*/  ISETP.LT.AND P2, PT, R25, UR15, !P0 ;  /* 0x0000000f19007c0c */ /* 0x000fc4000c741270 */
[----:B-1----:R-:W-:Y:S01]  /*15160*/  LOP3.LUT R17, R0, 0x20, R2, 0xfe, !PT ;  /* 0x0000002000117812 */ /* 0x002fe200078efe02 */
[----:B------:R1:W-:Y:S01]  /*15170*/  @P4 STG.E desc[UR22][R20.64], R32 ;  /* 0x0000002014004986 */ /* 0x0003e2000c101916 */
[----:B------:R-:W-:-:S03]  /*15180*/  LEA R16, P5, R3, R48, 0x2 ;  /* 0x0000003003107211 */ /* 0x000fc600078a10ff */
[----:B------:R3:W-:Y:S01]  /*15190*/  @P1 STG.E desc[UR22][R22.64], R33 ;  /* 0x0000002116001986 */ /* 0x0007e2000c101916 */
[C---:B------:R-:W-:Y:S01]  /*151a0*/  ISETP.LT.AND P1, PT, R24.reuse, UR15, !P0 ;  /* 0x0000000f18007c0c */ /* 0x040fe2000c721270 */
[----:B------:R-:W-:Y:S01]  /*151b0*/  IMAD R24, R24, UR5, RZ ;  /* 0x0000000518187c24 */ /* 0x000fe2000f8e02ff */
[----:B--2---:R-:W-:Y:S02]  /*151c0*/  LOP3.LUT R19, R0, 0x22, R2, 0xfe, !PT ;  /* 0x0000002200137812 */ /* 0x004fe400078efe02 */
[C---:B------:R-:W-:Y:S01]  /*151d0*/  ISETP.LT.AND P3, PT, R17.reuse, UR15, !P0 ;  /* 0x0000000f11007c0c */ /* 0x040fe2000c761270 */
[----:B-1----:R-:W-:Y:S01]  /*151e0*/  IMAD R21, R17, UR5, RZ ;  /* 0x0000000511157c24 */ /* 0x002fe2000f8e02ff */
[----:B------:R-:W-:Y:S01]  /*151f0*/  LEA.HI.X.SX32 R17, R3, R50, 0x2, P5 ;  /* 0x0000003203117211 */ /* 0x000fe200028f16ff */
[C---:B------:R-:W-:Y:S01]  /*15200*/  IMAD R3, R19.reuse, UR5, RZ ;  /* 0x0000000513037c24 */ /* 0x040fe2000f8e02ff */
[C---:B------:R-:W-:Y:S02]  /*15210*/  LEA R18, P4, R24.reuse, R48, 0x2 ;  /* 0x0000003018127211 */ /* 0x040fe400078810ff */
[----:B------:R-:W-:Y:S01]  /*15220*/  ISETP.LT.AND P5, PT, R19, UR15, !P0 ;  /* 0x0000000f13007c0c */ /* 0x000fe2000c7a1270 */
[----:B------:R1:W-:Y:S01]  /*15230*/  @P2 STG.E desc[UR22][R16.64], R34 ;  /* 0x0000002210002986 */ /* 0x0003e2000c101916 */
[----:B------:R-:W-:-:S02]  /*15240*/  LEA.HI.X.SX32 R19, R24, R50, 0x2, P4 ;  /* 0x0000003218137211 */ /* 0x000fc400020f16ff */
[C---:B---3--:R-:W-:Y:S02]  /*15250*/  LEA R22, P2, R3.reuse, R48, 0x2 ;  /* 0x0000003003167211 */ /* 0x048fe400078410ff */
[--C-:B------:R-:W-:Y:S02]  /*15260*/  LOP3.LUT R24, R0, 0x24, R2.reuse, 0xfe, !PT ;  /* 0x0000002400187812 */ /* 0x100fe400078efe02 */
[----:B------:R-:W-:Y:S02]  /*15270*/  LEA.HI.X.SX32 R23, R3, R50, 0x2, P2 ;  /* 0x0000003203177211 */ /* 0x000fe400010f16ff */
[C---:B------:R-:W-:Y:S01]  /*15280*/  LEA R20, P6, R21.reuse, R48, 0x2 ;  /* 0x0000003015147211 */ /* 0x040fe200078c10ff */
[C---:B------:R-:W-:Y:S01]  /*15290*/  IMAD R3, R24.reuse, UR5, RZ ;  /* 0x0000000518037c24 */ /* 0x040fe2000f8e02ff */
[----:B------:R-:W-:Y:S02]  /*152a0*/  ISETP.LT.AND P4, PT, R24, UR15, !P0 ;  /* 0x0000000f18007c0c */ /* 0x000fe4000c781270 */
[----:B------:R-:W-:Y:S01]  /*152b0*/  LOP3.LUT R27, R0, 0x26, R2, 0xfe, !PT ;  /* 0x00000026001b7812 */ /* 0x000fe200078efe02 */
[----:B------:R2:W-:Y:S01]  /*152c0*/  @P1 STG.E desc[UR22][R18.64], R35 ;  /* 0x0000002312001986 */ /* 0x0005e2000c101916 */
[----:B------:R-:W-:-:S02]  /*152d0*/  LEA.HI.X.SX32 R21, R21, R50, 0x2, P6 ;  /* 0x0000003215157211 */ /* 0x000fc400030f16ff */
[C-C-:B------:R-:W-:Y:S02]  /*152e0*/  LOP3.LUT R26, R0.reuse, 0x28, R2.reuse, 0xfe, !PT ;  /* 0x00000028001a7812 */ /* 0x140fe400078efe02 */
[C---:B-1----:R-:W-:Y:S01]  /*152f0*/  LEA R16, P2, R3.reuse, R48, 0x2 ;  /* 0x0000003003107211 */ /* 0x042fe200078410ff */
[----:B------:R1:W-:Y:S01]  /*15300*/  @P3 STG.E desc[UR22][R20.64], R12 ;  /* 0x0000000c14003986 */ /* 0x0003e2000c101916 */
[C-C-:B------:R-:W-:Y:S02]  /*15310*/  LOP3.LUT R25, R0.reuse, 0x2a, R2.reuse, 0xfe, !PT ;  /* 0x0000002a00197812 */ /* 0x140fe400078efe02 */
[----:B------:R-:W-:Y:S01]  /*15320*/  LEA.HI.X.SX32 R17, R3, R50, 0x2, P2 ;  /* 0x0000003203117211 */ /* 0x000fe200010f16ff */
[C---:B--2---:R-:W-:Y:S01]  /*15330*/  IMAD R19, R27.reuse, UR5, RZ ;  /* 0x000000051b137c24 */ /* 0x044fe2000f8e02ff */
[----:B------:R-:W-:Y:S01]  /*15340*/  LOP3.LUT R24, R0, 0x2c, R2, 0xfe, !PT ;  /* 0x0000002c00187812 */ /* 0x000fe200078efe02 */
[----:B------:R-:W-:Y:S01]  /*15350*/  IMAD R3, R26, UR5, RZ ;  /* 0x000000051a037c24 */ /* 0x000fe2000f8e02ff */
[----:B------:R2:W-:Y:S01]  /*15360*/  @P5 STG.E desc[UR22][R22.64], R13 ;  /* 0x0000000d16005986 */ /* 0x0005e2000c101916 */
[----:B------:R-:W-:-:S02]  /*15370*/  ISETP.LT.AND P1, PT, R27, UR15, !P0 ;  /* 0x0000000f1b007c0c */ /* 0x000fc4000c721270 */
[-C--:B-1----:R-:W-:Y:S01]  /*15380*/  LEA R12, P6, R19, R48.reuse, 0x2 ;  /* 0x00000030130c7211 */ /* 0x082fe200078c10ff */
[C---:B------:R-:W-:Y:S01]  /*15390*/  IMAD R21, R25.reuse, UR5, RZ ;  /* 0x0000000519157c24 */ /* 0x040fe2000f8e02ff */
[----:B------:R-:W-:Y:S01]  /*153a0*/  ISETP.LT.AND P3, PT, R26, UR15, !P0 ;  /* 0x0000000f1a007c0c */ /* 0x000fe2000c761270 */
[----:B------:R1:W-:Y:S01]  /*153b0*/  @P4 STG.E desc[UR22][R16.64], R14 ;  /* 0x0000000e10004986 */ /* 0x0003e2000c101916 */
[----:B------:R-:W-:Y:S02]  /*153c0*/  ISETP.LT.AND P2, PT, R25, UR15, !P0 ;  /* 0x0000000f19007c0c */ /* 0x000fe4000c741270 */
[----:B------:R-:W-:Y:S01]  /*153d0*/  LEA R18, P4, R3, R48, 0x2 ;  /* 0x0000003003127211 */ /* 0x000fe200078810ff */
[C---:B--2---:R-:W-:Y:S01]  /*153e0*/  IMAD R23, R24.reuse, UR5, RZ ;  /* 0x0000000518177c24 */ /* 0x044fe2000f8e02ff */
[----:B------:R-:W-:Y:S02]  /*153f0*/  LEA.HI.X.SX32 R13, R19, R50, 0x2, P6 ;  /* 0x00000032130d7211 */ /* 0x000fe400030f16ff */
[----:B------:R-:W-:-:S02]  /*15400*/  ISETP.LT.AND P6, PT, R24, UR15, !P0 ;  /* 0x0000000f18007c0c */ /* 0x000fc4000c7c1270 */
[----:B------:R-:W-:Y:S02]  /*15410*/  LEA R20, P5, R21, R48, 0x2 ;  /* 0x0000003015147211 */ /* 0x000fe400078a10ff */
[----:B------:R-:W-:Y:S02]  /*15420*/  LEA.HI.X.SX32 R19, R3, R50, 0x2, P4 ;  /* 0x0000003203137211 */ /* 0x000fe400020f16ff */
[----:B------:R-:W-:Y:S02]  /*15430*/  LEA R22, P4, R23, R48, 0x2 ;  /* 0x0000003017167211 */ /* 0x000fe400078810ff */
[C-C-:B------:R-:W-:Y:S02]  /*15440*/  LOP3.LUT R3, R0.reuse, 0x2e, R2.reuse, 0xfe, !PT ;  /* 0x0000002e00037812 */ /* 0x140fe400078efe02 */
[----:B------:R-:W-:Y:S02]  /*15450*/  LEA.HI.X.SX32 R21, R21, R50, 0x2, P5 ;  /* 0x0000003215157211 */ /* 0x000fe400028f16ff */
[----:B-1----:R-:W-:-:S02]  /*15460*/  LOP3.LUT R17, R0, 0x30, R2, 0xfe, !PT ;  /* 0x0000003000117812 */ /* 0x002fc400078efe02 */
[----:B------:R-:W-:Y:S02]  /*15470*/  LEA.HI.X.SX32 R23, R23, R50, 0x2, P4 ;  /* 0x0000003217177211 */ /* 0x000fe400020f16ff */
[----:B------:R-:W-:Y:S01]  /*15480*/  LOP3.LUT R14, R0, 0x32, R2, 0xfe, !PT ;  /* 0x00000032000e7812 */ /* 0x000fe200078efe02 */
[----:B------:R1:W-:Y:S01]  /*15490*/  @P1 STG.E desc[UR22][R12.64], R15 ;  /* 0x0000000f0c001986 */ /* 0x0003e2000c101916 */
[C---:B------:R-:W-:Y:S01]  /*154a0*/  ISETP.LT.AND P4, PT, R3.reuse, UR15, !P0 ;  /* 0x0000000f03007c0c */ /* 0x040fe2000c781270 */
[----:B------:R-:W-:Y:S02]  /*154b0*/  IMAD R3, R3, UR5, RZ ;  /* 0x0000000503037c24 */ /* 0x000fe4000f8e02ff */
[----:B------:R2:W-:Y:S01]  /*154c0*/  @P3 STG.E desc[UR22][R18.64], R8 ;  /* 0x0000000812003986 */ /* 0x0005e2000c101916 */
[----:B------:R-:W-:-:S03]  /*154d0*/  ISETP.LT.AND P5, PT, R17, UR15, !P0 ;  /* 0x0000000f11007c0c */ /* 0x000fc6000c7a1270 */
[----:B------:R3:W-:Y:S01]  /*154e0*/  @P2 STG.E desc[UR22][R20.64], R9 ;  /* 0x0000000914002986 */ /* 0x0007e2000c101916 */
[----:B-1----:R-:W-:-:S03]  /*154f0*/  IMAD R13, R17, UR5, RZ ;  /* 0x00000005110d7c24 */ /* 0x002fc6000f8e02ff */
[----:B------:R1:W-:Y:S01]  /*15500*/  @P6 STG.E desc[UR22][R22.64], R10 ;  /* 0x0000000a16006986 */ /* 0x0003e2000c101916 */
[C---:B------:R-:W-:Y:S01]  /*15510*/  IMAD R15, R14.reuse, UR5, RZ ;  /* 0x000000050e0f7c24 */ /* 0x040fe2000f8e02ff */
[----:B------:R-:W-:Y:S02]  /*15520*/  ISETP.LT.AND P6, PT, R14, UR15, !P0 ;  /* 0x0000000f0e007c0c */ /* 0x000fe4000c7c1270 */
[-C--:B--2---:R-:W-:Y:S02]  /*15530*/  LEA R8, P1, R3, R48.reuse, 0x2 ;  /* 0x0000003003087211 */ /* 0x084fe400078210ff */
[----:B------:R-:W-:Y:S02]  /*15540*/  LEA R12, P2, R13, R48, 0x2 ;  /* 0x000000300d0c7211 */ /* 0x000fe400078410ff */
[C-C-:B------:R-:W-:Y:S02]  /*15550*/  LOP3.LUT R25, R0.reuse, 0x34, R2.reuse, 0xfe, !PT ;  /* 0x0000003400197812 */ /* 0x140fe400078efe02 */
[----:B------:R-:W-:-:S02]  /*15560*/  LOP3.LUT R24, R0, 0x36, R2, 0xfe, !PT ;  /* 0x0000003600187812 */ /* 0x000fc400078efe02 */
[----:B------:R-:W-:Y:S02]  /*15570*/  LEA R14, P3, R15, R48, 0x2 ;  /* 0x000000300f0e7211 */ /* 0x000fe400078610ff */
[-C--:B---3--:R-:W-:Y:S02]  /*15580*/  LEA.HI.X.SX32 R9, R3, R50.reuse, 0x2, P1 ;  /* 0x0000003203097211 */ /* 0x088fe400008f16ff */
[----:B------:R-:W-:Y:S01]  /*15590*/  LEA.HI.X.SX32 R13, R13, R50, 0x2, P2 ;  /* 0x000000320d0d7211 */ /* 0x000fe200010f16ff */
[----:B-1----:R-:W-:Y:S01]  /*155a0*/  IMAD R10, R24, UR5, RZ ;  /* 0x00000005180a7c24 */ /* 0x002fe2000f8e02ff */
[C-C-:B------:R-:W-:Y:S02]  /*155b0*/  LOP3.LUT R16, R0.reuse, 0x38, R2.reuse, 0xfe, !PT ;  /* 0x0000003800107812 */ /* 0x140fe400078efe02 */
[C-C-:B------:R-:W-:Y:S02]  /*155c0*/  LOP3.LUT R18, R0.reuse, 0x3a, R2.reuse, 0xfe, !PT ;  /* 0x0000003a00127812 */ /* 0x140fe400078efe02 */
[----:B------:R-:W-:-:S02]  /*155d0*/  LOP3.LUT R19, R0, 0x3c, R2, 0xfe, !PT ;  /* 0x0000003c00137812 */ /* 0x000fc400078efe02 */
[----:B------:R-:W-:Y:S01]  /*155e0*/  LOP3.LUT R17, R0, 0x3e, R2, 0xfe, !PT ;  /* 0x0000003e00117812 */ /* 0x000fe200078efe02 */
[----:B------:R-:W-:Y:S01]  /*155f0*/  IMAD R0, R25, UR5, RZ ;  /* 0x0000000519007c24 */ /* 0x000fe2000f8e02ff */
[----:B------:R-:W-:Y:S01]  /*15600*/  LEA.HI.X.SX32 R15, R15, R50, 0x2, P3 ;  /* 0x000000320f0f7211 */ /* 0x000fe200018f16ff */
[----:B------:R1:W-:Y:S01]  /*15610*/  @P4 STG.E desc[UR22][R8.64], R11 ;  /* 0x0000000b08004986 */ /* 0x0003e2000c101916 */
[C---:B------:R-:W-:Y:S01]  /*15620*/  ISETP.LT.AND P3, PT, R16.reuse, UR15, !P0 ;  /* 0x0000000f10007c0c */ /* 0x040fe2000c761270 */
[----:B------:R-:W-:Y:S02]  /*15630*/  IMAD R16, R16, UR5, RZ ;  /* 0x0000000510107c24 */ /* 0x000fe4000f8e02ff */
[----:B------:R2:W-:Y:S04]  /*15640*/  @P5 STG.E desc[UR22][R12.64], R4 ;  /* 0x000000040c005986 */ /* 0x0005e8000c101916 */
[----:B------:R3:W-:Y:S01]  /*15650*/  @P6 STG.E desc[UR22][R14.64], R5 ;  /* 0x000000050e006986 */ /* 0x0007e2000c101916 */
[-C--:B------:R-:W-:Y:S01]  /*15660*/  LEA R2, P6, R0, R48.reuse, 0x2 ;  /* 0x0000003000027211 */ /* 0x080fe200078c10ff */
[----:B-1----:R-:W-:Y:S01]  /*15670*/  IMAD R11, R18, UR5, RZ ;  /* 0x00000005120b7c24 */ /* 0x002fe2000f8e02ff */
[----:B------:R-:W-:-:S02]  /*15680*/  LEA R8, P1, R10, R48, 0x2 ;  /* 0x000000300a087211 */ /* 0x000fc400078210ff */
[-C--:B------:R-:W-:Y:S01]  /*15690*/  LEA.HI.X.SX32 R3, R0, R50.reuse, 0x2, P6 ;  /* 0x0000003200037211 */ /* 0x080fe200030f16ff */
[----:B--2---:R-:W-:Y:S01]  /*156a0*/  IMAD R13, R19, UR5, RZ ;  /* 0x00000005130d7c24 */ /* 0x004fe2000f8e02ff */
[----:B------:R-:W-:Y:S02]  /*156b0*/  LEA.HI.X.SX32 R9, R10, R50, 0x2, P1 ;  /* 0x000000320a097211 */ /* 0x000fe400008f16ff */
[-C--:B------:R-:W-:Y:S02]  /*156c0*/  LEA R4, P6, R16, R48.reuse, 0x2 ;  /* 0x0000003010047211 */ /* 0x080fe400078c10ff */
[----:B------:R-:W-:Y:S02]  /*156d0*/  LEA R10, P1, R11, R48, 0x2 ;  /* 0x000000300b0a7211 */ /* 0x000fe400078210ff */
[----:B------:R-:W-:Y:S02]  /*156e0*/  ISETP.LT.AND P5, PT, R25, UR15, !P0 ;  /* 0x0000000f19007c0c */ /* 0x000fe4000c7a1270 */
[----:B------:R-:W-:Y:S01]  /*156f0*/  ISETP.LT.AND P4, PT, R24, UR15, !P0 ;  /* 0x0000000f18007c0c */ /* 0x000fe2000c781270 */
[----:B------:R-:W-:Y:S01]  /*15700*/  IMAD R0, R17, UR5, RZ ;  /* 0x0000000511007c24 */ /* 0x000fe2000f8e02ff */
[----:B------:R-:W-:-:S02]  /*15710*/  ISETP.LT.AND P2, PT, R18, UR15, !P0 ;  /* 0x0000000f12007c0c */ /* 0x000fc4000c741270 */
[-C--:B---3--:R-:W-:Y:S02]  /*15720*/  LEA.HI.X.SX32 R5, R16, R50.reuse, 0x2, P6 ;  /* 0x0000003210057211 */ /* 0x088fe400030f16ff */
[----:B------:R-:W-:Y:S02]  /*15730*/  LEA.HI.X.SX32 R11, R11, R50, 0x2, P1 ;  /* 0x000000320b0b7211 */ /* 0x000fe400008f16ff */
[----:B------:R-:W-:Y:S02]  /*15740*/  LEA R12, P6, R13, R48, 0x2 ;  /* 0x000000300d0c7211 */ /* 0x000fe400078c10ff */
[----:B------:R-:W-:Y:S02]  /*15750*/  ISETP.LT.AND P1, PT, R19, UR15, !P0 ;  /* 0x0000000f13007c0c */ /* 0x000fe4000c721270 */
[----:B------:R-:W-:Y:S02]  /*15760*/  ISETP.LT.AND P0, PT, R17, UR15, !P0 ;  /* 0x0000000f11007c0c */ /* 0x000fe4000c701270 */
[----:B------:R-:W-:-:S02]  /*15770*/  LEA.HI.X.SX32 R13, R13, R50, 0x2, P6 ;  /* 0x000000320d0d7211 */ /* 0x000fc400030f16ff */
[C---:B------:R-:W-:Y:S01]  /*15780*/  LEA R14, P6, R0.reuse, R48, 0x2 ;  /* 0x00000030000e7211 */ /* 0x040fe200078c10ff */
[----:B------:R1:W-:Y:S03]  /*15790*/  @P5 STG.E desc[UR22][R2.64], R6 ;  /* 0x0000000602005986 */ /* 0x0003e6000c101916 */
[----:B------:R-:W-:Y:S01]  /*157a0*/  LEA.HI.X.SX32 R15, R0, R50, 0x2, P6 ;  /* 0x00000032000f7211 */ /* 0x000fe200030f16ff */
[----:B------:R1:W-:Y:S04]  /*157b0*/  @P4 STG.E desc[UR22][R8.64], R7 ;  /* 0x0000000708004986 */ /* 0x0003e8000c101916 */
[----:B----4-:R1:W-:Y:S04]  /*157c0*/  @P3 STG.E desc[UR22][R4.64], R36 ;  /* 0x0000002404003986 */ /* 0x0103e8000c101916 */
[----:B------:R1:W-:Y:S04]  /*157d0*/  @P2 STG.E desc[UR22][R10.64], R37 ;  /* 0x000000250a002986 */ /* 0x0003e8000c101916 */
[----:B------:R1:W-:Y:S04]  /*157e0*/  @P1 STG.E desc[UR22][R12.64], R38 ;  /* 0x000000260c001986 */ /* 0x0003e8000c101916 */
[----:B------:R1:W-:Y:S01]  /*157f0*/  @P0 STG.E desc[UR22][R14.64], R39 ;  /* 0x000000270e000986 */ /* 0x0003e2000c101916 */
[----:B------:R-:W-:Y:S06]  /*15800*/  BAR.SYNC.DEFER_BLOCKING 0x0 ;  /* 0x0000000000007b1d */ /* 0x000fec0000010000 */
[----:B------:R-:W-:Y:S05]  /*15810*/  BRA.U UP0, `(.L_x_13) ;  /* 0x0000000100a07547 */ /* 0x000fea000b800000 */
[----:B------:R-:W2:Y:S01]  /*15820*/  S2UR UR5, SR_CgaCtaId ;  /* 0x00000000000579c3 */ /* 0x000ea20000008800 */
[----:B------:R-:W-:Y:S01]  /*15830*/  NOP ;  /* 0x0000000000007918 */ /* 0x000fe20000000000 */
[----:B------:R-:W-:Y:S01]  /*15840*/  UMOV UR4, 0x50 ;  /* 0x0000005000047882 */ /* 0x000fe20000000000 */
[----:B------:R-:W-:Y:S02]  /*15850*/  IMAD.U32 R0, RZ, RZ, UR8 ;  /* 0x00000008ff007e24 */ /* 0x000fe4000f8e00ff */
[----:B-1----:R-:W-:Y:S02]  /*15860*/  IMAD.MOV.U32 R3, RZ, RZ, 0x3 ;  /* 0x00000003ff037424 */ /* 0x002fe400078e00ff */
[----:B------:R-:W-:Y:S01]  /*15870*/  IMAD.MOV.U32 R7, RZ, RZ, 0x1 ;  /* 0x00000001ff077424 */ /* 0x000fe200078e00ff */
[----:B------:R-:W-:-:S04]  /*15880*/  LOP3.LUT R0, R0, 0xffff, RZ, 0xc0, !PT ;  /* 0x0000ffff00007812 */ /* 0x000fc800078ec0ff */
[----:B------:R-:W-:-:S05]  /*15890*/  SHF.R.U32.HI R0, RZ, 0x5, R0 ;  /* 0x00000005ff007819 */ /* 0x000fca0000011600 */
[----:B------:R-:W-:Y:S01]  /*158a0*/  VIADD R2, R0, 0x10 ;  /* 0x0000001000027836 */ /* 0x000fe20000000000 */
[----:B------:R-:W-:Y:S01]  /*158b0*/  SHF.L.U32 R0, R3, R0, RZ ;  /* 0x0000000003007219 */ /* 0x000fe200000006ff */
[----:B--2---:R-:W-:-:S03]  /*158c0*/  ULEA UR6, UR5, UR4, 0x18 ;  /* 0x0000000405067291 */ /* 0x004fc6000f8ec0ff */
[----:B------:R-:W-:-:S04]  /*158d0*/  SHF.L.U32 R3, R7, R2, RZ ;  /* 0x0000000207037219 */ /* 0x000fc800000006ff */
[----:B------:R-:W-:Y:S02]  /*158e0*/  LOP3.LUT R0, R3, R0, RZ, 0xfc, !PT ;  /* 0x0000000003007212 */ /* 0x000fe400078efcff */
[----:B------:R-:W1:Y:S02]  /*158f0*/  LDS R5, [UR6] ;  /* 0x00000006ff057984 */ /* 0x000e640008000800 */
[C---:B------:R-:W-:Y:S02]  /*15900*/  LOP3.LUT R2, R0.reuse, 0xffff, RZ, 0xc0, !PT ;  /* 0x0000ffff00027812 */ /* 0x040fe400078ec0ff */
[----:B-1----:R-:W-:-:S04]  /*15910*/  LOP3.LUT R3, R0, 0xffff, R5, 0x80, !PT ;  /* 0x0000ffff00037812 */ /* 0x002fc800078e8005 */
[----:B------:R-:W-:-:S13]  /*15920*/  ISETP.NE.AND P0, PT, R3, R2, PT ;  /* 0x000000020300720c */ /* 0x000fda0003f05270 */
[----:B------:R-:W-:Y:S05]  /*15930*/  @P0 BRA `(.L_x_14) ;  /* 0x0000000000500947 */ /* 0x000fea0003800000 */
[----:B------:R-:W-:Y:S02]  /*15940*/  SHF.R.U32.HI R5, RZ, 0x10, R5 ;  /* 0x00000010ff057819 */ /* 0x000fe40000011605 */
[----:B------:R-:W-:-:S04]  /*15950*/  SHF.R.U32.HI R2, RZ, 0x10, R0 ;  /* 0x00000010ff027819 */ /* 0x000fc80000011600 */
[----:B------:R-:W-:-:S04]  /*15960*/  LOP3.LUT R5, R5, R2, RZ, 0xc0, !PT ;  /* 0x0000000205057212 */ /* 0x000fc800078ec0ff */
[----:B------:R-:W-:-:S13]  /*15970*/  ISETP.NE.AND P0, PT, R5, R2, PT ;  /* 0x000000020500720c */ /* 0x000fda0003f05270 */
[----:B------:R-:W-:Y:S05]  /*15980*/  @P0 BRA `(.L_x_15) ;  /* 0x0000000000300947 */ /* 0x000fea0003800000 */
[----:B------:R-:W-:Y:S01]  /*15990*/  R2UR UR4, R0 ;  /* 0x00000000000472ca */ /* 0x000fe200000e0000 */
[----:B------:R-:W-:Y:S01]  /*159a0*/  VOTEU.ANY UR5, UPT, PT ;  /* 0x0000000000057886 */ /* 0x000fe200038e0100 */
[----:B------:R-:W1:Y:S01]  /*159b0*/  S2R R0, SR_LANEID ;  /* 0x0000000000007919 */ /* 0x000e620000000000 */
[----:B------:R-:W-:-:S10]  /*159c0*/  UFLO.U32 UR5, UR5 ;  /* 0x00000005000572bd */ /* 0x000fd400080e0000 */
[----:B------:R-:W-:-:S06]  /*159d0*/  ULOP3.LUT UR4, URZ, UR4, URZ, 0x33, !UPT ;  /* 0x00000004ff047292 */ /* 0x000fcc000f8e33ff */
[----:B------:R-:W-:-:S04]  /*159e0*/  IMAD.U32 R2, RZ, RZ, UR4 ;  /* 0x00000004ff027e24 */ /* 0x000fc8000f8e00ff */
[----:B------:R-:W2:Y:S02]  /*159f0*/  REDUX UR7, R2 ;  /* 0x00000000020773c4 */ /* 0x000ea40000000000 */
[----:B------:R3:W-:Y:S01]  /*15a00*/  UTCATOMSWS.AND URZ, UR4 ;  /* 0x0000000400ff79e3 */ /* 0x0007e20008000000 */
[----:B-1----:R-:W-:Y:S01]  /*15a10*/  ISETP.EQ.U32.AND P0, PT, R0, UR5, PT ;  /* 0x0000000500007c0c */ /* 0x002fe2000bf02070 */
[----:B--2---:R-:W-:-:S12]  /*15a20*/  IMAD.U32 R0, RZ, RZ, UR7 ;  /* 0x00000007ff007e24 */ /* 0x004fd8000f8e00ff */
[----:B------:R3:W-:Y:S01]  /*15a30*/  @P0 ATOMS.AND RZ, [UR6], R0 ;  /* 0x00000000ffff098c */ /* 0x0007e2000a800006 */
[----:B------:R-:W-:Y:S05]  /*15a40*/  BRA `(.L_x_13) ;  /* 0x0000000000147947 */ /* 0x000fea0003800000 */
.L_x_15:
[----:B------:R-:W-:-:S07]  /*15a50*/  MOV R2, 0x15a70 ;  /* 0x00015a7000027802 */ /* 0x000fce0000000f00 */
[----:B------:R-:W-:Y:S05]  /*15a60*/  CALL.REL.NOINC `($__internal_0_$__cuda_sm10x_tcgen05_guardrail_trap_col_being_dealloced_not_returned_by_alloc) ;  /* 0x00000000002c7944 */ /* 0x000fea0003c00000 */
[----:B------:R-:W-:Y:S05]  /*15a70*/  BRA `(.L_x_13) ;  /* 0x0000000000087947 */ /* 0x000fea0003800000 */
.L_x_14:
[----:B------:R-:W-:-:S07]  /*15a80*/  MOV R2, 0x15aa0 ;  /* 0x00015aa000027802 */ /* 0x000fce0000000f00 */
[----:B------:R-:W-:Y:S05]  /*15a90*/  CALL.REL.NOINC `($__internal_2_$__cuda_sm10x_tcgen05_guardrail_trap_unallocated_columns_being_dealloced) ;  /* 0x0000000000387944 */ /* 0x000fea0003c00000 */
.L_x_13:
[----:B------:R-:W-:Y:S01]  /*15aa0*/  NOP ;  /* 0x0000000000007918 */ /* 0x000fe20000000000 */
[----:B---3--:R-:W-:Y:S05]  /*15ab0*/  EXIT ;  /* 0x000000000000794d */ /* 0x008fea0003800000 */
.L_x_9:
[----:B------:R-:W1:Y:S02]  /*15ac0*/  SYNCS.PHASECHK.TRANS64.TRYWAIT P4, [UR14], R126 ;  /* 0x0000007eff0075a7 */ /* 0x000e64000808110e */
[----:B-1----:R-:W-:Y:S05]  /*15ad0*/  @!P4 BRA `(.L_x_9) ;  /* 0xfffffffc00f8c947 */ /* 0x002fea000383ffff */
[----:B------:R-:W-:Y:S05]  /*15ae0*/  BRA `(.L_x_16) ;  /* 0xffffffb800c07947 */ /* 0x000fea000383ffff */
.L_x_12:
[----:B------:R-:W1:Y:S02]  /*15af0*/  SYNCS.PHASECHK.TRANS64.TRYWAIT P1, [UR9], R3 ;  /* 0x00000003ff0075a7 */ /* 0x000e640008021109 */
[----:B-1----:R-:W-:Y:S05]  /*15b00*/  @!P1 BRA `(.L_x_12) ;  /* 0xfffffffc00f89947 */ /* 0x002fea000383ffff */
[----:B------:R-:W-:Y:S05]  /*15b10*/  BRA `(.L_x_11) ;  /* 0xffffffe800ec7947 */ /* 0x000fea000383ffff */
        .weak           $__internal_0_$__cuda_sm10x_tcgen05_guardrail_trap_col_being_dealloced_not_returned_by_alloc
        .type           $__internal_0_$__cuda_sm10x_tcgen05_guardrail_trap_col_being_dealloced_not_returned_by_alloc,@function
        .size           $__internal_0_$__cuda_sm10x_tcgen05_guardrail_trap_col_being_dealloced_not_returned_by_alloc,($__internal_1_$__cuda_sm10x_tcgen05_guardrail_trap_phase_invalid_during_alloc - $__internal_0_$__cuda_sm10x_tcgen05_guardrail_trap_col_being_dealloced_not_returned_by_alloc)
$__internal_0_$__cuda_sm10x_tcgen05_guardrail_trap_col_being_dealloced_not_returned_by_alloc:
[----:B------:R-:W-:Y:S05]  /*15b20*/  BPT.TRAP 0x1 ;  /* 0x000000040000795c */ /* 0x000fea0000300000 */
[----:B------:R-:W-:-:S04]  /*15b30*/  IMAD.MOV.U32 R3, RZ, RZ, 0x0 ;  /* 0x00000000ff037424 */ /* 0x000fc800078e00ff */
[----:B------:R-:W-:Y:S05]  /*15b40*/  RET.REL.NODEC R2 `(matmul_kernel) ;  /* 0xfffffea4022c7950 */ /* 0x000fea0003c3ffff */
        .weak           $__internal_1_$__cuda_sm10x_tcgen05_guardrail_trap_phase_invalid_during_alloc
        .type           $__internal_1_$__cuda_sm10x_tcgen05_guardrail_trap_phase_invalid_during_alloc,@function
        .size           $__internal_1_$__cuda_sm10x_tcgen05_guardrail_trap_phase_invalid_during_alloc,($__internal_2_$__cuda_sm10x_tcgen05_guardrail_trap_unallocated_columns_being_dealloced - $__internal_1_$__cuda_sm10x_tcgen05_guardrail_trap_phase_invalid_during_alloc)
$__internal_1_$__cuda_sm10x_tcgen05_guardrail_trap_phase_invalid_during_alloc:
[----:B------:R-:W-:Y:S05]  /*15b50*/  BPT.TRAP 0x1 ;  /* 0x000000040000795c */ /* 0x000fea0000300000 */
[----:B------:R-:W-:-:S04]  /*15b60*/  IMAD.MOV.U32 R3, RZ, RZ, 0x0 ;  /* 0x00000000ff037424 */ /* 0x000fc800078e00ff */
[----:B------:R-:W-:Y:S05]  /*15b70*/  RET.REL.NODEC R2 `(matmul_kernel) ;  /* 0xfffffea402207950 */ /* 0x000fea0003c3ffff */
        .weak           $__internal_2_$__cuda_sm10x_tcgen05_guardrail_trap_unallocated_columns_being_dealloced
        .type           $__internal_2_$__cuda_sm10x_tcgen05_guardrail_trap_unallocated_columns_being_dealloced,@function
        .size           $__internal_2_$__cuda_sm10x_tcgen05_guardrail_trap_unallocated_columns_being_dealloced,(.L_x_20 - $__internal_2_$__cuda_sm10x_tcgen05_guardrail_trap_unallocated_columns_being_dealloced)
$__internal_2_$__cuda_sm10x_tcgen05_guardrail_trap_unallocated_columns_being_dealloced:
[----:B------:R-:W-:Y:S05]  /*15b80*/  BPT.TRAP 0x1 ;  /* 0x000000040000795c */ /* 0x000fea0000300000 */
[----:B------:R-:W-:-:S04]  /*15b90*/  IMAD.MOV.U32 R3, RZ, RZ, 0x0 ;  /* 0x00000000ff037424 */ /* 0x000fc800078e00ff */
[----:B------:R-:W-:Y:S05]  /*15ba0*/  RET.REL.NODEC R2 `(matmul_kernel) ;  /* 0xfffffea402147950 */ /* 0x000fea0003c3ffff */
.L_x_17:
[----:B------:R-:W-:-:S00]  /*15bb0*/  BRA `(.L_x_17) ;  /* 0xfffffffc00fc7947 */ /* 0x000fc0000383ffff */
[----:B------:R-:W-:-:S00]  /*15bc0*/  NOP ;  /* 0x0000000000007918 */ /* 0x000fc00000000000 */
        /* <DEDUP_REMOVED lines=11> */
.L_x_20:


//--------------------- .nv.shared.matmul_kernel  --------------------------
	.section	.nv.shared.matmul_kernel,"aw",@nobits
	.sectionflags	@""
	.align	16
	.zero		1024


//--------------------- .nv.shared.reserved.0     --------------------------
	.section	.nv.shared.reserved.0,"aw",@nobits
	.align	8
	.weak		__nv_reservedSMEM_offset_0_alias
	.size		__nv_reservedSMEM_offset_0_alias, 0, 64
	.other		__nv_reservedSMEM_offset_0_alias,@"STO_CUDA_RESERVED_SHARED STV_DEFAULT"
__nv_reservedSMEM_offset_0_alias:
	.zero		0
.nv.shared.reserved.0:
	.zero		64
	.weak		__nv_reservedSMEM_allocation_phase
	.type		__nv_reservedSMEM_allocation_phase,@object
	.size		__nv_reservedSMEM_allocation_phase,(.L_0 - __nv_reservedSMEM_allocation_phase)
__nv_reservedSMEM_allocation_phase:
	.zero		1
.L_0:
	.zero		7
	.weak		__nv_reservedSMEM_devtool_atexit_pc
	.type		__nv_reservedSMEM_devtool_atexit_pc,@object
	.size		__nv_reservedSMEM_devtool_atexit_pc,(__nv_reservedSMEM_allocation_mask - __nv_reservedSMEM_devtool_atexit_pc)
__nv_reservedSMEM_devtool_atexit_pc:
	.zero		8
	.weak		__nv_reservedSMEM_allocation_mask
	.type		__nv_reservedSMEM_allocation_mask,@object
	.size		__nv_reservedSMEM_allocation_mask,(.L_2 - __nv_reservedSMEM_allocation_mask)
__nv_reservedSMEM_allocation_mask:
	.zero		4
.L_2:


//--------------------- .nv.constant0.matmul_kernel --------------------------
	.section	.nv.constant0.matmul_kernel,"a",@progbits
	.sectionflags	@""
	.align	4
.nv.constant0.matmul_kernel:
	.zero		976


//--------------------- SYMBOLS --------------------------

	.type		.nv.reservedSmem.offset0,@object
	.size		.nv.reservedSmem.offset0,0x4
	.type		.nv.reservedSmem.cap,@object
	.size		.nv.reservedSmem.cap,0x4
